//
// Generated by NVIDIA NVVM Compiler
//
// Compiler Build ID: CL-36424714
// Cuda compilation tools, release 13.0, V13.0.88
// Based on NVVM 20.0.0
//

.version 9.0
.target sm_100
.address_size 64

	// .globl	_Z8functionPdS_
// _ZZN3cub18CUB_300001_SM_10006detail6reduce28DeviceReduceSingleTileKernelINS2_10policy_hubIdjN4cuda3__47maximumIdEEE10Policy1000EN6thrust24THRUST_300001_SM_1000_NS6detail15normal_iteratorINSC_10device_ptrIdEEEEPdjS8_ddNS5_3std3__410__identityEEEvT0_T1_T2_T3_T4_T6_E12temp_storage has been demoted
// _ZZN3cub18CUB_300001_SM_10006detail6reduce18DeviceReduceKernelINS2_10policy_hubIdjN4cuda3__47maximumIdEEE10Policy1000EN6thrust24THRUST_300001_SM_1000_NS6detail15normal_iteratorINSC_10device_ptrIdEEEEjS8_dNS5_3std3__410__identityEEEvT0_PT3_T1_NS0_13GridEvenShareISO_EET2_T4_E12temp_storage has been demoted
// _ZZN3cub18CUB_300001_SM_10006detail6reduce28DeviceReduceSingleTileKernelINS2_10policy_hubIdjN4cuda3__47maximumIdEEE10Policy1000EPdSB_iS8_ddNS5_3std3__410__identityEEEvT0_T1_T2_T3_T4_T6_E12temp_storage has been demoted
// _ZZN3cub18CUB_300001_SM_10006detail6reduce28DeviceReduceSingleTileKernelINS2_10policy_hubIdyN4cuda3__47maximumIdEEE10Policy1000EN6thrust24THRUST_300001_SM_1000_NS6detail15normal_iteratorINSC_10device_ptrIdEEEEPdyS8_ddNS5_3std3__410__identityEEEvT0_T1_T2_T3_T4_T6_E12temp_storage has been demoted
// _ZZN3cub18CUB_300001_SM_10006detail6reduce18DeviceReduceKernelINS2_10policy_hubIdyN4cuda3__47maximumIdEEE10Policy1000EN6thrust24THRUST_300001_SM_1000_NS6detail15normal_iteratorINSC_10device_ptrIdEEEEyS8_dNS5_3std3__410__identityEEEvT0_PT3_T1_NS0_13GridEvenShareISO_EET2_T4_E12temp_storage has been demoted
// _ZZN3cub18CUB_300001_SM_10006detail6reduce28DeviceReduceSingleTileKernelINS2_10policy_hubIdyN4cuda3__47maximumIdEEE10Policy1000EPdSB_iS8_ddNS5_3std3__410__identityEEEvT0_T1_T2_T3_T4_T6_E12temp_storage has been demoted
.global .align 1 .b8 _ZN32_INTERNAL_f5524699_4_k_cu_maxeps4cuda3std3__45__cpo5beginE[1];
.global .align 1 .b8 _ZN32_INTERNAL_f5524699_4_k_cu_maxeps4cuda3std3__45__cpo3endE[1];
.global .align 1 .b8 _ZN32_INTERNAL_f5524699_4_k_cu_maxeps4cuda3std3__45__cpo6cbeginE[1];
.global .align 1 .b8 _ZN32_INTERNAL_f5524699_4_k_cu_maxeps4cuda3std3__45__cpo4cendE[1];
.global .align 1 .b8 _ZN32_INTERNAL_f5524699_4_k_cu_maxeps4cuda3std3__45__cpo6rbeginE[1];
.global .align 1 .b8 _ZN32_INTERNAL_f5524699_4_k_cu_maxeps4cuda3std3__45__cpo4rendE[1];
.global .align 1 .b8 _ZN32_INTERNAL_f5524699_4_k_cu_maxeps4cuda3std3__45__cpo7crbeginE[1];
.global .align 1 .b8 _ZN32_INTERNAL_f5524699_4_k_cu_maxeps4cuda3std3__45__cpo5crendE[1];
.global .align 1 .b8 _ZN32_INTERNAL_f5524699_4_k_cu_maxeps4cuda3std3__434_GLOBAL__N__f5524699_4_k_cu_maxeps6ignoreE[1];
.global .align 1 .b8 _ZN32_INTERNAL_f5524699_4_k_cu_maxeps4cuda3std3__419piecewise_constructE[1];
.global .align 1 .b8 _ZN32_INTERNAL_f5524699_4_k_cu_maxeps4cuda3std3__48in_placeE[1];
.global .align 1 .b8 _ZN32_INTERNAL_f5524699_4_k_cu_maxeps4cuda3std3__420unreachable_sentinelE[1];
.global .align 1 .b8 _ZN32_INTERNAL_f5524699_4_k_cu_maxeps4cuda3std3__47nulloptE[1];
.global .align 1 .b8 _ZN32_INTERNAL_f5524699_4_k_cu_maxeps4cuda3std3__48unexpectE[1];
.global .align 1 .b8 _ZN32_INTERNAL_f5524699_4_k_cu_maxeps4cuda3std6ranges3__45__cpo4swapE[1];
.global .align 1 .b8 _ZN32_INTERNAL_f5524699_4_k_cu_maxeps4cuda3std6ranges3__45__cpo9iter_moveE[1];
.global .align 1 .b8 _ZN32_INTERNAL_f5524699_4_k_cu_maxeps4cuda3std6ranges3__45__cpo5beginE[1];
.global .align 1 .b8 _ZN32_INTERNAL_f5524699_4_k_cu_maxeps4cuda3std6ranges3__45__cpo3endE[1];
.global .align 1 .b8 _ZN32_INTERNAL_f5524699_4_k_cu_maxeps4cuda3std6ranges3__45__cpo6cbeginE[1];
.global .align 1 .b8 _ZN32_INTERNAL_f5524699_4_k_cu_maxeps4cuda3std6ranges3__45__cpo4cendE[1];
.global .align 1 .b8 _ZN32_INTERNAL_f5524699_4_k_cu_maxeps4cuda3std6ranges3__45__cpo7advanceE[1];
.global .align 1 .b8 _ZN32_INTERNAL_f5524699_4_k_cu_maxeps4cuda3std6ranges3__45__cpo9iter_swapE[1];
.global .align 1 .b8 _ZN32_INTERNAL_f5524699_4_k_cu_maxeps4cuda3std6ranges3__45__cpo4nextE[1];
.global .align 1 .b8 _ZN32_INTERNAL_f5524699_4_k_cu_maxeps4cuda3std6ranges3__45__cpo4prevE[1];
.global .align 1 .b8 _ZN32_INTERNAL_f5524699_4_k_cu_maxeps4cuda3std6ranges3__45__cpo4dataE[1];
.global .align 1 .b8 _ZN32_INTERNAL_f5524699_4_k_cu_maxeps4cuda3std6ranges3__45__cpo5cdataE[1];
.global .align 1 .b8 _ZN32_INTERNAL_f5524699_4_k_cu_maxeps4cuda3std6ranges3__45__cpo4sizeE[1];
.global .align 1 .b8 _ZN32_INTERNAL_f5524699_4_k_cu_maxeps4cuda3std6ranges3__45__cpo5ssizeE[1];
.global .align 1 .b8 _ZN32_INTERNAL_f5524699_4_k_cu_maxeps4cuda3std6ranges3__45__cpo8distanceE[1];
.global .align 1 .b8 _ZN32_INTERNAL_f5524699_4_k_cu_maxeps6thrust24THRUST_300001_SM_1000_NS8cuda_cub3parE[1];
.global .align 1 .b8 _ZN32_INTERNAL_f5524699_4_k_cu_maxeps6thrust24THRUST_300001_SM_1000_NS8cuda_cub10par_nosyncE[1];
.global .align 1 .b8 _ZN32_INTERNAL_f5524699_4_k_cu_maxeps6thrust24THRUST_300001_SM_1000_NS6system6detail10sequential3seqE[1];
.global .align 1 .b8 _ZN32_INTERNAL_f5524699_4_k_cu_maxeps6thrust24THRUST_300001_SM_1000_NS12placeholders2_1E[1];
.global .align 1 .b8 _ZN32_INTERNAL_f5524699_4_k_cu_maxeps6thrust24THRUST_300001_SM_1000_NS12placeholders2_2E[1];
.global .align 1 .b8 _ZN32_INTERNAL_f5524699_4_k_cu_maxeps6thrust24THRUST_300001_SM_1000_NS12placeholders2_3E[1];
.global .align 1 .b8 _ZN32_INTERNAL_f5524699_4_k_cu_maxeps6thrust24THRUST_300001_SM_1000_NS12placeholders2_4E[1];
.global .align 1 .b8 _ZN32_INTERNAL_f5524699_4_k_cu_maxeps6thrust24THRUST_300001_SM_1000_NS12placeholders2_5E[1];
.global .align 1 .b8 _ZN32_INTERNAL_f5524699_4_k_cu_maxeps6thrust24THRUST_300001_SM_1000_NS12placeholders2_6E[1];
.global .align 1 .b8 _ZN32_INTERNAL_f5524699_4_k_cu_maxeps6thrust24THRUST_300001_SM_1000_NS12placeholders2_7E[1];
.global .align 1 .b8 _ZN32_INTERNAL_f5524699_4_k_cu_maxeps6thrust24THRUST_300001_SM_1000_NS12placeholders2_8E[1];
.global .align 1 .b8 _ZN32_INTERNAL_f5524699_4_k_cu_maxeps6thrust24THRUST_300001_SM_1000_NS12placeholders2_9E[1];
.global .align 1 .b8 _ZN32_INTERNAL_f5524699_4_k_cu_maxeps6thrust24THRUST_300001_SM_1000_NS12placeholders3_10E[1];
.global .align 1 .b8 _ZN32_INTERNAL_f5524699_4_k_cu_maxeps6thrust24THRUST_300001_SM_1000_NS3seqE[1];

.visible .entry _Z8functionPdS_(
	.param .u64 .ptr .align 1 _Z8functionPdS__param_0,
	.param .u64 .ptr .align 1 _Z8functionPdS__param_1
)
{
	.reg .pred 	%p<2>;
	.reg .b32 	%r<24>;
	.reg .b64 	%rd<14>;
	.reg .b64 	%fd<11>;

	ld.param.u64 	%rd1, [_Z8functionPdS__param_0];
	ld.param.u64 	%rd2, [_Z8functionPdS__param_1];
	mov.u32 	%r4, %ctaid.x;
	mov.u32 	%r5, %ntid.x;
	mov.u32 	%r6, %tid.x;
	mad.lo.s32 	%r1, %r4, %r5, %r6;
	mov.u32 	%r7, %ctaid.y;
	mov.u32 	%r8, %ntid.y;
	mov.u32 	%r9, %tid.y;
	mad.lo.s32 	%r10, %r7, %r8, %r9;
	mov.u32 	%r11, %ctaid.z;
	mov.u32 	%r12, %ntid.z;
	mov.u32 	%r13, %tid.z;
	mad.lo.s32 	%r3, %r11, %r12, %r13;
	add.s32 	%r14, %r3, -1;
	add.s32 	%r15, %r10, -1;
	max.u32 	%r16, %r14, %r15;
	add.s32 	%r17, %r1, -1;
	max.u32 	%r18, %r17, %r16;
	setp.gt.u32 	%p1, %r18, 381;
	@%p1 bra 	$L__BB0_2;
	cvta.to.global.u64 	%rd3, %rd1;
	cvta.to.global.u64 	%rd4, %rd2;
	mad.lo.s32 	%r19, %r3, 384, %r10;
	mad.lo.s32 	%r20, %r19, 384, %r1;
	mul.wide.u32 	%rd5, %r20, 8;
	add.s64 	%rd6, %rd3, %rd5;
	add.s32 	%r21, %r20, -384;
	mul.wide.u32 	%rd7, %r21, 8;
	add.s64 	%rd8, %rd3, %rd7;
	ld.global.f64 	%fd1, [%rd8];
	add.s32 	%r22, %r20, 384;
	mul.wide.u32 	%rd9, %r22, 8;
	add.s64 	%rd10, %rd3, %rd9;
	ld.global.f64 	%fd2, [%rd10];
	add.f64 	%fd3, %fd1, %fd2;
	mul.f64 	%fd4, %fd3, 0d3FE0000000000000;
	add.s32 	%r23, %r20, -1;
	mul.wide.u32 	%rd11, %r23, 8;
	add.s64 	%rd12, %rd3, %rd11;
	ld.global.f64 	%fd5, [%rd12];
	ld.global.f64 	%fd6, [%rd6+8];
	add.f64 	%fd7, %fd5, %fd6;
	mul.f64 	%fd8, %fd7, 0d3FE0000000000000;
	sub.f64 	%fd9, %fd4, %fd8;
	abs.f64 	%fd10, %fd9;
	add.s64 	%rd13, %rd4, %rd5;
	st.global.f64 	[%rd13], %fd10;
	st.global.f64 	[%rd6], %fd8;
$L__BB0_2:
	ret;

}
	// .globl	_ZN3cub18CUB_300001_SM_10006detail11EmptyKernelIvEEvv
.visible .entry _ZN3cub18CUB_300001_SM_10006detail11EmptyKernelIvEEvv()
{


	ret;

}
	// .globl	_ZN3cub18CUB_300001_SM_10006detail8for_each13static_kernelINS2_12policy_hub_t12policy_500_tEmN6thrust24THRUST_300001_SM_1000_NS8cuda_cub20__uninitialized_fill7functorINS7_10device_ptrIdEEdEEEEvT0_T1_
.visible .entry _ZN3cub18CUB_300001_SM_10006detail8for_each13static_kernelINS2_12policy_hub_t12policy_500_tEmN6thrust24THRUST_300001_SM_1000_NS8cuda_cub20__uninitialized_fill7functorINS7_10device_ptrIdEEdEEEEvT0_T1_(
	.param .u64 _ZN3cub18CUB_300001_SM_10006detail8for_each13static_kernelINS2_12policy_hub_t12policy_500_tEmN6thrust24THRUST_300001_SM_1000_NS8cuda_cub20__uninitialized_fill7functorINS7_10device_ptrIdEEdEEEEvT0_T1__param_0,
	.param .align 8 .b8 _ZN3cub18CUB_300001_SM_10006detail8for_each13static_kernelINS2_12policy_hub_t12policy_500_tEmN6thrust24THRUST_300001_SM_1000_NS8cuda_cub20__uninitialized_fill7functorINS7_10device_ptrIdEEdEEEEvT0_T1__param_1[16]
)
.maxntid 256
{
	.reg .pred 	%p<4>;
	.reg .b32 	%r<5>;
	.reg .b64 	%rd<16>;
	.reg .b64 	%fd<3>;

	ld.param.f64 	%fd2, [_ZN3cub18CUB_300001_SM_10006detail8for_each13static_kernelINS2_12policy_hub_t12policy_500_tEmN6thrust24THRUST_300001_SM_1000_NS8cuda_cub20__uninitialized_fill7functorINS7_10device_ptrIdEEdEEEEvT0_T1__param_1+8];
	ld.param.u64 	%rd4, [_ZN3cub18CUB_300001_SM_10006detail8for_each13static_kernelINS2_12policy_hub_t12policy_500_tEmN6thrust24THRUST_300001_SM_1000_NS8cuda_cub20__uninitialized_fill7functorINS7_10device_ptrIdEEdEEEEvT0_T1__param_1];
	ld.param.u64 	%rd5, [_ZN3cub18CUB_300001_SM_10006detail8for_each13static_kernelINS2_12policy_hub_t12policy_500_tEmN6thrust24THRUST_300001_SM_1000_NS8cuda_cub20__uninitialized_fill7functorINS7_10device_ptrIdEEdEEEEvT0_T1__param_0];
	mov.u32 	%r2, %ctaid.x;
	mul.wide.u32 	%rd1, %r2, 512;
	sub.s64 	%rd2, %rd5, %rd1;
	setp.lt.u64 	%p1, %rd2, 512;
	@%p1 bra 	$L__BB2_2;
	mov.u32 	%r4, %tid.x;
	cvta.to.global.u64 	%rd11, %rd4;
	cvt.u64.u32 	%rd12, %r4;
	add.s64 	%rd13, %rd1, %rd12;
	shl.b64 	%rd14, %rd13, 3;
	add.s64 	%rd15, %rd11, %rd14;
	st.global.f64 	[%rd15], %fd2;
	st.global.f64 	[%rd15+2048], %fd2;
	bra.uni 	$L__BB2_6;
$L__BB2_2:
	cvta.to.global.u64 	%rd6, %rd4;
	mov.u32 	%r1, %tid.x;
	cvt.u64.u32 	%rd7, %r1;
	setp.le.u64 	%p2, %rd2, %rd7;
	add.s64 	%rd8, %rd1, %rd7;
	shl.b64 	%rd9, %rd8, 3;
	add.s64 	%rd3, %rd6, %rd9;
	@%p2 bra 	$L__BB2_4;
	st.global.f64 	[%rd3], %fd2;
$L__BB2_4:
	add.s32 	%r3, %r1, 256;
	cvt.u64.u32 	%rd10, %r3;
	setp.le.u64 	%p3, %rd2, %rd10;
	@%p3 bra 	$L__BB2_6;
	st.global.f64 	[%rd3+2048], %fd2;
$L__BB2_6:
	ret;

}
	// .globl	_ZN3cub18CUB_300001_SM_10006detail6reduce28DeviceReduceSingleTileKernelINS2_10policy_hubIdjN4cuda3__47maximumIdEEE10Policy1000EN6thrust24THRUST_300001_SM_1000_NS6detail15normal_iteratorINSC_10device_ptrIdEEEEPdjS8_ddNS5_3std3__410__identityEEEvT0_T1_T2_T3_T4_T6_
.visible .entry _ZN3cub18CUB_300001_SM_10006detail6reduce28DeviceReduceSingleTileKernelINS2_10policy_hubIdjN4cuda3__47maximumIdEEE10Policy1000EN6thrust24THRUST_300001_SM_1000_NS6detail15normal_iteratorINSC_10device_ptrIdEEEEPdjS8_ddNS5_3std3__410__identityEEEvT0_T1_T2_T3_T4_T6_(
	.param .align 8 .b8 _ZN3cub18CUB_300001_SM_10006detail6reduce28DeviceReduceSingleTileKernelINS2_10policy_hubIdjN4cuda3__47maximumIdEEE10Policy1000EN6thrust24THRUST_300001_SM_1000_NS6detail15normal_iteratorINSC_10device_ptrIdEEEEPdjS8_ddNS5_3std3__410__identityEEEvT0_T1_T2_T3_T4_T6__param_0[8],
	.param .u64 .ptr .align 1 _ZN3cub18CUB_300001_SM_10006detail6reduce28DeviceReduceSingleTileKernelINS2_10policy_hubIdjN4cuda3__47maximumIdEEE10Policy1000EN6thrust24THRUST_300001_SM_1000_NS6detail15normal_iteratorINSC_10device_ptrIdEEEEPdjS8_ddNS5_3std3__410__identityEEEvT0_T1_T2_T3_T4_T6__param_1,
	.param .u32 _ZN3cub18CUB_300001_SM_10006detail6reduce28DeviceReduceSingleTileKernelINS2_10policy_hubIdjN4cuda3__47maximumIdEEE10Policy1000EN6thrust24THRUST_300001_SM_1000_NS6detail15normal_iteratorINSC_10device_ptrIdEEEEPdjS8_ddNS5_3std3__410__identityEEEvT0_T1_T2_T3_T4_T6__param_2,
	.param .align 1 .b8 _ZN3cub18CUB_300001_SM_10006detail6reduce28DeviceReduceSingleTileKernelINS2_10policy_hubIdjN4cuda3__47maximumIdEEE10Policy1000EN6thrust24THRUST_300001_SM_1000_NS6detail15normal_iteratorINSC_10device_ptrIdEEEEPdjS8_ddNS5_3std3__410__identityEEEvT0_T1_T2_T3_T4_T6__param_3[1],
	.param .f64 _ZN3cub18CUB_300001_SM_10006detail6reduce28DeviceReduceSingleTileKernelINS2_10policy_hubIdjN4cuda3__47maximumIdEEE10Policy1000EN6thrust24THRUST_300001_SM_1000_NS6detail15normal_iteratorINSC_10device_ptrIdEEEEPdjS8_ddNS5_3std3__410__identityEEEvT0_T1_T2_T3_T4_T6__param_4,
	.param .align 1 .b8 _ZN3cub18CUB_300001_SM_10006detail6reduce28DeviceReduceSingleTileKernelINS2_10policy_hubIdjN4cuda3__47maximumIdEEE10Policy1000EN6thrust24THRUST_300001_SM_1000_NS6detail15normal_iteratorINSC_10device_ptrIdEEEEPdjS8_ddNS5_3std3__410__identityEEEvT0_T1_T2_T3_T4_T6__param_5[1]
)
.maxntid 256
.minnctapersm 1
{
	.reg .pred 	%p<169>;
	.reg .b32 	%r<286>;
	.reg .b64 	%rd<114>;
	.reg .b64 	%fd<309>;
	// demoted variable
	.shared .align 8 .b8 _ZZN3cub18CUB_300001_SM_10006detail6reduce28DeviceReduceSingleTileKernelINS2_10policy_hubIdjN4cuda3__47maximumIdEEE10Policy1000EN6thrust24THRUST_300001_SM_1000_NS6detail15normal_iteratorINSC_10device_ptrIdEEEEPdjS8_ddNS5_3std3__410__identityEEEvT0_T1_T2_T3_T4_T6_E12temp_storage[80];
	ld.param.u64 	%rd9, [_ZN3cub18CUB_300001_SM_10006detail6reduce28DeviceReduceSingleTileKernelINS2_10policy_hubIdjN4cuda3__47maximumIdEEE10Policy1000EN6thrust24THRUST_300001_SM_1000_NS6detail15normal_iteratorINSC_10device_ptrIdEEEEPdjS8_ddNS5_3std3__410__identityEEEvT0_T1_T2_T3_T4_T6__param_0];
	ld.param.u64 	%rd10, [_ZN3cub18CUB_300001_SM_10006detail6reduce28DeviceReduceSingleTileKernelINS2_10policy_hubIdjN4cuda3__47maximumIdEEE10Policy1000EN6thrust24THRUST_300001_SM_1000_NS6detail15normal_iteratorINSC_10device_ptrIdEEEEPdjS8_ddNS5_3std3__410__identityEEEvT0_T1_T2_T3_T4_T6__param_1];
	ld.param.u32 	%r51, [_ZN3cub18CUB_300001_SM_10006detail6reduce28DeviceReduceSingleTileKernelINS2_10policy_hubIdjN4cuda3__47maximumIdEEE10Policy1000EN6thrust24THRUST_300001_SM_1000_NS6detail15normal_iteratorINSC_10device_ptrIdEEEEPdjS8_ddNS5_3std3__410__identityEEEvT0_T1_T2_T3_T4_T6__param_2];
	ld.param.f64 	%fd42, [_ZN3cub18CUB_300001_SM_10006detail6reduce28DeviceReduceSingleTileKernelINS2_10policy_hubIdjN4cuda3__47maximumIdEEE10Policy1000EN6thrust24THRUST_300001_SM_1000_NS6detail15normal_iteratorINSC_10device_ptrIdEEEEPdjS8_ddNS5_3std3__410__identityEEEvT0_T1_T2_T3_T4_T6__param_4];
	cvta.to.global.u64 	%rd1, %rd10;
	setp.ne.s32 	%p1, %r51, 0;
	@%p1 bra 	$L__BB3_3;
	mov.u32 	%r268, %tid.x;
	setp.ne.s32 	%p168, %r268, 0;
	@%p168 bra 	$L__BB3_52;
	st.global.f64 	[%rd1], %fd42;
	bra.uni 	$L__BB3_52;
$L__BB3_3:
	cvta.to.global.u64 	%rd2, %rd9;
	setp.gt.u32 	%p2, %r51, 2047;
	@%p2 bra 	$L__BB3_28;
	mov.u32 	%r1, %tid.x;
	setp.ge.u32 	%p80, %r1, %r51;
	mov.f64 	%fd296, 0d0000000000000000;
	mov.u32 	%r272, %r1;
	@%p80 bra 	$L__BB3_6;
	mul.wide.u32 	%rd83, %r1, 8;
	add.s64 	%rd84, %rd2, %rd83;
	ld.global.f64 	%fd296, [%rd84];
	add.s32 	%r272, %r1, 256;
$L__BB3_6:
	setp.ge.u32 	%p81, %r272, %r51;
	@%p81 bra 	$L__BB3_19;
	not.b32 	%r145, %r272;
	add.s32 	%r146, %r51, %r145;
	shr.u32 	%r147, %r146, 8;
	add.s32 	%r4, %r147, 1;
	and.b32  	%r5, %r4, 15;
	setp.lt.u32 	%p82, %r146, 3840;
	@%p82 bra 	$L__BB3_10;
	and.b32  	%r148, %r4, 33554416;
	neg.s32 	%r270, %r148;
	mul.wide.u32 	%rd85, %r272, 8;
	add.s64 	%rd86, %rd85, %rd2;
	add.s64 	%rd112, %rd86, 16384;
$L__BB3_9:
	.pragma "nounroll";
	ld.global.f64 	%fd157, [%rd112+-16384];
	setp.lt.f64 	%p83, %fd296, %fd157;
	selp.f64 	%fd158, %fd157, %fd296, %p83;
	ld.global.f64 	%fd159, [%rd112+-14336];
	setp.lt.f64 	%p84, %fd158, %fd159;
	selp.f64 	%fd160, %fd159, %fd158, %p84;
	ld.global.f64 	%fd161, [%rd112+-12288];
	setp.lt.f64 	%p85, %fd160, %fd161;
	selp.f64 	%fd162, %fd161, %fd160, %p85;
	ld.global.f64 	%fd163, [%rd112+-10240];
	setp.lt.f64 	%p86, %fd162, %fd163;
	selp.f64 	%fd164, %fd163, %fd162, %p86;
	ld.global.f64 	%fd165, [%rd112+-8192];
	setp.lt.f64 	%p87, %fd164, %fd165;
	selp.f64 	%fd166, %fd165, %fd164, %p87;
	ld.global.f64 	%fd167, [%rd112+-6144];
	setp.lt.f64 	%p88, %fd166, %fd167;
	selp.f64 	%fd168, %fd167, %fd166, %p88;
	ld.global.f64 	%fd169, [%rd112+-4096];
	setp.lt.f64 	%p89, %fd168, %fd169;
	selp.f64 	%fd170, %fd169, %fd168, %p89;
	ld.global.f64 	%fd171, [%rd112+-2048];
	setp.lt.f64 	%p90, %fd170, %fd171;
	selp.f64 	%fd172, %fd171, %fd170, %p90;
	ld.global.f64 	%fd173, [%rd112];
	setp.lt.f64 	%p91, %fd172, %fd173;
	selp.f64 	%fd174, %fd173, %fd172, %p91;
	ld.global.f64 	%fd175, [%rd112+2048];
	setp.lt.f64 	%p92, %fd174, %fd175;
	selp.f64 	%fd176, %fd175, %fd174, %p92;
	ld.global.f64 	%fd177, [%rd112+4096];
	setp.lt.f64 	%p93, %fd176, %fd177;
	selp.f64 	%fd178, %fd177, %fd176, %p93;
	ld.global.f64 	%fd179, [%rd112+6144];
	setp.lt.f64 	%p94, %fd178, %fd179;
	selp.f64 	%fd180, %fd179, %fd178, %p94;
	ld.global.f64 	%fd181, [%rd112+8192];
	setp.lt.f64 	%p95, %fd180, %fd181;
	selp.f64 	%fd182, %fd181, %fd180, %p95;
	ld.global.f64 	%fd183, [%rd112+10240];
	setp.lt.f64 	%p96, %fd182, %fd183;
	selp.f64 	%fd184, %fd183, %fd182, %p96;
	ld.global.f64 	%fd185, [%rd112+12288];
	setp.lt.f64 	%p97, %fd184, %fd185;
	selp.f64 	%fd186, %fd185, %fd184, %p97;
	ld.global.f64 	%fd187, [%rd112+14336];
	setp.lt.f64 	%p98, %fd186, %fd187;
	selp.f64 	%fd296, %fd187, %fd186, %p98;
	add.s32 	%r272, %r272, 4096;
	add.s32 	%r270, %r270, 16;
	add.s64 	%rd112, %rd112, 32768;
	setp.ne.s32 	%p99, %r270, 0;
	@%p99 bra 	$L__BB3_9;
$L__BB3_10:
	setp.eq.s32 	%p100, %r5, 0;
	@%p100 bra 	$L__BB3_19;
	and.b32  	%r12, %r4, 7;
	setp.lt.u32 	%p101, %r5, 8;
	@%p101 bra 	$L__BB3_13;
	mul.wide.u32 	%rd87, %r272, 8;
	add.s64 	%rd88, %rd2, %rd87;
	ld.global.f64 	%fd189, [%rd88];
	setp.lt.f64 	%p102, %fd296, %fd189;
	selp.f64 	%fd190, %fd189, %fd296, %p102;
	ld.global.f64 	%fd191, [%rd88+2048];
	setp.lt.f64 	%p103, %fd190, %fd191;
	selp.f64 	%fd192, %fd191, %fd190, %p103;
	ld.global.f64 	%fd193, [%rd88+4096];
	setp.lt.f64 	%p104, %fd192, %fd193;
	selp.f64 	%fd194, %fd193, %fd192, %p104;
	ld.global.f64 	%fd195, [%rd88+6144];
	setp.lt.f64 	%p105, %fd194, %fd195;
	selp.f64 	%fd196, %fd195, %fd194, %p105;
	ld.global.f64 	%fd197, [%rd88+8192];
	setp.lt.f64 	%p106, %fd196, %fd197;
	selp.f64 	%fd198, %fd197, %fd196, %p106;
	ld.global.f64 	%fd199, [%rd88+10240];
	setp.lt.f64 	%p107, %fd198, %fd199;
	selp.f64 	%fd200, %fd199, %fd198, %p107;
	ld.global.f64 	%fd201, [%rd88+12288];
	setp.lt.f64 	%p108, %fd200, %fd201;
	selp.f64 	%fd202, %fd201, %fd200, %p108;
	ld.global.f64 	%fd203, [%rd88+14336];
	setp.lt.f64 	%p109, %fd202, %fd203;
	selp.f64 	%fd296, %fd203, %fd202, %p109;
	add.s32 	%r272, %r272, 2048;
$L__BB3_13:
	setp.eq.s32 	%p110, %r12, 0;
	@%p110 bra 	$L__BB3_19;
	and.b32  	%r15, %r4, 3;
	setp.lt.u32 	%p111, %r12, 4;
	@%p111 bra 	$L__BB3_16;
	mul.wide.u32 	%rd89, %r272, 8;
	add.s64 	%rd90, %rd2, %rd89;
	ld.global.f64 	%fd205, [%rd90];
	setp.lt.f64 	%p112, %fd296, %fd205;
	selp.f64 	%fd206, %fd205, %fd296, %p112;
	ld.global.f64 	%fd207, [%rd90+2048];
	setp.lt.f64 	%p113, %fd206, %fd207;
	selp.f64 	%fd208, %fd207, %fd206, %p113;
	ld.global.f64 	%fd209, [%rd90+4096];
	setp.lt.f64 	%p114, %fd208, %fd209;
	selp.f64 	%fd210, %fd209, %fd208, %p114;
	ld.global.f64 	%fd211, [%rd90+6144];
	setp.lt.f64 	%p115, %fd210, %fd211;
	selp.f64 	%fd296, %fd211, %fd210, %p115;
	add.s32 	%r272, %r272, 1024;
$L__BB3_16:
	setp.eq.s32 	%p116, %r15, 0;
	@%p116 bra 	$L__BB3_19;
	mul.wide.u32 	%rd91, %r272, 8;
	add.s64 	%rd113, %rd2, %rd91;
	neg.s32 	%r275, %r15;
$L__BB3_18:
	.pragma "nounroll";
	ld.global.f64 	%fd212, [%rd113];
	setp.lt.f64 	%p117, %fd296, %fd212;
	selp.f64 	%fd296, %fd212, %fd296, %p117;
	add.s64 	%rd113, %rd113, 2048;
	add.s32 	%r275, %r275, 1;
	setp.ne.s32 	%p118, %r275, 0;
	@%p118 bra 	$L__BB3_18;
$L__BB3_19:
	setp.lt.u32 	%p119, %r51, 256;
	@%p119 bra 	$L__BB3_24;
	// begin inline asm
	mov.u32 %r212, %laneid;
	// end inline asm
	mov.b64 	%rd102, %fd296;
	mov.b64 	{%r214, %r219}, %rd102;
	mov.b32 	%r220, 1;
	mov.b32 	%r261, 31;
	mov.b32 	%r262, -1;
	// begin inline asm
	shfl.sync.down.b32 %r213, %r214, %r220, %r261, %r262;
	// end inline asm
	// begin inline asm
	shfl.sync.down.b32 %r218, %r219, %r220, %r261, %r262;
	// end inline asm
	mov.b64 	%rd103, {%r213, %r218};
	mov.b64 	%fd260, %rd103;
	setp.gt.s32 	%p147, %r212, 30;
	setp.lt.f64 	%p148, %fd296, %fd260;
	selp.f64 	%fd261, %fd260, %fd296, %p148;
	selp.f64 	%fd262, %fd296, %fd261, %p147;
	mov.b64 	%rd104, %fd262;
	mov.b64 	{%r224, %r229}, %rd104;
	mov.b32 	%r230, 2;
	// begin inline asm
	shfl.sync.down.b32 %r223, %r224, %r230, %r261, %r262;
	// end inline asm
	// begin inline asm
	shfl.sync.down.b32 %r228, %r229, %r230, %r261, %r262;
	// end inline asm
	mov.b64 	%rd105, {%r223, %r228};
	mov.b64 	%fd263, %rd105;
	setp.gt.s32 	%p149, %r212, 29;
	setp.lt.f64 	%p150, %fd262, %fd263;
	selp.f64 	%fd264, %fd263, %fd262, %p150;
	selp.f64 	%fd265, %fd262, %fd264, %p149;
	mov.b64 	%rd106, %fd265;
	mov.b64 	{%r234, %r239}, %rd106;
	mov.b32 	%r240, 4;
	// begin inline asm
	shfl.sync.down.b32 %r233, %r234, %r240, %r261, %r262;
	// end inline asm
	// begin inline asm
	shfl.sync.down.b32 %r238, %r239, %r240, %r261, %r262;
	// end inline asm
	mov.b64 	%rd107, {%r233, %r238};
	mov.b64 	%fd266, %rd107;
	setp.gt.s32 	%p151, %r212, 27;
	setp.lt.f64 	%p152, %fd265, %fd266;
	selp.f64 	%fd267, %fd266, %fd265, %p152;
	selp.f64 	%fd268, %fd265, %fd267, %p151;
	mov.b64 	%rd108, %fd268;
	mov.b64 	{%r244, %r249}, %rd108;
	mov.b32 	%r250, 8;
	// begin inline asm
	shfl.sync.down.b32 %r243, %r244, %r250, %r261, %r262;
	// end inline asm
	// begin inline asm
	shfl.sync.down.b32 %r248, %r249, %r250, %r261, %r262;
	// end inline asm
	mov.b64 	%rd109, {%r243, %r248};
	mov.b64 	%fd269, %rd109;
	setp.gt.s32 	%p153, %r212, 23;
	setp.lt.f64 	%p154, %fd268, %fd269;
	selp.f64 	%fd270, %fd269, %fd268, %p154;
	selp.f64 	%fd271, %fd268, %fd270, %p153;
	mov.b64 	%rd110, %fd271;
	mov.b64 	{%r254, %r259}, %rd110;
	mov.b32 	%r260, 16;
	// begin inline asm
	shfl.sync.down.b32 %r253, %r254, %r260, %r261, %r262;
	// end inline asm
	// begin inline asm
	shfl.sync.down.b32 %r258, %r259, %r260, %r261, %r262;
	// end inline asm
	mov.b64 	%rd111, {%r253, %r258};
	mov.b64 	%fd272, %rd111;
	setp.gt.s32 	%p155, %r212, 15;
	setp.lt.f64 	%p156, %fd271, %fd272;
	selp.f64 	%fd16, %fd272, %fd271, %p156;
	selp.f64 	%fd308, %fd271, %fd16, %p155;
	setp.ne.s32 	%p157, %r212, 0;
	@%p157 bra 	$L__BB3_22;
	shr.u32 	%r263, %r1, 2;
	and.b32  	%r264, %r263, 248;
	mov.u32 	%r265, _ZZN3cub18CUB_300001_SM_10006detail6reduce28DeviceReduceSingleTileKernelINS2_10policy_hubIdjN4cuda3__47maximumIdEEE10Policy1000EN6thrust24THRUST_300001_SM_1000_NS6detail15normal_iteratorINSC_10device_ptrIdEEEEPdjS8_ddNS5_3std3__410__identityEEEvT0_T1_T2_T3_T4_T6_E12temp_storage;
	add.s32 	%r266, %r265, %r264;
	st.shared.f64 	[%r266+8], %fd16;
$L__BB3_22:
	bar.sync 	0;
	setp.ne.s32 	%p158, %r1, 0;
	@%p158 bra 	$L__BB3_50;
	ld.shared.f64 	%fd273, [_ZZN3cub18CUB_300001_SM_10006detail6reduce28DeviceReduceSingleTileKernelINS2_10policy_hubIdjN4cuda3__47maximumIdEEE10Policy1000EN6thrust24THRUST_300001_SM_1000_NS6detail15normal_iteratorINSC_10device_ptrIdEEEEPdjS8_ddNS5_3std3__410__identityEEEvT0_T1_T2_T3_T4_T6_E12temp_storage+16];
	setp.lt.f64 	%p159, %fd308, %fd273;
	selp.f64 	%fd274, %fd273, %fd308, %p159;
	ld.shared.f64 	%fd275, [_ZZN3cub18CUB_300001_SM_10006detail6reduce28DeviceReduceSingleTileKernelINS2_10policy_hubIdjN4cuda3__47maximumIdEEE10Policy1000EN6thrust24THRUST_300001_SM_1000_NS6detail15normal_iteratorINSC_10device_ptrIdEEEEPdjS8_ddNS5_3std3__410__identityEEEvT0_T1_T2_T3_T4_T6_E12temp_storage+24];
	setp.lt.f64 	%p160, %fd274, %fd275;
	selp.f64 	%fd276, %fd275, %fd274, %p160;
	ld.shared.f64 	%fd277, [_ZZN3cub18CUB_300001_SM_10006detail6reduce28DeviceReduceSingleTileKernelINS2_10policy_hubIdjN4cuda3__47maximumIdEEE10Policy1000EN6thrust24THRUST_300001_SM_1000_NS6detail15normal_iteratorINSC_10device_ptrIdEEEEPdjS8_ddNS5_3std3__410__identityEEEvT0_T1_T2_T3_T4_T6_E12temp_storage+32];
	setp.lt.f64 	%p161, %fd276, %fd277;
	selp.f64 	%fd278, %fd277, %fd276, %p161;
	ld.shared.f64 	%fd279, [_ZZN3cub18CUB_300001_SM_10006detail6reduce28DeviceReduceSingleTileKernelINS2_10policy_hubIdjN4cuda3__47maximumIdEEE10Policy1000EN6thrust24THRUST_300001_SM_1000_NS6detail15normal_iteratorINSC_10device_ptrIdEEEEPdjS8_ddNS5_3std3__410__identityEEEvT0_T1_T2_T3_T4_T6_E12temp_storage+40];
	setp.lt.f64 	%p162, %fd278, %fd279;
	selp.f64 	%fd280, %fd279, %fd278, %p162;
	ld.shared.f64 	%fd281, [_ZZN3cub18CUB_300001_SM_10006detail6reduce28DeviceReduceSingleTileKernelINS2_10policy_hubIdjN4cuda3__47maximumIdEEE10Policy1000EN6thrust24THRUST_300001_SM_1000_NS6detail15normal_iteratorINSC_10device_ptrIdEEEEPdjS8_ddNS5_3std3__410__identityEEEvT0_T1_T2_T3_T4_T6_E12temp_storage+48];
	setp.lt.f64 	%p163, %fd280, %fd281;
	selp.f64 	%fd282, %fd281, %fd280, %p163;
	ld.shared.f64 	%fd283, [_ZZN3cub18CUB_300001_SM_10006detail6reduce28DeviceReduceSingleTileKernelINS2_10policy_hubIdjN4cuda3__47maximumIdEEE10Policy1000EN6thrust24THRUST_300001_SM_1000_NS6detail15normal_iteratorINSC_10device_ptrIdEEEEPdjS8_ddNS5_3std3__410__identityEEEvT0_T1_T2_T3_T4_T6_E12temp_storage+56];
	setp.lt.f64 	%p164, %fd282, %fd283;
	selp.f64 	%fd284, %fd283, %fd282, %p164;
	ld.shared.f64 	%fd285, [_ZZN3cub18CUB_300001_SM_10006detail6reduce28DeviceReduceSingleTileKernelINS2_10policy_hubIdjN4cuda3__47maximumIdEEE10Policy1000EN6thrust24THRUST_300001_SM_1000_NS6detail15normal_iteratorINSC_10device_ptrIdEEEEPdjS8_ddNS5_3std3__410__identityEEEvT0_T1_T2_T3_T4_T6_E12temp_storage+64];
	setp.lt.f64 	%p165, %fd284, %fd285;
	selp.f64 	%fd308, %fd285, %fd284, %p165;
	bra.uni 	$L__BB3_50;
$L__BB3_24:
	// begin inline asm
	mov.u32 %r149, %laneid;
	// end inline asm
	and.b32  	%r200, %r1, 992;
	add.s32 	%r201, %r200, 32;
	setp.gt.u32 	%p120, %r201, %r51;
	not.b32 	%r202, %r200;
	add.s32 	%r203, %r51, %r202;
	selp.b32 	%r198, %r203, 31, %p120;
	mov.b64 	%rd92, %fd296;
	mov.b64 	{%r151, %r156}, %rd92;
	mov.b32 	%r157, 1;
	mov.b32 	%r199, -1;
	// begin inline asm
	shfl.sync.down.b32 %r150, %r151, %r157, %r198, %r199;
	// end inline asm
	// begin inline asm
	shfl.sync.down.b32 %r155, %r156, %r157, %r198, %r199;
	// end inline asm
	mov.b64 	%rd93, {%r150, %r155};
	mov.b64 	%fd213, %rd93;
	setp.lt.s32 	%p121, %r149, %r198;
	setp.lt.f64 	%p122, %fd296, %fd213;
	selp.f64 	%fd214, %fd213, %fd296, %p122;
	selp.f64 	%fd215, %fd214, %fd296, %p121;
	mov.b64 	%rd94, %fd215;
	mov.b64 	{%r161, %r166}, %rd94;
	mov.b32 	%r167, 2;
	// begin inline asm
	shfl.sync.down.b32 %r160, %r161, %r167, %r198, %r199;
	// end inline asm
	// begin inline asm
	shfl.sync.down.b32 %r165, %r166, %r167, %r198, %r199;
	// end inline asm
	mov.b64 	%rd95, {%r160, %r165};
	mov.b64 	%fd216, %rd95;
	add.s32 	%r204, %r149, 2;
	setp.gt.s32 	%p123, %r204, %r198;
	setp.lt.f64 	%p124, %fd215, %fd216;
	selp.f64 	%fd217, %fd216, %fd215, %p124;
	selp.f64 	%fd218, %fd215, %fd217, %p123;
	mov.b64 	%rd96, %fd218;
	mov.b64 	{%r171, %r176}, %rd96;
	mov.b32 	%r177, 4;
	// begin inline asm
	shfl.sync.down.b32 %r170, %r171, %r177, %r198, %r199;
	// end inline asm
	// begin inline asm
	shfl.sync.down.b32 %r175, %r176, %r177, %r198, %r199;
	// end inline asm
	mov.b64 	%rd97, {%r170, %r175};
	mov.b64 	%fd219, %rd97;
	add.s32 	%r205, %r149, 4;
	setp.gt.s32 	%p125, %r205, %r198;
	setp.lt.f64 	%p126, %fd218, %fd219;
	selp.f64 	%fd220, %fd219, %fd218, %p126;
	selp.f64 	%fd221, %fd218, %fd220, %p125;
	mov.b64 	%rd98, %fd221;
	mov.b64 	{%r181, %r186}, %rd98;
	mov.b32 	%r187, 8;
	// begin inline asm
	shfl.sync.down.b32 %r180, %r181, %r187, %r198, %r199;
	// end inline asm
	// begin inline asm
	shfl.sync.down.b32 %r185, %r186, %r187, %r198, %r199;
	// end inline asm
	mov.b64 	%rd99, {%r180, %r185};
	mov.b64 	%fd222, %rd99;
	add.s32 	%r206, %r149, 8;
	setp.gt.s32 	%p127, %r206, %r198;
	setp.lt.f64 	%p128, %fd221, %fd222;
	selp.f64 	%fd223, %fd222, %fd221, %p128;
	selp.f64 	%fd224, %fd221, %fd223, %p127;
	mov.b64 	%rd100, %fd224;
	mov.b64 	{%r191, %r196}, %rd100;
	mov.b32 	%r197, 16;
	// begin inline asm
	shfl.sync.down.b32 %r190, %r191, %r197, %r198, %r199;
	// end inline asm
	// begin inline asm
	shfl.sync.down.b32 %r195, %r196, %r197, %r198, %r199;
	// end inline asm
	mov.b64 	%rd101, {%r190, %r195};
	mov.b64 	%fd225, %rd101;
	add.s32 	%r207, %r149, 16;
	setp.gt.s32 	%p129, %r207, %r198;
	setp.lt.f64 	%p130, %fd224, %fd225;
	selp.f64 	%fd226, %fd225, %fd224, %p130;
	selp.f64 	%fd308, %fd224, %fd226, %p129;
	setp.ne.s32 	%p131, %r149, 0;
	@%p131 bra 	$L__BB3_26;
	shr.u32 	%r208, %r1, 2;
	and.b32  	%r209, %r208, 248;
	mov.u32 	%r210, _ZZN3cub18CUB_300001_SM_10006detail6reduce28DeviceReduceSingleTileKernelINS2_10policy_hubIdjN4cuda3__47maximumIdEEE10Policy1000EN6thrust24THRUST_300001_SM_1000_NS6detail15normal_iteratorINSC_10device_ptrIdEEEEPdjS8_ddNS5_3std3__410__identityEEEvT0_T1_T2_T3_T4_T6_E12temp_storage;
	add.s32 	%r211, %r210, %r209;
	st.shared.f64 	[%r211+8], %fd308;
$L__BB3_26:
	bar.sync 	0;
	setp.ne.s32 	%p132, %r1, 0;
	@%p132 bra 	$L__BB3_50;
	setp.gt.u32 	%p133, %r51, 32;
	ld.shared.f64 	%fd227, [_ZZN3cub18CUB_300001_SM_10006detail6reduce28DeviceReduceSingleTileKernelINS2_10policy_hubIdjN4cuda3__47maximumIdEEE10Policy1000EN6thrust24THRUST_300001_SM_1000_NS6detail15normal_iteratorINSC_10device_ptrIdEEEEPdjS8_ddNS5_3std3__410__identityEEEvT0_T1_T2_T3_T4_T6_E12temp_storage+16];
	setp.lt.f64 	%p134, %fd308, %fd227;
	selp.f64 	%fd229, %fd227, %fd308, %p134;
	selp.f64 	%fd230, %fd229, %fd308, %p133;
	setp.gt.u32 	%p135, %r51, 64;
	ld.shared.f64 	%fd232, [_ZZN3cub18CUB_300001_SM_10006detail6reduce28DeviceReduceSingleTileKernelINS2_10policy_hubIdjN4cuda3__47maximumIdEEE10Policy1000EN6thrust24THRUST_300001_SM_1000_NS6detail15normal_iteratorINSC_10device_ptrIdEEEEPdjS8_ddNS5_3std3__410__identityEEEvT0_T1_T2_T3_T4_T6_E12temp_storage+24];
	setp.lt.f64 	%p136, %fd230, %fd232;
	selp.f64 	%fd234, %fd232, %fd230, %p136;
	selp.f64 	%fd235, %fd234, %fd230, %p135;
	setp.gt.u32 	%p137, %r51, 96;
	ld.shared.f64 	%fd237, [_ZZN3cub18CUB_300001_SM_10006detail6reduce28DeviceReduceSingleTileKernelINS2_10policy_hubIdjN4cuda3__47maximumIdEEE10Policy1000EN6thrust24THRUST_300001_SM_1000_NS6detail15normal_iteratorINSC_10device_ptrIdEEEEPdjS8_ddNS5_3std3__410__identityEEEvT0_T1_T2_T3_T4_T6_E12temp_storage+32];
	setp.lt.f64 	%p138, %fd235, %fd237;
	selp.f64 	%fd239, %fd237, %fd235, %p138;
	selp.f64 	%fd240, %fd239, %fd235, %p137;
	setp.gt.u32 	%p139, %r51, 128;
	ld.shared.f64 	%fd242, [_ZZN3cub18CUB_300001_SM_10006detail6reduce28DeviceReduceSingleTileKernelINS2_10policy_hubIdjN4cuda3__47maximumIdEEE10Policy1000EN6thrust24THRUST_300001_SM_1000_NS6detail15normal_iteratorINSC_10device_ptrIdEEEEPdjS8_ddNS5_3std3__410__identityEEEvT0_T1_T2_T3_T4_T6_E12temp_storage+40];
	setp.lt.f64 	%p140, %fd240, %fd242;
	selp.f64 	%fd244, %fd242, %fd240, %p140;
	selp.f64 	%fd245, %fd244, %fd240, %p139;
	setp.gt.u32 	%p141, %r51, 160;
	ld.shared.f64 	%fd247, [_ZZN3cub18CUB_300001_SM_10006detail6reduce28DeviceReduceSingleTileKernelINS2_10policy_hubIdjN4cuda3__47maximumIdEEE10Policy1000EN6thrust24THRUST_300001_SM_1000_NS6detail15normal_iteratorINSC_10device_ptrIdEEEEPdjS8_ddNS5_3std3__410__identityEEEvT0_T1_T2_T3_T4_T6_E12temp_storage+48];
	setp.lt.f64 	%p142, %fd245, %fd247;
	selp.f64 	%fd249, %fd247, %fd245, %p142;
	selp.f64 	%fd250, %fd249, %fd245, %p141;
	setp.gt.u32 	%p143, %r51, 192;
	ld.shared.f64 	%fd252, [_ZZN3cub18CUB_300001_SM_10006detail6reduce28DeviceReduceSingleTileKernelINS2_10policy_hubIdjN4cuda3__47maximumIdEEE10Policy1000EN6thrust24THRUST_300001_SM_1000_NS6detail15normal_iteratorINSC_10device_ptrIdEEEEPdjS8_ddNS5_3std3__410__identityEEEvT0_T1_T2_T3_T4_T6_E12temp_storage+56];
	setp.lt.f64 	%p144, %fd250, %fd252;
	selp.f64 	%fd254, %fd252, %fd250, %p144;
	selp.f64 	%fd255, %fd254, %fd250, %p143;
	setp.gt.u32 	%p145, %r51, 224;
	ld.shared.f64 	%fd257, [_ZZN3cub18CUB_300001_SM_10006detail6reduce28DeviceReduceSingleTileKernelINS2_10policy_hubIdjN4cuda3__47maximumIdEEE10Policy1000EN6thrust24THRUST_300001_SM_1000_NS6detail15normal_iteratorINSC_10device_ptrIdEEEEPdjS8_ddNS5_3std3__410__identityEEEvT0_T1_T2_T3_T4_T6_E12temp_storage+64];
	setp.lt.f64 	%p146, %fd255, %fd257;
	selp.f64 	%fd259, %fd257, %fd255, %p146;
	selp.f64 	%fd308, %fd259, %fd255, %p145;
	bra.uni 	$L__BB3_50;
$L__BB3_28:
	mov.u32 	%r21, %tid.x;
	mul.wide.u32 	%rd11, %r21, 8;
	add.s64 	%rd12, %rd2, %rd11;
	ld.global.f64 	%fd43, [%rd12];
	ld.global.f64 	%fd44, [%rd12+2048];
	ld.global.f64 	%fd45, [%rd12+4096];
	ld.global.f64 	%fd46, [%rd12+6144];
	ld.global.f64 	%fd47, [%rd12+8192];
	ld.global.f64 	%fd48, [%rd12+10240];
	ld.global.f64 	%fd49, [%rd12+12288];
	ld.global.f64 	%fd50, [%rd12+14336];
	setp.lt.f64 	%p3, %fd43, %fd44;
	selp.f64 	%fd51, %fd44, %fd43, %p3;
	setp.lt.f64 	%p4, %fd51, %fd45;
	selp.f64 	%fd52, %fd45, %fd51, %p4;
	setp.lt.f64 	%p5, %fd52, %fd46;
	selp.f64 	%fd53, %fd46, %fd52, %p5;
	setp.lt.f64 	%p6, %fd53, %fd47;
	selp.f64 	%fd54, %fd47, %fd53, %p6;
	setp.lt.f64 	%p7, %fd54, %fd48;
	selp.f64 	%fd55, %fd48, %fd54, %p7;
	setp.lt.f64 	%p8, %fd55, %fd49;
	selp.f64 	%fd56, %fd49, %fd55, %p8;
	setp.lt.f64 	%p9, %fd56, %fd50;
	selp.f64 	%fd307, %fd50, %fd56, %p9;
	add.s32 	%r22, %r51, -2048;
	setp.lt.u32 	%p10, %r22, 2048;
	mov.b32 	%r277, 2048;
	@%p10 bra 	$L__BB3_32;
	mov.b32 	%r277, 2048;
$L__BB3_30:
	add.s32 	%r54, %r21, %r277;
	mul.wide.u32 	%rd13, %r54, 8;
	add.s64 	%rd14, %rd2, %rd13;
	ld.global.f64 	%fd57, [%rd14];
	ld.global.f64 	%fd58, [%rd14+2048];
	ld.global.f64 	%fd59, [%rd14+4096];
	ld.global.f64 	%fd60, [%rd14+6144];
	ld.global.f64 	%fd61, [%rd14+8192];
	ld.global.f64 	%fd62, [%rd14+10240];
	ld.global.f64 	%fd63, [%rd14+12288];
	ld.global.f64 	%fd64, [%rd14+14336];
	setp.lt.f64 	%p11, %fd307, %fd57;
	selp.f64 	%fd65, %fd57, %fd307, %p11;
	setp.lt.f64 	%p12, %fd65, %fd58;
	selp.f64 	%fd66, %fd58, %fd65, %p12;
	setp.lt.f64 	%p13, %fd66, %fd59;
	selp.f64 	%fd67, %fd59, %fd66, %p13;
	setp.lt.f64 	%p14, %fd67, %fd60;
	selp.f64 	%fd68, %fd60, %fd67, %p14;
	setp.lt.f64 	%p15, %fd68, %fd61;
	selp.f64 	%fd69, %fd61, %fd68, %p15;
	setp.lt.f64 	%p16, %fd69, %fd62;
	selp.f64 	%fd70, %fd62, %fd69, %p16;
	setp.lt.f64 	%p17, %fd70, %fd63;
	selp.f64 	%fd71, %fd63, %fd70, %p17;
	setp.lt.f64 	%p18, %fd71, %fd64;
	selp.f64 	%fd307, %fd64, %fd71, %p18;
	sub.s32 	%r55, %r51, %r277;
	setp.lt.u32 	%p19, %r55, 2048;
	@%p19 bra 	$L__BB3_46;
	add.s32 	%r277, %r277, 2048;
	setp.le.u32 	%p20, %r277, %r22;
	@%p20 bra 	$L__BB3_30;
$L__BB3_32:
	setp.le.u32 	%p21, %r51, %r277;
	sub.s32 	%r56, %r51, %r277;
	setp.ge.s32 	%p22, %r21, %r56;
	or.pred  	%p23, %p21, %p22;
	@%p23 bra 	$L__BB3_46;
	not.b32 	%r58, %r21;
	add.s32 	%r59, %r51, %r58;
	sub.s32 	%r60, %r59, %r277;
	shr.u32 	%r61, %r60, 8;
	add.s32 	%r26, %r61, 1;
	and.b32  	%r27, %r26, 15;
	setp.lt.u32 	%p24, %r60, 3840;
	mov.u32 	%r282, %r21;
	@%p24 bra 	$L__BB3_37;
	or.b32  	%r280, %r21, 2048;
	add.s32 	%r279, %r21, %r277;
	and.b32  	%r62, %r26, 33554416;
	neg.s32 	%r278, %r62;
$L__BB3_35:
	.pragma "nounroll";
	mul.wide.u32 	%rd15, %r279, 8;
	add.s64 	%rd16, %rd2, %rd15;
	ld.global.f64 	%fd73, [%rd16];
	setp.lt.f64 	%p25, %fd307, %fd73;
	selp.f64 	%fd74, %fd73, %fd307, %p25;
	add.s32 	%r63, %r279, 256;
	mul.wide.u32 	%rd17, %r63, 8;
	add.s64 	%rd18, %rd2, %rd17;
	ld.global.f64 	%fd75, [%rd18];
	setp.lt.f64 	%p26, %fd74, %fd75;
	selp.f64 	%fd76, %fd75, %fd74, %p26;
	add.s32 	%r64, %r279, 512;
	mul.wide.u32 	%rd19, %r64, 8;
	add.s64 	%rd20, %rd2, %rd19;
	ld.global.f64 	%fd77, [%rd20];
	setp.lt.f64 	%p27, %fd76, %fd77;
	selp.f64 	%fd78, %fd77, %fd76, %p27;
	add.s32 	%r65, %r279, 768;
	mul.wide.u32 	%rd21, %r65, 8;
	add.s64 	%rd22, %rd2, %rd21;
	ld.global.f64 	%fd79, [%rd22];
	setp.lt.f64 	%p28, %fd78, %fd79;
	selp.f64 	%fd80, %fd79, %fd78, %p28;
	add.s32 	%r66, %r279, 1024;
	mul.wide.u32 	%rd23, %r66, 8;
	add.s64 	%rd24, %rd2, %rd23;
	ld.global.f64 	%fd81, [%rd24];
	setp.lt.f64 	%p29, %fd80, %fd81;
	selp.f64 	%fd82, %fd81, %fd80, %p29;
	add.s32 	%r67, %r279, 1280;
	mul.wide.u32 	%rd25, %r67, 8;
	add.s64 	%rd26, %rd2, %rd25;
	ld.global.f64 	%fd83, [%rd26];
	setp.lt.f64 	%p30, %fd82, %fd83;
	selp.f64 	%fd84, %fd83, %fd82, %p30;
	add.s32 	%r68, %r279, 1536;
	mul.wide.u32 	%rd27, %r68, 8;
	add.s64 	%rd28, %rd2, %rd27;
	ld.global.f64 	%fd85, [%rd28];
	setp.lt.f64 	%p31, %fd84, %fd85;
	selp.f64 	%fd86, %fd85, %fd84, %p31;
	add.s32 	%r69, %r279, 1792;
	mul.wide.u32 	%rd29, %r69, 8;
	add.s64 	%rd30, %rd2, %rd29;
	ld.global.f64 	%fd87, [%rd30];
	setp.lt.f64 	%p32, %fd86, %fd87;
	selp.f64 	%fd88, %fd87, %fd86, %p32;
	add.s32 	%r70, %r279, 2048;
	mul.wide.u32 	%rd31, %r70, 8;
	add.s64 	%rd32, %rd2, %rd31;
	ld.global.f64 	%fd89, [%rd32];
	setp.lt.f64 	%p33, %fd88, %fd89;
	selp.f64 	%fd90, %fd89, %fd88, %p33;
	add.s32 	%r71, %r279, 2304;
	mul.wide.u32 	%rd33, %r71, 8;
	add.s64 	%rd34, %rd2, %rd33;
	ld.global.f64 	%fd91, [%rd34];
	setp.lt.f64 	%p34, %fd90, %fd91;
	selp.f64 	%fd92, %fd91, %fd90, %p34;
	add.s32 	%r72, %r279, 2560;
	mul.wide.u32 	%rd35, %r72, 8;
	add.s64 	%rd36, %rd2, %rd35;
	ld.global.f64 	%fd93, [%rd36];
	setp.lt.f64 	%p35, %fd92, %fd93;
	selp.f64 	%fd94, %fd93, %fd92, %p35;
	add.s32 	%r73, %r279, 2816;
	mul.wide.u32 	%rd37, %r73, 8;
	add.s64 	%rd38, %rd2, %rd37;
	ld.global.f64 	%fd95, [%rd38];
	setp.lt.f64 	%p36, %fd94, %fd95;
	selp.f64 	%fd96, %fd95, %fd94, %p36;
	add.s32 	%r74, %r279, 3072;
	mul.wide.u32 	%rd39, %r74, 8;
	add.s64 	%rd40, %rd2, %rd39;
	ld.global.f64 	%fd97, [%rd40];
	setp.lt.f64 	%p37, %fd96, %fd97;
	selp.f64 	%fd98, %fd97, %fd96, %p37;
	add.s32 	%r75, %r279, 3328;
	mul.wide.u32 	%rd41, %r75, 8;
	add.s64 	%rd42, %rd2, %rd41;
	ld.global.f64 	%fd99, [%rd42];
	setp.lt.f64 	%p38, %fd98, %fd99;
	selp.f64 	%fd100, %fd99, %fd98, %p38;
	add.s32 	%r76, %r279, 3584;
	mul.wide.u32 	%rd43, %r76, 8;
	add.s64 	%rd44, %rd2, %rd43;
	ld.global.f64 	%fd101, [%rd44];
	setp.lt.f64 	%p39, %fd100, %fd101;
	selp.f64 	%fd102, %fd101, %fd100, %p39;
	add.s32 	%r77, %r279, 3840;
	mul.wide.u32 	%rd45, %r77, 8;
	add.s64 	%rd46, %rd2, %rd45;
	ld.global.f64 	%fd103, [%rd46];
	setp.lt.f64 	%p40, %fd102, %fd103;
	selp.f64 	%fd307, %fd103, %fd102, %p40;
	add.s32 	%r280, %r280, 4096;
	add.s32 	%r279, %r279, 4096;
	add.s32 	%r278, %r278, 16;
	setp.ne.s32 	%p41, %r278, 0;
	@%p41 bra 	$L__BB3_35;
	add.s32 	%r282, %r280, -2048;
$L__BB3_37:
	setp.eq.s32 	%p42, %r27, 0;
	@%p42 bra 	$L__BB3_46;
	and.b32  	%r39, %r26, 7;
	setp.lt.u32 	%p43, %r27, 8;
	@%p43 bra 	$L__BB3_40;
	add.s32 	%r78, %r282, %r277;
	mul.wide.u32 	%rd47, %r78, 8;
	add.s64 	%rd48, %rd2, %rd47;
	ld.global.f64 	%fd105, [%rd48];
	setp.lt.f64 	%p44, %fd307, %fd105;
	selp.f64 	%fd106, %fd105, %fd307, %p44;
	add.s32 	%r79, %r78, 256;
	mul.wide.u32 	%rd49, %r79, 8;
	add.s64 	%rd50, %rd2, %rd49;
	ld.global.f64 	%fd107, [%rd50];
	setp.lt.f64 	%p45, %fd106, %fd107;
	selp.f64 	%fd108, %fd107, %fd106, %p45;
	add.s32 	%r80, %r78, 512;
	mul.wide.u32 	%rd51, %r80, 8;
	add.s64 	%rd52, %rd2, %rd51;
	ld.global.f64 	%fd109, [%rd52];
	setp.lt.f64 	%p46, %fd108, %fd109;
	selp.f64 	%fd110, %fd109, %fd108, %p46;
	add.s32 	%r81, %r78, 768;
	mul.wide.u32 	%rd53, %r81, 8;
	add.s64 	%rd54, %rd2, %rd53;
	ld.global.f64 	%fd111, [%rd54];
	setp.lt.f64 	%p47, %fd110, %fd111;
	selp.f64 	%fd112, %fd111, %fd110, %p47;
	add.s32 	%r82, %r78, 1024;
	mul.wide.u32 	%rd55, %r82, 8;
	add.s64 	%rd56, %rd2, %rd55;
	ld.global.f64 	%fd113, [%rd56];
	setp.lt.f64 	%p48, %fd112, %fd113;
	selp.f64 	%fd114, %fd113, %fd112, %p48;
	add.s32 	%r83, %r78, 1280;
	mul.wide.u32 	%rd57, %r83, 8;
	add.s64 	%rd58, %rd2, %rd57;
	ld.global.f64 	%fd115, [%rd58];
	setp.lt.f64 	%p49, %fd114, %fd115;
	selp.f64 	%fd116, %fd115, %fd114, %p49;
	add.s32 	%r84, %r78, 1536;
	mul.wide.u32 	%rd59, %r84, 8;
	add.s64 	%rd60, %rd2, %rd59;
	ld.global.f64 	%fd117, [%rd60];
	setp.lt.f64 	%p50, %fd116, %fd117;
	selp.f64 	%fd118, %fd117, %fd116, %p50;
	add.s32 	%r85, %r78, 1792;
	mul.wide.u32 	%rd61, %r85, 8;
	add.s64 	%rd62, %rd2, %rd61;
	ld.global.f64 	%fd119, [%rd62];
	setp.lt.f64 	%p51, %fd118, %fd119;
	selp.f64 	%fd307, %fd119, %fd118, %p51;
	add.s32 	%r282, %r282, 2048;
$L__BB3_40:
	setp.eq.s32 	%p52, %r39, 0;
	@%p52 bra 	$L__BB3_46;
	and.b32  	%r42, %r26, 3;
	setp.lt.u32 	%p53, %r39, 4;
	@%p53 bra 	$L__BB3_43;
	add.s32 	%r86, %r282, %r277;
	mul.wide.u32 	%rd63, %r86, 8;
	add.s64 	%rd64, %rd2, %rd63;
	ld.global.f64 	%fd121, [%rd64];
	setp.lt.f64 	%p54, %fd307, %fd121;
	selp.f64 	%fd122, %fd121, %fd307, %p54;
	add.s32 	%r87, %r86, 256;
	mul.wide.u32 	%rd65, %r87, 8;
	add.s64 	%rd66, %rd2, %rd65;
	ld.global.f64 	%fd123, [%rd66];
	setp.lt.f64 	%p55, %fd122, %fd123;
	selp.f64 	%fd124, %fd123, %fd122, %p55;
	add.s32 	%r88, %r86, 512;
	mul.wide.u32 	%rd67, %r88, 8;
	add.s64 	%rd68, %rd2, %rd67;
	ld.global.f64 	%fd125, [%rd68];
	setp.lt.f64 	%p56, %fd124, %fd125;
	selp.f64 	%fd126, %fd125, %fd124, %p56;
	add.s32 	%r89, %r86, 768;
	mul.wide.u32 	%rd69, %r89, 8;
	add.s64 	%rd70, %rd2, %rd69;
	ld.global.f64 	%fd127, [%rd70];
	setp.lt.f64 	%p57, %fd126, %fd127;
	selp.f64 	%fd307, %fd127, %fd126, %p57;
	add.s32 	%r282, %r282, 1024;
$L__BB3_43:
	setp.eq.s32 	%p58, %r42, 0;
	@%p58 bra 	$L__BB3_46;
	add.s32 	%r285, %r282, %r277;
	neg.s32 	%r284, %r42;
$L__BB3_45:
	.pragma "nounroll";
	mul.wide.u32 	%rd71, %r285, 8;
	add.s64 	%rd72, %rd2, %rd71;
	ld.global.f64 	%fd128, [%rd72];
	setp.lt.f64 	%p59, %fd307, %fd128;
	selp.f64 	%fd307, %fd128, %fd307, %p59;
	add.s32 	%r285, %r285, 256;
	add.s32 	%r284, %r284, 1;
	setp.ne.s32 	%p60, %r284, 0;
	@%p60 bra 	$L__BB3_45;
$L__BB3_46:
	// begin inline asm
	mov.u32 %r90, %laneid;
	// end inline asm
	mov.b64 	%rd73, %fd307;
	mov.b64 	{%r92, %r97}, %rd73;
	mov.b32 	%r98, 1;
	mov.b32 	%r139, 31;
	mov.b32 	%r140, -1;
	// begin inline asm
	shfl.sync.down.b32 %r91, %r92, %r98, %r139, %r140;
	// end inline asm
	// begin inline asm
	shfl.sync.down.b32 %r96, %r97, %r98, %r139, %r140;
	// end inline asm
	mov.b64 	%rd74, {%r91, %r96};
	mov.b64 	%fd129, %rd74;
	setp.gt.s32 	%p61, %r90, 30;
	setp.lt.f64 	%p62, %fd307, %fd129;
	selp.f64 	%fd130, %fd129, %fd307, %p62;
	selp.f64 	%fd131, %fd307, %fd130, %p61;
	mov.b64 	%rd75, %fd131;
	mov.b64 	{%r102, %r107}, %rd75;
	mov.b32 	%r108, 2;
	// begin inline asm
	shfl.sync.down.b32 %r101, %r102, %r108, %r139, %r140;
	// end inline asm
	// begin inline asm
	shfl.sync.down.b32 %r106, %r107, %r108, %r139, %r140;
	// end inline asm
	mov.b64 	%rd76, {%r101, %r106};
	mov.b64 	%fd132, %rd76;
	setp.gt.s32 	%p63, %r90, 29;
	setp.lt.f64 	%p64, %fd131, %fd132;
	selp.f64 	%fd133, %fd132, %fd131, %p64;
	selp.f64 	%fd134, %fd131, %fd133, %p63;
	mov.b64 	%rd77, %fd134;
	mov.b64 	{%r112, %r117}, %rd77;
	mov.b32 	%r118, 4;
	// begin inline asm
	shfl.sync.down.b32 %r111, %r112, %r118, %r139, %r140;
	// end inline asm
	// begin inline asm
	shfl.sync.down.b32 %r116, %r117, %r118, %r139, %r140;
	// end inline asm
	mov.b64 	%rd78, {%r111, %r116};
	mov.b64 	%fd135, %rd78;
	setp.gt.s32 	%p65, %r90, 27;
	setp.lt.f64 	%p66, %fd134, %fd135;
	selp.f64 	%fd136, %fd135, %fd134, %p66;
	selp.f64 	%fd137, %fd134, %fd136, %p65;
	mov.b64 	%rd79, %fd137;
	mov.b64 	{%r122, %r127}, %rd79;
	mov.b32 	%r128, 8;
	// begin inline asm
	shfl.sync.down.b32 %r121, %r122, %r128, %r139, %r140;
	// end inline asm
	// begin inline asm
	shfl.sync.down.b32 %r126, %r127, %r128, %r139, %r140;
	// end inline asm
	mov.b64 	%rd80, {%r121, %r126};
	mov.b64 	%fd138, %rd80;
	setp.gt.s32 	%p67, %r90, 23;
	setp.lt.f64 	%p68, %fd137, %fd138;
	selp.f64 	%fd139, %fd138, %fd137, %p68;
	selp.f64 	%fd140, %fd137, %fd139, %p67;
	mov.b64 	%rd81, %fd140;
	mov.b64 	{%r132, %r137}, %rd81;
	mov.b32 	%r138, 16;
	// begin inline asm
	shfl.sync.down.b32 %r131, %r132, %r138, %r139, %r140;
	// end inline asm
	// begin inline asm
	shfl.sync.down.b32 %r136, %r137, %r138, %r139, %r140;
	// end inline asm
	mov.b64 	%rd82, {%r131, %r136};
	mov.b64 	%fd141, %rd82;
	setp.gt.s32 	%p69, %r90, 15;
	setp.lt.f64 	%p70, %fd140, %fd141;
	selp.f64 	%fd38, %fd141, %fd140, %p70;
	selp.f64 	%fd308, %fd140, %fd38, %p69;
	setp.ne.s32 	%p71, %r90, 0;
	@%p71 bra 	$L__BB3_48;
	shr.u32 	%r141, %r21, 2;
	and.b32  	%r142, %r141, 248;
	mov.u32 	%r143, _ZZN3cub18CUB_300001_SM_10006detail6reduce28DeviceReduceSingleTileKernelINS2_10policy_hubIdjN4cuda3__47maximumIdEEE10Policy1000EN6thrust24THRUST_300001_SM_1000_NS6detail15normal_iteratorINSC_10device_ptrIdEEEEPdjS8_ddNS5_3std3__410__identityEEEvT0_T1_T2_T3_T4_T6_E12temp_storage;
	add.s32 	%r144, %r143, %r142;
	st.shared.f64 	[%r144+8], %fd38;
$L__BB3_48:
	bar.sync 	0;
	setp.ne.s32 	%p72, %r21, 0;
	@%p72 bra 	$L__BB3_50;
	ld.shared.f64 	%fd142, [_ZZN3cub18CUB_300001_SM_10006detail6reduce28DeviceReduceSingleTileKernelINS2_10policy_hubIdjN4cuda3__47maximumIdEEE10Policy1000EN6thrust24THRUST_300001_SM_1000_NS6detail15normal_iteratorINSC_10device_ptrIdEEEEPdjS8_ddNS5_3std3__410__identityEEEvT0_T1_T2_T3_T4_T6_E12temp_storage+16];
	setp.lt.f64 	%p73, %fd308, %fd142;
	selp.f64 	%fd143, %fd142, %fd308, %p73;
	ld.shared.f64 	%fd144, [_ZZN3cub18CUB_300001_SM_10006detail6reduce28DeviceReduceSingleTileKernelINS2_10policy_hubIdjN4cuda3__47maximumIdEEE10Policy1000EN6thrust24THRUST_300001_SM_1000_NS6detail15normal_iteratorINSC_10device_ptrIdEEEEPdjS8_ddNS5_3std3__410__identityEEEvT0_T1_T2_T3_T4_T6_E12temp_storage+24];
	setp.lt.f64 	%p74, %fd143, %fd144;
	selp.f64 	%fd145, %fd144, %fd143, %p74;
	ld.shared.f64 	%fd146, [_ZZN3cub18CUB_300001_SM_10006detail6reduce28DeviceReduceSingleTileKernelINS2_10policy_hubIdjN4cuda3__47maximumIdEEE10Policy1000EN6thrust24THRUST_300001_SM_1000_NS6detail15normal_iteratorINSC_10device_ptrIdEEEEPdjS8_ddNS5_3std3__410__identityEEEvT0_T1_T2_T3_T4_T6_E12temp_storage+32];
	setp.lt.f64 	%p75, %fd145, %fd146;
	selp.f64 	%fd147, %fd146, %fd145, %p75;
	ld.shared.f64 	%fd148, [_ZZN3cub18CUB_300001_SM_10006detail6reduce28DeviceReduceSingleTileKernelINS2_10policy_hubIdjN4cuda3__47maximumIdEEE10Policy1000EN6thrust24THRUST_300001_SM_1000_NS6detail15normal_iteratorINSC_10device_ptrIdEEEEPdjS8_ddNS5_3std3__410__identityEEEvT0_T1_T2_T3_T4_T6_E12temp_storage+40];
	setp.lt.f64 	%p76, %fd147, %fd148;
	selp.f64 	%fd149, %fd148, %fd147, %p76;
	ld.shared.f64 	%fd150, [_ZZN3cub18CUB_300001_SM_10006detail6reduce28DeviceReduceSingleTileKernelINS2_10policy_hubIdjN4cuda3__47maximumIdEEE10Policy1000EN6thrust24THRUST_300001_SM_1000_NS6detail15normal_iteratorINSC_10device_ptrIdEEEEPdjS8_ddNS5_3std3__410__identityEEEvT0_T1_T2_T3_T4_T6_E12temp_storage+48];
	setp.lt.f64 	%p77, %fd149, %fd150;
	selp.f64 	%fd151, %fd150, %fd149, %p77;
	ld.shared.f64 	%fd152, [_ZZN3cub18CUB_300001_SM_10006detail6reduce28DeviceReduceSingleTileKernelINS2_10policy_hubIdjN4cuda3__47maximumIdEEE10Policy1000EN6thrust24THRUST_300001_SM_1000_NS6detail15normal_iteratorINSC_10device_ptrIdEEEEPdjS8_ddNS5_3std3__410__identityEEEvT0_T1_T2_T3_T4_T6_E12temp_storage+56];
	setp.lt.f64 	%p78, %fd151, %fd152;
	selp.f64 	%fd153, %fd152, %fd151, %p78;
	ld.shared.f64 	%fd154, [_ZZN3cub18CUB_300001_SM_10006detail6reduce28DeviceReduceSingleTileKernelINS2_10policy_hubIdjN4cuda3__47maximumIdEEE10Policy1000EN6thrust24THRUST_300001_SM_1000_NS6detail15normal_iteratorINSC_10device_ptrIdEEEEPdjS8_ddNS5_3std3__410__identityEEEvT0_T1_T2_T3_T4_T6_E12temp_storage+64];
	setp.lt.f64 	%p79, %fd153, %fd154;
	selp.f64 	%fd308, %fd154, %fd153, %p79;
$L__BB3_50:
	mov.u32 	%r267, %tid.x;
	setp.ne.s32 	%p166, %r267, 0;
	@%p166 bra 	$L__BB3_52;
	setp.lt.f64 	%p167, %fd42, %fd308;
	selp.f64 	%fd286, %fd308, %fd42, %p167;
	st.global.f64 	[%rd1], %fd286;
$L__BB3_52:
	ret;

}
	// .globl	_ZN3cub18CUB_300001_SM_10006detail6reduce18DeviceReduceKernelINS2_10policy_hubIdjN4cuda3__47maximumIdEEE10Policy1000EN6thrust24THRUST_300001_SM_1000_NS6detail15normal_iteratorINSC_10device_ptrIdEEEEjS8_dNS5_3std3__410__identityEEEvT0_PT3_T1_NS0_13GridEvenShareISO_EET2_T4_
.visible .entry _ZN3cub18CUB_300001_SM_10006detail6reduce18DeviceReduceKernelINS2_10policy_hubIdjN4cuda3__47maximumIdEEE10Policy1000EN6thrust24THRUST_300001_SM_1000_NS6detail15normal_iteratorINSC_10device_ptrIdEEEEjS8_dNS5_3std3__410__identityEEEvT0_PT3_T1_NS0_13GridEvenShareISO_EET2_T4_(
	.param .align 8 .b8 _ZN3cub18CUB_300001_SM_10006detail6reduce18DeviceReduceKernelINS2_10policy_hubIdjN4cuda3__47maximumIdEEE10Policy1000EN6thrust24THRUST_300001_SM_1000_NS6detail15normal_iteratorINSC_10device_ptrIdEEEEjS8_dNS5_3std3__410__identityEEEvT0_PT3_T1_NS0_13GridEvenShareISO_EET2_T4__param_0[8],
	.param .u64 .ptr .align 1 _ZN3cub18CUB_300001_SM_10006detail6reduce18DeviceReduceKernelINS2_10policy_hubIdjN4cuda3__47maximumIdEEE10Policy1000EN6thrust24THRUST_300001_SM_1000_NS6detail15normal_iteratorINSC_10device_ptrIdEEEEjS8_dNS5_3std3__410__identityEEEvT0_PT3_T1_NS0_13GridEvenShareISO_EET2_T4__param_1,
	.param .u32 _ZN3cub18CUB_300001_SM_10006detail6reduce18DeviceReduceKernelINS2_10policy_hubIdjN4cuda3__47maximumIdEEE10Policy1000EN6thrust24THRUST_300001_SM_1000_NS6detail15normal_iteratorINSC_10device_ptrIdEEEEjS8_dNS5_3std3__410__identityEEEvT0_PT3_T1_NS0_13GridEvenShareISO_EET2_T4__param_2,
	.param .align 4 .b8 _ZN3cub18CUB_300001_SM_10006detail6reduce18DeviceReduceKernelINS2_10policy_hubIdjN4cuda3__47maximumIdEEE10Policy1000EN6thrust24THRUST_300001_SM_1000_NS6detail15normal_iteratorINSC_10device_ptrIdEEEEjS8_dNS5_3std3__410__identityEEEvT0_PT3_T1_NS0_13GridEvenShareISO_EET2_T4__param_3[40],
	.param .align 1 .b8 _ZN3cub18CUB_300001_SM_10006detail6reduce18DeviceReduceKernelINS2_10policy_hubIdjN4cuda3__47maximumIdEEE10Policy1000EN6thrust24THRUST_300001_SM_1000_NS6detail15normal_iteratorINSC_10device_ptrIdEEEEjS8_dNS5_3std3__410__identityEEEvT0_PT3_T1_NS0_13GridEvenShareISO_EET2_T4__param_4[1],
	.param .align 1 .b8 _ZN3cub18CUB_300001_SM_10006detail6reduce18DeviceReduceKernelINS2_10policy_hubIdjN4cuda3__47maximumIdEEE10Policy1000EN6thrust24THRUST_300001_SM_1000_NS6detail15normal_iteratorINSC_10device_ptrIdEEEEjS8_dNS5_3std3__410__identityEEEvT0_PT3_T1_NS0_13GridEvenShareISO_EET2_T4__param_5[1]
)
.maxntid 256
{
	.reg .pred 	%p<166>;
	.reg .b16 	%rs<4>;
	.reg .b32 	%r<354>;
	.reg .b64 	%rd<160>;
	.reg .b64 	%fd<305>;
	// demoted variable
	.shared .align 8 .b8 _ZZN3cub18CUB_300001_SM_10006detail6reduce18DeviceReduceKernelINS2_10policy_hubIdjN4cuda3__47maximumIdEEE10Policy1000EN6thrust24THRUST_300001_SM_1000_NS6detail15normal_iteratorINSC_10device_ptrIdEEEEjS8_dNS5_3std3__410__identityEEEvT0_PT3_T1_NS0_13GridEvenShareISO_EET2_T4_E12temp_storage[80];
	ld.param.u32 	%r1, [_ZN3cub18CUB_300001_SM_10006detail6reduce18DeviceReduceKernelINS2_10policy_hubIdjN4cuda3__47maximumIdEEE10Policy1000EN6thrust24THRUST_300001_SM_1000_NS6detail15normal_iteratorINSC_10device_ptrIdEEEEjS8_dNS5_3std3__410__identityEEEvT0_PT3_T1_NS0_13GridEvenShareISO_EET2_T4__param_3+20];
	ld.param.u32 	%r2, [_ZN3cub18CUB_300001_SM_10006detail6reduce18DeviceReduceKernelINS2_10policy_hubIdjN4cuda3__47maximumIdEEE10Policy1000EN6thrust24THRUST_300001_SM_1000_NS6detail15normal_iteratorINSC_10device_ptrIdEEEEjS8_dNS5_3std3__410__identityEEEvT0_PT3_T1_NS0_13GridEvenShareISO_EET2_T4__param_3+24];
	ld.param.u64 	%rd3, [_ZN3cub18CUB_300001_SM_10006detail6reduce18DeviceReduceKernelINS2_10policy_hubIdjN4cuda3__47maximumIdEEE10Policy1000EN6thrust24THRUST_300001_SM_1000_NS6detail15normal_iteratorINSC_10device_ptrIdEEEEjS8_dNS5_3std3__410__identityEEEvT0_PT3_T1_NS0_13GridEvenShareISO_EET2_T4__param_0];
	cvta.to.global.u64 	%rd1, %rd3;
	mov.u32 	%r3, %ctaid.x;
	shl.b32 	%r4, %r2, 11;
	shl.b32 	%r345, %r3, 11;
	sub.s32 	%r6, %r1, %r345;
	setp.gt.u32 	%p1, %r6, 2047;
	@%p1 bra 	$L__BB4_26;
	mov.u32 	%r7, %tid.x;
	setp.ge.u32 	%p79, %r7, %r6;
	mov.f64 	%fd293, 0d0000000000000000;
	mov.u32 	%r336, %r7;
	@%p79 bra 	$L__BB4_3;
	add.s32 	%r180, %r345, %r7;
	mul.wide.u32 	%rd76, %r180, 8;
	add.s64 	%rd77, %rd1, %rd76;
	ld.global.f64 	%fd293, [%rd77];
	add.s32 	%r336, %r7, 256;
$L__BB4_3:
	setp.ge.u32 	%p80, %r336, %r6;
	@%p80 bra 	$L__BB4_17;
	not.b32 	%r181, %r336;
	add.s32 	%r182, %r1, %r181;
	sub.s32 	%r183, %r182, %r345;
	shr.u32 	%r184, %r183, 8;
	add.s32 	%r10, %r184, 1;
	and.b32  	%r11, %r10, 15;
	setp.lt.u32 	%p81, %r183, 3840;
	@%p81 bra 	$L__BB4_8;
	or.b32  	%r335, %r336, 2048;
	add.s32 	%r334, %r336, %r345;
	and.b32  	%r185, %r10, 33554416;
	neg.s32 	%r333, %r185;
$L__BB4_6:
	.pragma "nounroll";
	mul.wide.u32 	%rd78, %r334, 8;
	add.s64 	%rd79, %rd1, %rd78;
	ld.global.f64 	%fd155, [%rd79];
	setp.lt.f64 	%p82, %fd293, %fd155;
	selp.f64 	%fd156, %fd155, %fd293, %p82;
	add.s32 	%r186, %r334, 256;
	mul.wide.u32 	%rd80, %r186, 8;
	add.s64 	%rd81, %rd1, %rd80;
	ld.global.f64 	%fd157, [%rd81];
	setp.lt.f64 	%p83, %fd156, %fd157;
	selp.f64 	%fd158, %fd157, %fd156, %p83;
	add.s32 	%r187, %r334, 512;
	mul.wide.u32 	%rd82, %r187, 8;
	add.s64 	%rd83, %rd1, %rd82;
	ld.global.f64 	%fd159, [%rd83];
	setp.lt.f64 	%p84, %fd158, %fd159;
	selp.f64 	%fd160, %fd159, %fd158, %p84;
	add.s32 	%r188, %r334, 768;
	mul.wide.u32 	%rd84, %r188, 8;
	add.s64 	%rd85, %rd1, %rd84;
	ld.global.f64 	%fd161, [%rd85];
	setp.lt.f64 	%p85, %fd160, %fd161;
	selp.f64 	%fd162, %fd161, %fd160, %p85;
	add.s32 	%r189, %r334, 1024;
	mul.wide.u32 	%rd86, %r189, 8;
	add.s64 	%rd87, %rd1, %rd86;
	ld.global.f64 	%fd163, [%rd87];
	setp.lt.f64 	%p86, %fd162, %fd163;
	selp.f64 	%fd164, %fd163, %fd162, %p86;
	add.s32 	%r190, %r334, 1280;
	mul.wide.u32 	%rd88, %r190, 8;
	add.s64 	%rd89, %rd1, %rd88;
	ld.global.f64 	%fd165, [%rd89];
	setp.lt.f64 	%p87, %fd164, %fd165;
	selp.f64 	%fd166, %fd165, %fd164, %p87;
	add.s32 	%r191, %r334, 1536;
	mul.wide.u32 	%rd90, %r191, 8;
	add.s64 	%rd91, %rd1, %rd90;
	ld.global.f64 	%fd167, [%rd91];
	setp.lt.f64 	%p88, %fd166, %fd167;
	selp.f64 	%fd168, %fd167, %fd166, %p88;
	add.s32 	%r192, %r334, 1792;
	mul.wide.u32 	%rd92, %r192, 8;
	add.s64 	%rd93, %rd1, %rd92;
	ld.global.f64 	%fd169, [%rd93];
	setp.lt.f64 	%p89, %fd168, %fd169;
	selp.f64 	%fd170, %fd169, %fd168, %p89;
	add.s32 	%r193, %r334, 2048;
	mul.wide.u32 	%rd94, %r193, 8;
	add.s64 	%rd95, %rd1, %rd94;
	ld.global.f64 	%fd171, [%rd95];
	setp.lt.f64 	%p90, %fd170, %fd171;
	selp.f64 	%fd172, %fd171, %fd170, %p90;
	add.s32 	%r194, %r334, 2304;
	mul.wide.u32 	%rd96, %r194, 8;
	add.s64 	%rd97, %rd1, %rd96;
	ld.global.f64 	%fd173, [%rd97];
	setp.lt.f64 	%p91, %fd172, %fd173;
	selp.f64 	%fd174, %fd173, %fd172, %p91;
	add.s32 	%r195, %r334, 2560;
	mul.wide.u32 	%rd98, %r195, 8;
	add.s64 	%rd99, %rd1, %rd98;
	ld.global.f64 	%fd175, [%rd99];
	setp.lt.f64 	%p92, %fd174, %fd175;
	selp.f64 	%fd176, %fd175, %fd174, %p92;
	add.s32 	%r196, %r334, 2816;
	mul.wide.u32 	%rd100, %r196, 8;
	add.s64 	%rd101, %rd1, %rd100;
	ld.global.f64 	%fd177, [%rd101];
	setp.lt.f64 	%p93, %fd176, %fd177;
	selp.f64 	%fd178, %fd177, %fd176, %p93;
	add.s32 	%r197, %r334, 3072;
	mul.wide.u32 	%rd102, %r197, 8;
	add.s64 	%rd103, %rd1, %rd102;
	ld.global.f64 	%fd179, [%rd103];
	setp.lt.f64 	%p94, %fd178, %fd179;
	selp.f64 	%fd180, %fd179, %fd178, %p94;
	add.s32 	%r198, %r334, 3328;
	mul.wide.u32 	%rd104, %r198, 8;
	add.s64 	%rd105, %rd1, %rd104;
	ld.global.f64 	%fd181, [%rd105];
	setp.lt.f64 	%p95, %fd180, %fd181;
	selp.f64 	%fd182, %fd181, %fd180, %p95;
	add.s32 	%r199, %r334, 3584;
	mul.wide.u32 	%rd106, %r199, 8;
	add.s64 	%rd107, %rd1, %rd106;
	ld.global.f64 	%fd183, [%rd107];
	setp.lt.f64 	%p96, %fd182, %fd183;
	selp.f64 	%fd184, %fd183, %fd182, %p96;
	add.s32 	%r200, %r334, 3840;
	mul.wide.u32 	%rd108, %r200, 8;
	add.s64 	%rd109, %rd1, %rd108;
	ld.global.f64 	%fd185, [%rd109];
	setp.lt.f64 	%p97, %fd184, %fd185;
	selp.f64 	%fd293, %fd185, %fd184, %p97;
	add.s32 	%r335, %r335, 4096;
	add.s32 	%r334, %r334, 4096;
	add.s32 	%r333, %r333, 16;
	setp.ne.s32 	%p98, %r333, 0;
	@%p98 bra 	$L__BB4_6;
	add.s32 	%r336, %r335, -2048;
$L__BB4_8:
	setp.eq.s32 	%p99, %r11, 0;
	@%p99 bra 	$L__BB4_17;
	and.b32  	%r23, %r10, 7;
	setp.lt.u32 	%p100, %r11, 8;
	@%p100 bra 	$L__BB4_11;
	add.s32 	%r201, %r345, %r336;
	mul.wide.u32 	%rd110, %r201, 8;
	add.s64 	%rd111, %rd1, %rd110;
	ld.global.f64 	%fd187, [%rd111];
	setp.lt.f64 	%p101, %fd293, %fd187;
	selp.f64 	%fd188, %fd187, %fd293, %p101;
	add.s32 	%r202, %r201, 256;
	mul.wide.u32 	%rd112, %r202, 8;
	add.s64 	%rd113, %rd1, %rd112;
	ld.global.f64 	%fd189, [%rd113];
	setp.lt.f64 	%p102, %fd188, %fd189;
	selp.f64 	%fd190, %fd189, %fd188, %p102;
	add.s32 	%r203, %r201, 512;
	mul.wide.u32 	%rd114, %r203, 8;
	add.s64 	%rd115, %rd1, %rd114;
	ld.global.f64 	%fd191, [%rd115];
	setp.lt.f64 	%p103, %fd190, %fd191;
	selp.f64 	%fd192, %fd191, %fd190, %p103;
	add.s32 	%r204, %r201, 768;
	mul.wide.u32 	%rd116, %r204, 8;
	add.s64 	%rd117, %rd1, %rd116;
	ld.global.f64 	%fd193, [%rd117];
	setp.lt.f64 	%p104, %fd192, %fd193;
	selp.f64 	%fd194, %fd193, %fd192, %p104;
	add.s32 	%r205, %r201, 1024;
	mul.wide.u32 	%rd118, %r205, 8;
	add.s64 	%rd119, %rd1, %rd118;
	ld.global.f64 	%fd195, [%rd119];
	setp.lt.f64 	%p105, %fd194, %fd195;
	selp.f64 	%fd196, %fd195, %fd194, %p105;
	add.s32 	%r206, %r201, 1280;
	mul.wide.u32 	%rd120, %r206, 8;
	add.s64 	%rd121, %rd1, %rd120;
	ld.global.f64 	%fd197, [%rd121];
	setp.lt.f64 	%p106, %fd196, %fd197;
	selp.f64 	%fd198, %fd197, %fd196, %p106;
	add.s32 	%r207, %r201, 1536;
	mul.wide.u32 	%rd122, %r207, 8;
	add.s64 	%rd123, %rd1, %rd122;
	ld.global.f64 	%fd199, [%rd123];
	setp.lt.f64 	%p107, %fd198, %fd199;
	selp.f64 	%fd200, %fd199, %fd198, %p107;
	add.s32 	%r208, %r201, 1792;
	mul.wide.u32 	%rd124, %r208, 8;
	add.s64 	%rd125, %rd1, %rd124;
	ld.global.f64 	%fd201, [%rd125];
	setp.lt.f64 	%p108, %fd200, %fd201;
	selp.f64 	%fd293, %fd201, %fd200, %p108;
	add.s32 	%r336, %r336, 2048;
$L__BB4_11:
	setp.eq.s32 	%p109, %r23, 0;
	@%p109 bra 	$L__BB4_17;
	and.b32  	%r26, %r10, 3;
	setp.lt.u32 	%p110, %r23, 4;
	@%p110 bra 	$L__BB4_14;
	add.s32 	%r209, %r345, %r336;
	mul.wide.u32 	%rd126, %r209, 8;
	add.s64 	%rd127, %rd1, %rd126;
	ld.global.f64 	%fd203, [%rd127];
	setp.lt.f64 	%p111, %fd293, %fd203;
	selp.f64 	%fd204, %fd203, %fd293, %p111;
	add.s32 	%r210, %r209, 256;
	mul.wide.u32 	%rd128, %r210, 8;
	add.s64 	%rd129, %rd1, %rd128;
	ld.global.f64 	%fd205, [%rd129];
	setp.lt.f64 	%p112, %fd204, %fd205;
	selp.f64 	%fd206, %fd205, %fd204, %p112;
	add.s32 	%r211, %r209, 512;
	mul.wide.u32 	%rd130, %r211, 8;
	add.s64 	%rd131, %rd1, %rd130;
	ld.global.f64 	%fd207, [%rd131];
	setp.lt.f64 	%p113, %fd206, %fd207;
	selp.f64 	%fd208, %fd207, %fd206, %p113;
	add.s32 	%r212, %r209, 768;
	mul.wide.u32 	%rd132, %r212, 8;
	add.s64 	%rd133, %rd1, %rd132;
	ld.global.f64 	%fd209, [%rd133];
	setp.lt.f64 	%p114, %fd208, %fd209;
	selp.f64 	%fd293, %fd209, %fd208, %p114;
	add.s32 	%r336, %r336, 1024;
$L__BB4_14:
	setp.eq.s32 	%p115, %r26, 0;
	@%p115 bra 	$L__BB4_17;
	add.s32 	%r340, %r336, %r345;
	neg.s32 	%r339, %r26;
$L__BB4_16:
	.pragma "nounroll";
	mul.wide.u32 	%rd134, %r340, 8;
	add.s64 	%rd135, %rd1, %rd134;
	ld.global.f64 	%fd210, [%rd135];
	setp.lt.f64 	%p116, %fd293, %fd210;
	selp.f64 	%fd293, %fd210, %fd293, %p116;
	add.s32 	%r340, %r340, 256;
	add.s32 	%r339, %r339, 1;
	setp.ne.s32 	%p117, %r339, 0;
	@%p117 bra 	$L__BB4_16;
$L__BB4_17:
	setp.lt.u32 	%p118, %r6, 256;
	@%p118 bra 	$L__BB4_22;
	// begin inline asm
	mov.u32 %r276, %laneid;
	// end inline asm
	mov.b64 	%rd146, %fd293;
	mov.b64 	{%r278, %r283}, %rd146;
	mov.b32 	%r284, 1;
	mov.b32 	%r325, 31;
	mov.b32 	%r326, -1;
	// begin inline asm
	shfl.sync.down.b32 %r277, %r278, %r284, %r325, %r326;
	// end inline asm
	// begin inline asm
	shfl.sync.down.b32 %r282, %r283, %r284, %r325, %r326;
	// end inline asm
	mov.b64 	%rd147, {%r277, %r282};
	mov.b64 	%fd258, %rd147;
	setp.gt.s32 	%p146, %r276, 30;
	setp.lt.f64 	%p147, %fd293, %fd258;
	selp.f64 	%fd259, %fd258, %fd293, %p147;
	selp.f64 	%fd260, %fd293, %fd259, %p146;
	mov.b64 	%rd148, %fd260;
	mov.b64 	{%r288, %r293}, %rd148;
	mov.b32 	%r294, 2;
	// begin inline asm
	shfl.sync.down.b32 %r287, %r288, %r294, %r325, %r326;
	// end inline asm
	// begin inline asm
	shfl.sync.down.b32 %r292, %r293, %r294, %r325, %r326;
	// end inline asm
	mov.b64 	%rd149, {%r287, %r292};
	mov.b64 	%fd261, %rd149;
	setp.gt.s32 	%p148, %r276, 29;
	setp.lt.f64 	%p149, %fd260, %fd261;
	selp.f64 	%fd262, %fd261, %fd260, %p149;
	selp.f64 	%fd263, %fd260, %fd262, %p148;
	mov.b64 	%rd150, %fd263;
	mov.b64 	{%r298, %r303}, %rd150;
	mov.b32 	%r304, 4;
	// begin inline asm
	shfl.sync.down.b32 %r297, %r298, %r304, %r325, %r326;
	// end inline asm
	// begin inline asm
	shfl.sync.down.b32 %r302, %r303, %r304, %r325, %r326;
	// end inline asm
	mov.b64 	%rd151, {%r297, %r302};
	mov.b64 	%fd264, %rd151;
	setp.gt.s32 	%p150, %r276, 27;
	setp.lt.f64 	%p151, %fd263, %fd264;
	selp.f64 	%fd265, %fd264, %fd263, %p151;
	selp.f64 	%fd266, %fd263, %fd265, %p150;
	mov.b64 	%rd152, %fd266;
	mov.b64 	{%r308, %r313}, %rd152;
	mov.b32 	%r314, 8;
	// begin inline asm
	shfl.sync.down.b32 %r307, %r308, %r314, %r325, %r326;
	// end inline asm
	// begin inline asm
	shfl.sync.down.b32 %r312, %r313, %r314, %r325, %r326;
	// end inline asm
	mov.b64 	%rd153, {%r307, %r312};
	mov.b64 	%fd267, %rd153;
	setp.gt.s32 	%p152, %r276, 23;
	setp.lt.f64 	%p153, %fd266, %fd267;
	selp.f64 	%fd268, %fd267, %fd266, %p153;
	selp.f64 	%fd269, %fd266, %fd268, %p152;
	mov.b64 	%rd154, %fd269;
	mov.b64 	{%r318, %r323}, %rd154;
	mov.b32 	%r324, 16;
	// begin inline asm
	shfl.sync.down.b32 %r317, %r318, %r324, %r325, %r326;
	// end inline asm
	// begin inline asm
	shfl.sync.down.b32 %r322, %r323, %r324, %r325, %r326;
	// end inline asm
	mov.b64 	%rd155, {%r317, %r322};
	mov.b64 	%fd270, %rd155;
	setp.gt.s32 	%p154, %r276, 15;
	setp.lt.f64 	%p155, %fd269, %fd270;
	selp.f64 	%fd16, %fd270, %fd269, %p155;
	selp.f64 	%fd304, %fd269, %fd16, %p154;
	setp.ne.s32 	%p156, %r276, 0;
	@%p156 bra 	$L__BB4_20;
	shr.u32 	%r327, %r7, 2;
	and.b32  	%r328, %r327, 248;
	mov.u32 	%r329, _ZZN3cub18CUB_300001_SM_10006detail6reduce18DeviceReduceKernelINS2_10policy_hubIdjN4cuda3__47maximumIdEEE10Policy1000EN6thrust24THRUST_300001_SM_1000_NS6detail15normal_iteratorINSC_10device_ptrIdEEEEjS8_dNS5_3std3__410__identityEEEvT0_PT3_T1_NS0_13GridEvenShareISO_EET2_T4_E12temp_storage;
	add.s32 	%r330, %r329, %r328;
	st.shared.f64 	[%r330+8], %fd16;
$L__BB4_20:
	bar.sync 	0;
	setp.ne.s32 	%p157, %r7, 0;
	@%p157 bra 	$L__BB4_48;
	ld.shared.f64 	%fd271, [_ZZN3cub18CUB_300001_SM_10006detail6reduce18DeviceReduceKernelINS2_10policy_hubIdjN4cuda3__47maximumIdEEE10Policy1000EN6thrust24THRUST_300001_SM_1000_NS6detail15normal_iteratorINSC_10device_ptrIdEEEEjS8_dNS5_3std3__410__identityEEEvT0_PT3_T1_NS0_13GridEvenShareISO_EET2_T4_E12temp_storage+16];
	setp.lt.f64 	%p158, %fd304, %fd271;
	selp.f64 	%fd272, %fd271, %fd304, %p158;
	ld.shared.f64 	%fd273, [_ZZN3cub18CUB_300001_SM_10006detail6reduce18DeviceReduceKernelINS2_10policy_hubIdjN4cuda3__47maximumIdEEE10Policy1000EN6thrust24THRUST_300001_SM_1000_NS6detail15normal_iteratorINSC_10device_ptrIdEEEEjS8_dNS5_3std3__410__identityEEEvT0_PT3_T1_NS0_13GridEvenShareISO_EET2_T4_E12temp_storage+24];
	setp.lt.f64 	%p159, %fd272, %fd273;
	selp.f64 	%fd274, %fd273, %fd272, %p159;
	ld.shared.f64 	%fd275, [_ZZN3cub18CUB_300001_SM_10006detail6reduce18DeviceReduceKernelINS2_10policy_hubIdjN4cuda3__47maximumIdEEE10Policy1000EN6thrust24THRUST_300001_SM_1000_NS6detail15normal_iteratorINSC_10device_ptrIdEEEEjS8_dNS5_3std3__410__identityEEEvT0_PT3_T1_NS0_13GridEvenShareISO_EET2_T4_E12temp_storage+32];
	setp.lt.f64 	%p160, %fd274, %fd275;
	selp.f64 	%fd276, %fd275, %fd274, %p160;
	ld.shared.f64 	%fd277, [_ZZN3cub18CUB_300001_SM_10006detail6reduce18DeviceReduceKernelINS2_10policy_hubIdjN4cuda3__47maximumIdEEE10Policy1000EN6thrust24THRUST_300001_SM_1000_NS6detail15normal_iteratorINSC_10device_ptrIdEEEEjS8_dNS5_3std3__410__identityEEEvT0_PT3_T1_NS0_13GridEvenShareISO_EET2_T4_E12temp_storage+40];
	setp.lt.f64 	%p161, %fd276, %fd277;
	selp.f64 	%fd278, %fd277, %fd276, %p161;
	ld.shared.f64 	%fd279, [_ZZN3cub18CUB_300001_SM_10006detail6reduce18DeviceReduceKernelINS2_10policy_hubIdjN4cuda3__47maximumIdEEE10Policy1000EN6thrust24THRUST_300001_SM_1000_NS6detail15normal_iteratorINSC_10device_ptrIdEEEEjS8_dNS5_3std3__410__identityEEEvT0_PT3_T1_NS0_13GridEvenShareISO_EET2_T4_E12temp_storage+48];
	setp.lt.f64 	%p162, %fd278, %fd279;
	selp.f64 	%fd280, %fd279, %fd278, %p162;
	ld.shared.f64 	%fd281, [_ZZN3cub18CUB_300001_SM_10006detail6reduce18DeviceReduceKernelINS2_10policy_hubIdjN4cuda3__47maximumIdEEE10Policy1000EN6thrust24THRUST_300001_SM_1000_NS6detail15normal_iteratorINSC_10device_ptrIdEEEEjS8_dNS5_3std3__410__identityEEEvT0_PT3_T1_NS0_13GridEvenShareISO_EET2_T4_E12temp_storage+56];
	setp.lt.f64 	%p163, %fd280, %fd281;
	selp.f64 	%fd282, %fd281, %fd280, %p163;
	ld.shared.f64 	%fd283, [_ZZN3cub18CUB_300001_SM_10006detail6reduce18DeviceReduceKernelINS2_10policy_hubIdjN4cuda3__47maximumIdEEE10Policy1000EN6thrust24THRUST_300001_SM_1000_NS6detail15normal_iteratorINSC_10device_ptrIdEEEEjS8_dNS5_3std3__410__identityEEEvT0_PT3_T1_NS0_13GridEvenShareISO_EET2_T4_E12temp_storage+64];
	setp.lt.f64 	%p164, %fd282, %fd283;
	selp.f64 	%fd304, %fd283, %fd282, %p164;
	bra.uni 	$L__BB4_48;
$L__BB4_22:
	// begin inline asm
	mov.u32 %r213, %laneid;
	// end inline asm
	and.b32  	%r264, %r7, 992;
	add.s32 	%r265, %r264, 32;
	setp.gt.u32 	%p119, %r265, %r6;
	not.b32 	%r266, %r264;
	add.s32 	%r267, %r6, %r266;
	selp.b32 	%r262, %r267, 31, %p119;
	mov.b64 	%rd136, %fd293;
	mov.b64 	{%r215, %r220}, %rd136;
	mov.b32 	%r221, 1;
	mov.b32 	%r263, -1;
	// begin inline asm
	shfl.sync.down.b32 %r214, %r215, %r221, %r262, %r263;
	// end inline asm
	// begin inline asm
	shfl.sync.down.b32 %r219, %r220, %r221, %r262, %r263;
	// end inline asm
	mov.b64 	%rd137, {%r214, %r219};
	mov.b64 	%fd211, %rd137;
	setp.lt.s32 	%p120, %r213, %r262;
	setp.lt.f64 	%p121, %fd293, %fd211;
	selp.f64 	%fd212, %fd211, %fd293, %p121;
	selp.f64 	%fd213, %fd212, %fd293, %p120;
	mov.b64 	%rd138, %fd213;
	mov.b64 	{%r225, %r230}, %rd138;
	mov.b32 	%r231, 2;
	// begin inline asm
	shfl.sync.down.b32 %r224, %r225, %r231, %r262, %r263;
	// end inline asm
	// begin inline asm
	shfl.sync.down.b32 %r229, %r230, %r231, %r262, %r263;
	// end inline asm
	mov.b64 	%rd139, {%r224, %r229};
	mov.b64 	%fd214, %rd139;
	add.s32 	%r268, %r213, 2;
	setp.gt.s32 	%p122, %r268, %r262;
	setp.lt.f64 	%p123, %fd213, %fd214;
	selp.f64 	%fd215, %fd214, %fd213, %p123;
	selp.f64 	%fd216, %fd213, %fd215, %p122;
	mov.b64 	%rd140, %fd216;
	mov.b64 	{%r235, %r240}, %rd140;
	mov.b32 	%r241, 4;
	// begin inline asm
	shfl.sync.down.b32 %r234, %r235, %r241, %r262, %r263;
	// end inline asm
	// begin inline asm
	shfl.sync.down.b32 %r239, %r240, %r241, %r262, %r263;
	// end inline asm
	mov.b64 	%rd141, {%r234, %r239};
	mov.b64 	%fd217, %rd141;
	add.s32 	%r269, %r213, 4;
	setp.gt.s32 	%p124, %r269, %r262;
	setp.lt.f64 	%p125, %fd216, %fd217;
	selp.f64 	%fd218, %fd217, %fd216, %p125;
	selp.f64 	%fd219, %fd216, %fd218, %p124;
	mov.b64 	%rd142, %fd219;
	mov.b64 	{%r245, %r250}, %rd142;
	mov.b32 	%r251, 8;
	// begin inline asm
	shfl.sync.down.b32 %r244, %r245, %r251, %r262, %r263;
	// end inline asm
	// begin inline asm
	shfl.sync.down.b32 %r249, %r250, %r251, %r262, %r263;
	// end inline asm
	mov.b64 	%rd143, {%r244, %r249};
	mov.b64 	%fd220, %rd143;
	add.s32 	%r270, %r213, 8;
	setp.gt.s32 	%p126, %r270, %r262;
	setp.lt.f64 	%p127, %fd219, %fd220;
	selp.f64 	%fd221, %fd220, %fd219, %p127;
	selp.f64 	%fd222, %fd219, %fd221, %p126;
	mov.b64 	%rd144, %fd222;
	mov.b64 	{%r255, %r260}, %rd144;
	mov.b32 	%r261, 16;
	// begin inline asm
	shfl.sync.down.b32 %r254, %r255, %r261, %r262, %r263;
	// end inline asm
	// begin inline asm
	shfl.sync.down.b32 %r259, %r260, %r261, %r262, %r263;
	// end inline asm
	mov.b64 	%rd145, {%r254, %r259};
	mov.b64 	%fd223, %rd145;
	add.s32 	%r271, %r213, 16;
	setp.gt.s32 	%p128, %r271, %r262;
	setp.lt.f64 	%p129, %fd222, %fd223;
	selp.f64 	%fd224, %fd223, %fd222, %p129;
	selp.f64 	%fd304, %fd222, %fd224, %p128;
	setp.ne.s32 	%p130, %r213, 0;
	@%p130 bra 	$L__BB4_24;
	shr.u32 	%r272, %r7, 2;
	and.b32  	%r273, %r272, 248;
	mov.u32 	%r274, _ZZN3cub18CUB_300001_SM_10006detail6reduce18DeviceReduceKernelINS2_10policy_hubIdjN4cuda3__47maximumIdEEE10Policy1000EN6thrust24THRUST_300001_SM_1000_NS6detail15normal_iteratorINSC_10device_ptrIdEEEEjS8_dNS5_3std3__410__identityEEEvT0_PT3_T1_NS0_13GridEvenShareISO_EET2_T4_E12temp_storage;
	add.s32 	%r275, %r274, %r273;
	st.shared.f64 	[%r275+8], %fd304;
$L__BB4_24:
	bar.sync 	0;
	setp.ne.s32 	%p131, %r7, 0;
	@%p131 bra 	$L__BB4_48;
	setp.gt.u32 	%p132, %r6, 32;
	ld.shared.f64 	%fd225, [_ZZN3cub18CUB_300001_SM_10006detail6reduce18DeviceReduceKernelINS2_10policy_hubIdjN4cuda3__47maximumIdEEE10Policy1000EN6thrust24THRUST_300001_SM_1000_NS6detail15normal_iteratorINSC_10device_ptrIdEEEEjS8_dNS5_3std3__410__identityEEEvT0_PT3_T1_NS0_13GridEvenShareISO_EET2_T4_E12temp_storage+16];
	setp.lt.f64 	%p133, %fd304, %fd225;
	selp.f64 	%fd227, %fd225, %fd304, %p133;
	selp.f64 	%fd228, %fd227, %fd304, %p132;
	setp.gt.u32 	%p134, %r6, 64;
	ld.shared.f64 	%fd230, [_ZZN3cub18CUB_300001_SM_10006detail6reduce18DeviceReduceKernelINS2_10policy_hubIdjN4cuda3__47maximumIdEEE10Policy1000EN6thrust24THRUST_300001_SM_1000_NS6detail15normal_iteratorINSC_10device_ptrIdEEEEjS8_dNS5_3std3__410__identityEEEvT0_PT3_T1_NS0_13GridEvenShareISO_EET2_T4_E12temp_storage+24];
	setp.lt.f64 	%p135, %fd228, %fd230;
	selp.f64 	%fd232, %fd230, %fd228, %p135;
	selp.f64 	%fd233, %fd232, %fd228, %p134;
	setp.gt.u32 	%p136, %r6, 96;
	ld.shared.f64 	%fd235, [_ZZN3cub18CUB_300001_SM_10006detail6reduce18DeviceReduceKernelINS2_10policy_hubIdjN4cuda3__47maximumIdEEE10Policy1000EN6thrust24THRUST_300001_SM_1000_NS6detail15normal_iteratorINSC_10device_ptrIdEEEEjS8_dNS5_3std3__410__identityEEEvT0_PT3_T1_NS0_13GridEvenShareISO_EET2_T4_E12temp_storage+32];
	setp.lt.f64 	%p137, %fd233, %fd235;
	selp.f64 	%fd237, %fd235, %fd233, %p137;
	selp.f64 	%fd238, %fd237, %fd233, %p136;
	setp.gt.u32 	%p138, %r6, 128;
	ld.shared.f64 	%fd240, [_ZZN3cub18CUB_300001_SM_10006detail6reduce18DeviceReduceKernelINS2_10policy_hubIdjN4cuda3__47maximumIdEEE10Policy1000EN6thrust24THRUST_300001_SM_1000_NS6detail15normal_iteratorINSC_10device_ptrIdEEEEjS8_dNS5_3std3__410__identityEEEvT0_PT3_T1_NS0_13GridEvenShareISO_EET2_T4_E12temp_storage+40];
	setp.lt.f64 	%p139, %fd238, %fd240;
	selp.f64 	%fd242, %fd240, %fd238, %p139;
	selp.f64 	%fd243, %fd242, %fd238, %p138;
	setp.gt.u32 	%p140, %r6, 160;
	ld.shared.f64 	%fd245, [_ZZN3cub18CUB_300001_SM_10006detail6reduce18DeviceReduceKernelINS2_10policy_hubIdjN4cuda3__47maximumIdEEE10Policy1000EN6thrust24THRUST_300001_SM_1000_NS6detail15normal_iteratorINSC_10device_ptrIdEEEEjS8_dNS5_3std3__410__identityEEEvT0_PT3_T1_NS0_13GridEvenShareISO_EET2_T4_E12temp_storage+48];
	setp.lt.f64 	%p141, %fd243, %fd245;
	selp.f64 	%fd247, %fd245, %fd243, %p141;
	selp.f64 	%fd248, %fd247, %fd243, %p140;
	setp.gt.u32 	%p142, %r6, 192;
	ld.shared.f64 	%fd250, [_ZZN3cub18CUB_300001_SM_10006detail6reduce18DeviceReduceKernelINS2_10policy_hubIdjN4cuda3__47maximumIdEEE10Policy1000EN6thrust24THRUST_300001_SM_1000_NS6detail15normal_iteratorINSC_10device_ptrIdEEEEjS8_dNS5_3std3__410__identityEEEvT0_PT3_T1_NS0_13GridEvenShareISO_EET2_T4_E12temp_storage+56];
	setp.lt.f64 	%p143, %fd248, %fd250;
	selp.f64 	%fd252, %fd250, %fd248, %p143;
	selp.f64 	%fd253, %fd252, %fd248, %p142;
	setp.gt.u32 	%p144, %r6, 224;
	ld.shared.f64 	%fd255, [_ZZN3cub18CUB_300001_SM_10006detail6reduce18DeviceReduceKernelINS2_10policy_hubIdjN4cuda3__47maximumIdEEE10Policy1000EN6thrust24THRUST_300001_SM_1000_NS6detail15normal_iteratorINSC_10device_ptrIdEEEEjS8_dNS5_3std3__410__identityEEEvT0_PT3_T1_NS0_13GridEvenShareISO_EET2_T4_E12temp_storage+64];
	setp.lt.f64 	%p145, %fd253, %fd255;
	selp.f64 	%fd257, %fd255, %fd253, %p145;
	selp.f64 	%fd304, %fd257, %fd253, %p144;
	bra.uni 	$L__BB4_48;
$L__BB4_26:
	mov.u32 	%r35, %tid.x;
	add.s32 	%r72, %r35, %r345;
	mul.wide.u32 	%rd4, %r72, 8;
	add.s64 	%rd5, %rd1, %rd4;
	ld.global.f64 	%fd41, [%rd5];
	ld.global.f64 	%fd42, [%rd5+2048];
	ld.global.f64 	%fd43, [%rd5+4096];
	ld.global.f64 	%fd44, [%rd5+6144];
	ld.global.f64 	%fd45, [%rd5+8192];
	ld.global.f64 	%fd46, [%rd5+10240];
	ld.global.f64 	%fd47, [%rd5+12288];
	ld.global.f64 	%fd48, [%rd5+14336];
	setp.lt.f64 	%p2, %fd41, %fd42;
	selp.f64 	%fd49, %fd42, %fd41, %p2;
	setp.lt.f64 	%p3, %fd49, %fd43;
	selp.f64 	%fd50, %fd43, %fd49, %p3;
	setp.lt.f64 	%p4, %fd50, %fd44;
	selp.f64 	%fd51, %fd44, %fd50, %p4;
	setp.lt.f64 	%p5, %fd51, %fd45;
	selp.f64 	%fd52, %fd45, %fd51, %p5;
	setp.lt.f64 	%p6, %fd52, %fd46;
	selp.f64 	%fd53, %fd46, %fd52, %p6;
	setp.lt.f64 	%p7, %fd53, %fd47;
	selp.f64 	%fd54, %fd47, %fd53, %p7;
	setp.lt.f64 	%p8, %fd54, %fd48;
	selp.f64 	%fd303, %fd48, %fd54, %p8;
	setp.lt.u32 	%p9, %r6, %r4;
	@%p9 bra 	$L__BB4_44;
	add.s32 	%r36, %r4, %r345;
	not.b32 	%r74, %r35;
	add.s32 	%r75, %r74, %r1;
	sub.s32 	%r76, %r75, %r4;
	sub.s32 	%r342, %r76, %r345;
	add.s32 	%r77, %r36, %r35;
	add.s32 	%r341, %r77, 2048;
	mov.b32 	%r344, 0;
	mov.u32 	%r343, %r36;
$L__BB4_28:
	shl.b32 	%r78, %r2, 11;
	add.s32 	%r345, %r345, %r78;
	add.s32 	%r79, %r1, -2048;
	setp.gt.u32 	%p10, %r345, %r79;
	@%p10 bra 	$L__BB4_30;
	add.s32 	%r80, %r35, %r345;
	mul.wide.u32 	%rd6, %r80, 8;
	add.s64 	%rd7, %rd1, %rd6;
	ld.global.f64 	%fd55, [%rd7];
	ld.global.f64 	%fd56, [%rd7+2048];
	ld.global.f64 	%fd57, [%rd7+4096];
	ld.global.f64 	%fd58, [%rd7+6144];
	ld.global.f64 	%fd59, [%rd7+8192];
	ld.global.f64 	%fd60, [%rd7+10240];
	ld.global.f64 	%fd61, [%rd7+12288];
	ld.global.f64 	%fd62, [%rd7+14336];
	setp.lt.f64 	%p11, %fd303, %fd55;
	selp.f64 	%fd63, %fd55, %fd303, %p11;
	setp.lt.f64 	%p12, %fd63, %fd56;
	selp.f64 	%fd64, %fd56, %fd63, %p12;
	setp.lt.f64 	%p13, %fd64, %fd57;
	selp.f64 	%fd65, %fd57, %fd64, %p13;
	setp.lt.f64 	%p14, %fd65, %fd58;
	selp.f64 	%fd66, %fd58, %fd65, %p14;
	setp.lt.f64 	%p15, %fd66, %fd59;
	selp.f64 	%fd67, %fd59, %fd66, %p15;
	setp.lt.f64 	%p16, %fd67, %fd60;
	selp.f64 	%fd68, %fd60, %fd67, %p16;
	setp.lt.f64 	%p17, %fd68, %fd61;
	selp.f64 	%fd69, %fd61, %fd68, %p17;
	setp.lt.f64 	%p18, %fd69, %fd62;
	selp.f64 	%fd303, %fd62, %fd69, %p18;
	sub.s32 	%r81, %r1, %r345;
	shl.b32 	%r82, %r2, 11;
	setp.lt.u32 	%p19, %r81, %r82;
	add.s32 	%r344, %r344, 1;
	add.s32 	%r343, %r343, %r82;
	sub.s32 	%r342, %r342, %r82;
	add.s32 	%r341, %r341, %r82;
	@%p19 bra 	$L__BB4_44;
	bra.uni 	$L__BB4_28;
$L__BB4_30:
	setp.le.u32 	%p20, %r1, %r345;
	sub.s32 	%r83, %r1, %r345;
	setp.ge.s32 	%p21, %r35, %r83;
	or.pred  	%p22, %p20, %p21;
	@%p22 bra 	$L__BB4_44;
	not.b32 	%r85, %r35;
	add.s32 	%r86, %r1, %r85;
	sub.s32 	%r87, %r86, %r36;
	mul.lo.s32 	%r88, %r2, %r344;
	shl.b32 	%r89, %r88, 11;
	sub.s32 	%r90, %r87, %r89;
	shr.u32 	%r91, %r90, 8;
	add.s32 	%r49, %r91, 1;
	and.b32  	%r50, %r49, 15;
	setp.lt.u32 	%p23, %r90, 3840;
	mov.u32 	%r350, %r35;
	@%p23 bra 	$L__BB4_35;
	or.b32  	%r348, %r35, 2048;
	shr.u32 	%r92, %r342, 8;
	add.s32 	%r93, %r92, 1;
	and.b32  	%r94, %r93, 33554416;
	neg.s32 	%r346, %r94;
$L__BB4_33:
	.pragma "nounroll";
	add.s32 	%r95, %r341, -2048;
	mul.wide.u32 	%rd8, %r95, 8;
	add.s64 	%rd9, %rd1, %rd8;
	ld.global.f64 	%fd71, [%rd9];
	setp.lt.f64 	%p24, %fd303, %fd71;
	selp.f64 	%fd72, %fd71, %fd303, %p24;
	add.s32 	%r96, %r341, -1792;
	mul.wide.u32 	%rd10, %r96, 8;
	add.s64 	%rd11, %rd1, %rd10;
	ld.global.f64 	%fd73, [%rd11];
	setp.lt.f64 	%p25, %fd72, %fd73;
	selp.f64 	%fd74, %fd73, %fd72, %p25;
	add.s32 	%r97, %r341, -1536;
	mul.wide.u32 	%rd12, %r97, 8;
	add.s64 	%rd13, %rd1, %rd12;
	ld.global.f64 	%fd75, [%rd13];
	setp.lt.f64 	%p26, %fd74, %fd75;
	selp.f64 	%fd76, %fd75, %fd74, %p26;
	add.s32 	%r98, %r341, -1280;
	mul.wide.u32 	%rd14, %r98, 8;
	add.s64 	%rd15, %rd1, %rd14;
	ld.global.f64 	%fd77, [%rd15];
	setp.lt.f64 	%p27, %fd76, %fd77;
	selp.f64 	%fd78, %fd77, %fd76, %p27;
	add.s32 	%r99, %r341, -1024;
	mul.wide.u32 	%rd16, %r99, 8;
	add.s64 	%rd17, %rd1, %rd16;
	ld.global.f64 	%fd79, [%rd17];
	setp.lt.f64 	%p28, %fd78, %fd79;
	selp.f64 	%fd80, %fd79, %fd78, %p28;
	add.s32 	%r100, %r341, -768;
	mul.wide.u32 	%rd18, %r100, 8;
	add.s64 	%rd19, %rd1, %rd18;
	ld.global.f64 	%fd81, [%rd19];
	setp.lt.f64 	%p29, %fd80, %fd81;
	selp.f64 	%fd82, %fd81, %fd80, %p29;
	add.s32 	%r101, %r341, -512;
	mul.wide.u32 	%rd20, %r101, 8;
	add.s64 	%rd21, %rd1, %rd20;
	ld.global.f64 	%fd83, [%rd21];
	setp.lt.f64 	%p30, %fd82, %fd83;
	selp.f64 	%fd84, %fd83, %fd82, %p30;
	add.s32 	%r102, %r341, 1792;
	add.s32 	%r103, %r341, -256;
	mul.wide.u32 	%rd22, %r103, 8;
	add.s64 	%rd23, %rd1, %rd22;
	ld.global.f64 	%fd85, [%rd23];
	setp.lt.f64 	%p31, %fd84, %fd85;
	selp.f64 	%fd86, %fd85, %fd84, %p31;
	mul.wide.u32 	%rd24, %r341, 8;
	add.s64 	%rd25, %rd1, %rd24;
	ld.global.f64 	%fd87, [%rd25];
	setp.lt.f64 	%p32, %fd86, %fd87;
	selp.f64 	%fd88, %fd87, %fd86, %p32;
	add.s32 	%r104, %r341, 256;
	mul.wide.u32 	%rd26, %r104, 8;
	add.s64 	%rd27, %rd1, %rd26;
	ld.global.f64 	%fd89, [%rd27];
	setp.lt.f64 	%p33, %fd88, %fd89;
	selp.f64 	%fd90, %fd89, %fd88, %p33;
	add.s32 	%r105, %r341, 512;
	mul.wide.u32 	%rd28, %r105, 8;
	add.s64 	%rd29, %rd1, %rd28;
	ld.global.f64 	%fd91, [%rd29];
	setp.lt.f64 	%p34, %fd90, %fd91;
	selp.f64 	%fd92, %fd91, %fd90, %p34;
	add.s32 	%r106, %r341, 768;
	mul.wide.u32 	%rd30, %r106, 8;
	add.s64 	%rd31, %rd1, %rd30;
	ld.global.f64 	%fd93, [%rd31];
	setp.lt.f64 	%p35, %fd92, %fd93;
	selp.f64 	%fd94, %fd93, %fd92, %p35;
	add.s32 	%r107, %r341, 1024;
	mul.wide.u32 	%rd32, %r107, 8;
	add.s64 	%rd33, %rd1, %rd32;
	ld.global.f64 	%fd95, [%rd33];
	setp.lt.f64 	%p36, %fd94, %fd95;
	selp.f64 	%fd96, %fd95, %fd94, %p36;
	add.s32 	%r108, %r341, 1280;
	mul.wide.u32 	%rd34, %r108, 8;
	add.s64 	%rd35, %rd1, %rd34;
	ld.global.f64 	%fd97, [%rd35];
	setp.lt.f64 	%p37, %fd96, %fd97;
	selp.f64 	%fd98, %fd97, %fd96, %p37;
	add.s32 	%r109, %r341, 1536;
	mul.wide.u32 	%rd36, %r109, 8;
	add.s64 	%rd37, %rd1, %rd36;
	ld.global.f64 	%fd99, [%rd37];
	setp.lt.f64 	%p38, %fd98, %fd99;
	selp.f64 	%fd100, %fd99, %fd98, %p38;
	mul.wide.u32 	%rd38, %r102, 8;
	add.s64 	%rd39, %rd1, %rd38;
	ld.global.f64 	%fd101, [%rd39];
	setp.lt.f64 	%p39, %fd100, %fd101;
	selp.f64 	%fd303, %fd101, %fd100, %p39;
	add.s32 	%r348, %r348, 4096;
	add.s32 	%r341, %r341, 4096;
	add.s32 	%r346, %r346, 16;
	setp.ne.s32 	%p40, %r346, 0;
	@%p40 bra 	$L__BB4_33;
	add.s32 	%r350, %r348, -2048;
$L__BB4_35:
	setp.eq.s32 	%p41, %r50, 0;
	@%p41 bra 	$L__BB4_44;
	and.b32  	%r61, %r49, 7;
	setp.lt.u32 	%p42, %r50, 8;
	@%p42 bra 	$L__BB4_38;
	add.s32 	%r110, %r350, %r345;
	mul.wide.u32 	%rd40, %r110, 8;
	add.s64 	%rd41, %rd1, %rd40;
	ld.global.f64 	%fd103, [%rd41];
	setp.lt.f64 	%p43, %fd303, %fd103;
	selp.f64 	%fd104, %fd103, %fd303, %p43;
	add.s32 	%r111, %r110, 256;
	mul.wide.u32 	%rd42, %r111, 8;
	add.s64 	%rd43, %rd1, %rd42;
	ld.global.f64 	%fd105, [%rd43];
	setp.lt.f64 	%p44, %fd104, %fd105;
	selp.f64 	%fd106, %fd105, %fd104, %p44;
	add.s32 	%r112, %r110, 512;
	mul.wide.u32 	%rd44, %r112, 8;
	add.s64 	%rd45, %rd1, %rd44;
	ld.global.f64 	%fd107, [%rd45];
	setp.lt.f64 	%p45, %fd106, %fd107;
	selp.f64 	%fd108, %fd107, %fd106, %p45;
	add.s32 	%r113, %r110, 768;
	mul.wide.u32 	%rd46, %r113, 8;
	add.s64 	%rd47, %rd1, %rd46;
	ld.global.f64 	%fd109, [%rd47];
	setp.lt.f64 	%p46, %fd108, %fd109;
	selp.f64 	%fd110, %fd109, %fd108, %p46;
	add.s32 	%r114, %r110, 1024;
	mul.wide.u32 	%rd48, %r114, 8;
	add.s64 	%rd49, %rd1, %rd48;
	ld.global.f64 	%fd111, [%rd49];
	setp.lt.f64 	%p47, %fd110, %fd111;
	selp.f64 	%fd112, %fd111, %fd110, %p47;
	add.s32 	%r115, %r110, 1280;
	mul.wide.u32 	%rd50, %r115, 8;
	add.s64 	%rd51, %rd1, %rd50;
	ld.global.f64 	%fd113, [%rd51];
	setp.lt.f64 	%p48, %fd112, %fd113;
	selp.f64 	%fd114, %fd113, %fd112, %p48;
	add.s32 	%r116, %r110, 1536;
	mul.wide.u32 	%rd52, %r116, 8;
	add.s64 	%rd53, %rd1, %rd52;
	ld.global.f64 	%fd115, [%rd53];
	setp.lt.f64 	%p49, %fd114, %fd115;
	selp.f64 	%fd116, %fd115, %fd114, %p49;
	add.s32 	%r117, %r110, 1792;
	mul.wide.u32 	%rd54, %r117, 8;
	add.s64 	%rd55, %rd1, %rd54;
	ld.global.f64 	%fd117, [%rd55];
	setp.lt.f64 	%p50, %fd116, %fd117;
	selp.f64 	%fd303, %fd117, %fd116, %p50;
	add.s32 	%r350, %r350, 2048;
$L__BB4_38:
	setp.eq.s32 	%p51, %r61, 0;
	@%p51 bra 	$L__BB4_44;
	setp.lt.u32 	%p52, %r61, 4;
	@%p52 bra 	$L__BB4_41;
	add.s32 	%r118, %r350, %r345;
	mul.wide.u32 	%rd56, %r118, 8;
	add.s64 	%rd57, %rd1, %rd56;
	ld.global.f64 	%fd119, [%rd57];
	setp.lt.f64 	%p53, %fd303, %fd119;
	selp.f64 	%fd120, %fd119, %fd303, %p53;
	add.s32 	%r119, %r118, 256;
	mul.wide.u32 	%rd58, %r119, 8;
	add.s64 	%rd59, %rd1, %rd58;
	ld.global.f64 	%fd121, [%rd59];
	setp.lt.f64 	%p54, %fd120, %fd121;
	selp.f64 	%fd122, %fd121, %fd120, %p54;
	add.s32 	%r120, %r118, 512;
	mul.wide.u32 	%rd60, %r120, 8;
	add.s64 	%rd61, %rd1, %rd60;
	ld.global.f64 	%fd123, [%rd61];
	setp.lt.f64 	%p55, %fd122, %fd123;
	selp.f64 	%fd124, %fd123, %fd122, %p55;
	add.s32 	%r121, %r118, 768;
	mul.wide.u32 	%rd62, %r121, 8;
	add.s64 	%rd63, %rd1, %rd62;
	ld.global.f64 	%fd125, [%rd63];
	setp.lt.f64 	%p56, %fd124, %fd125;
	selp.f64 	%fd303, %fd125, %fd124, %p56;
	add.s32 	%r350, %r350, 1024;
$L__BB4_41:
	and.b32  	%r122, %r49, 3;
	setp.eq.s32 	%p57, %r122, 0;
	@%p57 bra 	$L__BB4_44;
	add.s32 	%r353, %r350, %r343;
	cvt.u16.u32 	%rs1, %r342;
	shr.u16 	%rs2, %rs1, 8;
	add.s16 	%rs3, %rs2, 1;
	cvt.u32.u16 	%r123, %rs3;
	and.b32  	%r124, %r123, 3;
	neg.s32 	%r352, %r124;
$L__BB4_43:
	.pragma "nounroll";
	mul.wide.u32 	%rd64, %r353, 8;
	add.s64 	%rd65, %rd1, %rd64;
	ld.global.f64 	%fd126, [%rd65];
	setp.lt.f64 	%p58, %fd303, %fd126;
	selp.f64 	%fd303, %fd126, %fd303, %p58;
	add.s32 	%r353, %r353, 256;
	add.s32 	%r352, %r352, 1;
	setp.ne.s32 	%p59, %r352, 0;
	@%p59 bra 	$L__BB4_43;
$L__BB4_44:
	// begin inline asm
	mov.u32 %r125, %laneid;
	// end inline asm
	mov.b64 	%rd66, %fd303;
	mov.b64 	{%r127, %r132}, %rd66;
	mov.b32 	%r133, 1;
	mov.b32 	%r174, 31;
	mov.b32 	%r175, -1;
	// begin inline asm
	shfl.sync.down.b32 %r126, %r127, %r133, %r174, %r175;
	// end inline asm
	// begin inline asm
	shfl.sync.down.b32 %r131, %r132, %r133, %r174, %r175;
	// end inline asm
	mov.b64 	%rd67, {%r126, %r131};
	mov.b64 	%fd127, %rd67;
	setp.gt.s32 	%p60, %r125, 30;
	setp.lt.f64 	%p61, %fd303, %fd127;
	selp.f64 	%fd128, %fd127, %fd303, %p61;
	selp.f64 	%fd129, %fd303, %fd128, %p60;
	mov.b64 	%rd68, %fd129;
	mov.b64 	{%r137, %r142}, %rd68;
	mov.b32 	%r143, 2;
	// begin inline asm
	shfl.sync.down.b32 %r136, %r137, %r143, %r174, %r175;
	// end inline asm
	// begin inline asm
	shfl.sync.down.b32 %r141, %r142, %r143, %r174, %r175;
	// end inline asm
	mov.b64 	%rd69, {%r136, %r141};
	mov.b64 	%fd130, %rd69;
	setp.gt.s32 	%p62, %r125, 29;
	setp.lt.f64 	%p63, %fd129, %fd130;
	selp.f64 	%fd131, %fd130, %fd129, %p63;
	selp.f64 	%fd132, %fd129, %fd131, %p62;
	mov.b64 	%rd70, %fd132;
	mov.b64 	{%r147, %r152}, %rd70;
	mov.b32 	%r153, 4;
	// begin inline asm
	shfl.sync.down.b32 %r146, %r147, %r153, %r174, %r175;
	// end inline asm
	// begin inline asm
	shfl.sync.down.b32 %r151, %r152, %r153, %r174, %r175;
	// end inline asm
	mov.b64 	%rd71, {%r146, %r151};
	mov.b64 	%fd133, %rd71;
	setp.gt.s32 	%p64, %r125, 27;
	setp.lt.f64 	%p65, %fd132, %fd133;
	selp.f64 	%fd134, %fd133, %fd132, %p65;
	selp.f64 	%fd135, %fd132, %fd134, %p64;
	mov.b64 	%rd72, %fd135;
	mov.b64 	{%r157, %r162}, %rd72;
	mov.b32 	%r163, 8;
	// begin inline asm
	shfl.sync.down.b32 %r156, %r157, %r163, %r174, %r175;
	// end inline asm
	// begin inline asm
	shfl.sync.down.b32 %r161, %r162, %r163, %r174, %r175;
	// end inline asm
	mov.b64 	%rd73, {%r156, %r161};
	mov.b64 	%fd136, %rd73;
	setp.gt.s32 	%p66, %r125, 23;
	setp.lt.f64 	%p67, %fd135, %fd136;
	selp.f64 	%fd137, %fd136, %fd135, %p67;
	selp.f64 	%fd138, %fd135, %fd137, %p66;
	mov.b64 	%rd74, %fd138;
	mov.b64 	{%r167, %r172}, %rd74;
	mov.b32 	%r173, 16;
	// begin inline asm
	shfl.sync.down.b32 %r166, %r167, %r173, %r174, %r175;
	// end inline asm
	// begin inline asm
	shfl.sync.down.b32 %r171, %r172, %r173, %r174, %r175;
	// end inline asm
	mov.b64 	%rd75, {%r166, %r171};
	mov.b64 	%fd139, %rd75;
	setp.gt.s32 	%p68, %r125, 15;
	setp.lt.f64 	%p69, %fd138, %fd139;
	selp.f64 	%fd37, %fd139, %fd138, %p69;
	selp.f64 	%fd304, %fd138, %fd37, %p68;
	setp.ne.s32 	%p70, %r125, 0;
	@%p70 bra 	$L__BB4_46;
	shr.u32 	%r176, %r35, 2;
	and.b32  	%r177, %r176, 248;
	mov.u32 	%r178, _ZZN3cub18CUB_300001_SM_10006detail6reduce18DeviceReduceKernelINS2_10policy_hubIdjN4cuda3__47maximumIdEEE10Policy1000EN6thrust24THRUST_300001_SM_1000_NS6detail15normal_iteratorINSC_10device_ptrIdEEEEjS8_dNS5_3std3__410__identityEEEvT0_PT3_T1_NS0_13GridEvenShareISO_EET2_T4_E12temp_storage;
	add.s32 	%r179, %r178, %r177;
	st.shared.f64 	[%r179+8], %fd37;
$L__BB4_46:
	bar.sync 	0;
	setp.ne.s32 	%p71, %r35, 0;
	@%p71 bra 	$L__BB4_48;
	ld.shared.f64 	%fd140, [_ZZN3cub18CUB_300001_SM_10006detail6reduce18DeviceReduceKernelINS2_10policy_hubIdjN4cuda3__47maximumIdEEE10Policy1000EN6thrust24THRUST_300001_SM_1000_NS6detail15normal_iteratorINSC_10device_ptrIdEEEEjS8_dNS5_3std3__410__identityEEEvT0_PT3_T1_NS0_13GridEvenShareISO_EET2_T4_E12temp_storage+16];
	setp.lt.f64 	%p72, %fd304, %fd140;
	selp.f64 	%fd141, %fd140, %fd304, %p72;
	ld.shared.f64 	%fd142, [_ZZN3cub18CUB_300001_SM_10006detail6reduce18DeviceReduceKernelINS2_10policy_hubIdjN4cuda3__47maximumIdEEE10Policy1000EN6thrust24THRUST_300001_SM_1000_NS6detail15normal_iteratorINSC_10device_ptrIdEEEEjS8_dNS5_3std3__410__identityEEEvT0_PT3_T1_NS0_13GridEvenShareISO_EET2_T4_E12temp_storage+24];
	setp.lt.f64 	%p73, %fd141, %fd142;
	selp.f64 	%fd143, %fd142, %fd141, %p73;
	ld.shared.f64 	%fd144, [_ZZN3cub18CUB_300001_SM_10006detail6reduce18DeviceReduceKernelINS2_10policy_hubIdjN4cuda3__47maximumIdEEE10Policy1000EN6thrust24THRUST_300001_SM_1000_NS6detail15normal_iteratorINSC_10device_ptrIdEEEEjS8_dNS5_3std3__410__identityEEEvT0_PT3_T1_NS0_13GridEvenShareISO_EET2_T4_E12temp_storage+32];
	setp.lt.f64 	%p74, %fd143, %fd144;
	selp.f64 	%fd145, %fd144, %fd143, %p74;
	ld.shared.f64 	%fd146, [_ZZN3cub18CUB_300001_SM_10006detail6reduce18DeviceReduceKernelINS2_10policy_hubIdjN4cuda3__47maximumIdEEE10Policy1000EN6thrust24THRUST_300001_SM_1000_NS6detail15normal_iteratorINSC_10device_ptrIdEEEEjS8_dNS5_3std3__410__identityEEEvT0_PT3_T1_NS0_13GridEvenShareISO_EET2_T4_E12temp_storage+40];
	setp.lt.f64 	%p75, %fd145, %fd146;
	selp.f64 	%fd147, %fd146, %fd145, %p75;
	ld.shared.f64 	%fd148, [_ZZN3cub18CUB_300001_SM_10006detail6reduce18DeviceReduceKernelINS2_10policy_hubIdjN4cuda3__47maximumIdEEE10Policy1000EN6thrust24THRUST_300001_SM_1000_NS6detail15normal_iteratorINSC_10device_ptrIdEEEEjS8_dNS5_3std3__410__identityEEEvT0_PT3_T1_NS0_13GridEvenShareISO_EET2_T4_E12temp_storage+48];
	setp.lt.f64 	%p76, %fd147, %fd148;
	selp.f64 	%fd149, %fd148, %fd147, %p76;
	ld.shared.f64 	%fd150, [_ZZN3cub18CUB_300001_SM_10006detail6reduce18DeviceReduceKernelINS2_10policy_hubIdjN4cuda3__47maximumIdEEE10Policy1000EN6thrust24THRUST_300001_SM_1000_NS6detail15normal_iteratorINSC_10device_ptrIdEEEEjS8_dNS5_3std3__410__identityEEEvT0_PT3_T1_NS0_13GridEvenShareISO_EET2_T4_E12temp_storage+56];
	setp.lt.f64 	%p77, %fd149, %fd150;
	selp.f64 	%fd151, %fd150, %fd149, %p77;
	ld.shared.f64 	%fd152, [_ZZN3cub18CUB_300001_SM_10006detail6reduce18DeviceReduceKernelINS2_10policy_hubIdjN4cuda3__47maximumIdEEE10Policy1000EN6thrust24THRUST_300001_SM_1000_NS6detail15normal_iteratorINSC_10device_ptrIdEEEEjS8_dNS5_3std3__410__identityEEEvT0_PT3_T1_NS0_13GridEvenShareISO_EET2_T4_E12temp_storage+64];
	setp.lt.f64 	%p78, %fd151, %fd152;
	selp.f64 	%fd304, %fd152, %fd151, %p78;
$L__BB4_48:
	mov.u32 	%r331, %tid.x;
	setp.ne.s32 	%p165, %r331, 0;
	@%p165 bra 	$L__BB4_50;
	ld.param.u64 	%rd159, [_ZN3cub18CUB_300001_SM_10006detail6reduce18DeviceReduceKernelINS2_10policy_hubIdjN4cuda3__47maximumIdEEE10Policy1000EN6thrust24THRUST_300001_SM_1000_NS6detail15normal_iteratorINSC_10device_ptrIdEEEEjS8_dNS5_3std3__410__identityEEEvT0_PT3_T1_NS0_13GridEvenShareISO_EET2_T4__param_1];
	cvta.to.global.u64 	%rd156, %rd159;
	mul.wide.u32 	%rd157, %r3, 8;
	add.s64 	%rd158, %rd156, %rd157;
	st.global.f64 	[%rd158], %fd304;
$L__BB4_50:
	ret;

}
	// .globl	_ZN3cub18CUB_300001_SM_10006detail6reduce28DeviceReduceSingleTileKernelINS2_10policy_hubIdjN4cuda3__47maximumIdEEE10Policy1000EPdSB_iS8_ddNS5_3std3__410__identityEEEvT0_T1_T2_T3_T4_T6_
.visible .entry _ZN3cub18CUB_300001_SM_10006detail6reduce28DeviceReduceSingleTileKernelINS2_10policy_hubIdjN4cuda3__47maximumIdEEE10Policy1000EPdSB_iS8_ddNS5_3std3__410__identityEEEvT0_T1_T2_T3_T4_T6_(
	.param .u64 .ptr .align 1 _ZN3cub18CUB_300001_SM_10006detail6reduce28DeviceReduceSingleTileKernelINS2_10policy_hubIdjN4cuda3__47maximumIdEEE10Policy1000EPdSB_iS8_ddNS5_3std3__410__identityEEEvT0_T1_T2_T3_T4_T6__param_0,
	.param .u64 .ptr .align 1 _ZN3cub18CUB_300001_SM_10006detail6reduce28DeviceReduceSingleTileKernelINS2_10policy_hubIdjN4cuda3__47maximumIdEEE10Policy1000EPdSB_iS8_ddNS5_3std3__410__identityEEEvT0_T1_T2_T3_T4_T6__param_1,
	.param .u32 _ZN3cub18CUB_300001_SM_10006detail6reduce28DeviceReduceSingleTileKernelINS2_10policy_hubIdjN4cuda3__47maximumIdEEE10Policy1000EPdSB_iS8_ddNS5_3std3__410__identityEEEvT0_T1_T2_T3_T4_T6__param_2,
	.param .align 1 .b8 _ZN3cub18CUB_300001_SM_10006detail6reduce28DeviceReduceSingleTileKernelINS2_10policy_hubIdjN4cuda3__47maximumIdEEE10Policy1000EPdSB_iS8_ddNS5_3std3__410__identityEEEvT0_T1_T2_T3_T4_T6__param_3[1],
	.param .f64 _ZN3cub18CUB_300001_SM_10006detail6reduce28DeviceReduceSingleTileKernelINS2_10policy_hubIdjN4cuda3__47maximumIdEEE10Policy1000EPdSB_iS8_ddNS5_3std3__410__identityEEEvT0_T1_T2_T3_T4_T6__param_4,
	.param .align 1 .b8 _ZN3cub18CUB_300001_SM_10006detail6reduce28DeviceReduceSingleTileKernelINS2_10policy_hubIdjN4cuda3__47maximumIdEEE10Policy1000EPdSB_iS8_ddNS5_3std3__410__identityEEEvT0_T1_T2_T3_T4_T6__param_5[1]
)
.maxntid 256
.minnctapersm 1
{
	.reg .pred 	%p<220>;
	.reg .b32 	%r<472>;
	.reg .b64 	%rd<206>;
	.reg .b64 	%fd<381>;
	// demoted variable
	.shared .align 8 .b8 _ZZN3cub18CUB_300001_SM_10006detail6reduce28DeviceReduceSingleTileKernelINS2_10policy_hubIdjN4cuda3__47maximumIdEEE10Policy1000EPdSB_iS8_ddNS5_3std3__410__identityEEEvT0_T1_T2_T3_T4_T6_E12temp_storage[80];
	ld.param.u64 	%rd15, [_ZN3cub18CUB_300001_SM_10006detail6reduce28DeviceReduceSingleTileKernelINS2_10policy_hubIdjN4cuda3__47maximumIdEEE10Policy1000EPdSB_iS8_ddNS5_3std3__410__identityEEEvT0_T1_T2_T3_T4_T6__param_0];
	ld.param.u64 	%rd16, [_ZN3cub18CUB_300001_SM_10006detail6reduce28DeviceReduceSingleTileKernelINS2_10policy_hubIdjN4cuda3__47maximumIdEEE10Policy1000EPdSB_iS8_ddNS5_3std3__410__identityEEEvT0_T1_T2_T3_T4_T6__param_1];
	ld.param.u32 	%r68, [_ZN3cub18CUB_300001_SM_10006detail6reduce28DeviceReduceSingleTileKernelINS2_10policy_hubIdjN4cuda3__47maximumIdEEE10Policy1000EPdSB_iS8_ddNS5_3std3__410__identityEEEvT0_T1_T2_T3_T4_T6__param_2];
	ld.param.f64 	%fd58, [_ZN3cub18CUB_300001_SM_10006detail6reduce28DeviceReduceSingleTileKernelINS2_10policy_hubIdjN4cuda3__47maximumIdEEE10Policy1000EPdSB_iS8_ddNS5_3std3__410__identityEEEvT0_T1_T2_T3_T4_T6__param_4];
	cvta.to.global.u64 	%rd1, %rd16;
	setp.ne.s32 	%p1, %r68, 0;
	@%p1 bra 	$L__BB5_3;
	mov.u32 	%r445, %tid.x;
	setp.ne.s32 	%p219, %r445, 0;
	@%p219 bra 	$L__BB5_74;
	st.global.f64 	[%rd1], %fd58;
	bra.uni 	$L__BB5_74;
$L__BB5_3:
	and.b64  	%rd17, %rd15, 31;
	setp.ne.s64 	%p2, %rd17, 0;
	@%p2 bra 	$L__BB5_38;
	setp.gt.s32 	%p110, %r68, 2047;
	@%p110 bra 	$L__BB5_22;
	mov.u32 	%r1, %tid.x;
	setp.ge.s32 	%p159, %r1, %r68;
	mov.f64 	%fd359, 0d0000000000000000;
	mov.u32 	%r449, %r1;
	@%p159 bra 	$L__BB5_7;
	mul.wide.u32 	%rd169, %r1, 8;
	add.s64 	%rd168, %rd15, %rd169;
	// begin inline asm
	ld.global.nc.u64 %rd167, [%rd168];
	// end inline asm
	mov.b64 	%fd359, %rd167;
	add.s32 	%r449, %r1, 256;
$L__BB5_7:
	setp.ge.s32 	%p160, %r449, %r68;
	@%p160 bra 	$L__BB5_13;
	not.b32 	%r321, %r449;
	add.s32 	%r4, %r68, %r321;
	and.b32  	%r322, %r4, 768;
	setp.eq.s32 	%p161, %r322, 768;
	@%p161 bra 	$L__BB5_11;
	mul.wide.u32 	%rd170, %r449, 8;
	add.s64 	%rd202, %rd15, %rd170;
	shr.u32 	%r323, %r4, 8;
	add.s32 	%r324, %r323, 1;
	and.b32  	%r325, %r324, 3;
	neg.s32 	%r447, %r325;
$L__BB5_10:
	.pragma "nounroll";
	// begin inline asm
	ld.global.nc.u64 %rd171, [%rd202];
	// end inline asm
	mov.b64 	%fd272, %rd171;
	setp.lt.f64 	%p162, %fd359, %fd272;
	selp.f64 	%fd359, %fd272, %fd359, %p162;
	add.s32 	%r449, %r449, 256;
	add.s64 	%rd202, %rd202, 2048;
	add.s32 	%r447, %r447, 1;
	setp.ne.s32 	%p163, %r447, 0;
	@%p163 bra 	$L__BB5_10;
$L__BB5_11:
	setp.lt.u32 	%p164, %r4, 768;
	@%p164 bra 	$L__BB5_13;
$L__BB5_12:
	mul.wide.s32 	%rd181, %r449, 8;
	add.s64 	%rd174, %rd15, %rd181;
	// begin inline asm
	ld.global.nc.u64 %rd173, [%rd174];
	// end inline asm
	mov.b64 	%fd273, %rd173;
	setp.lt.f64 	%p165, %fd359, %fd273;
	selp.f64 	%fd274, %fd273, %fd359, %p165;
	add.s64 	%rd176, %rd174, 2048;
	// begin inline asm
	ld.global.nc.u64 %rd175, [%rd176];
	// end inline asm
	mov.b64 	%fd275, %rd175;
	setp.lt.f64 	%p166, %fd274, %fd275;
	selp.f64 	%fd276, %fd275, %fd274, %p166;
	add.s64 	%rd178, %rd174, 4096;
	// begin inline asm
	ld.global.nc.u64 %rd177, [%rd178];
	// end inline asm
	mov.b64 	%fd277, %rd177;
	setp.lt.f64 	%p167, %fd276, %fd277;
	selp.f64 	%fd278, %fd277, %fd276, %p167;
	add.s64 	%rd180, %rd174, 6144;
	// begin inline asm
	ld.global.nc.u64 %rd179, [%rd180];
	// end inline asm
	mov.b64 	%fd279, %rd179;
	setp.lt.f64 	%p168, %fd278, %fd279;
	selp.f64 	%fd359, %fd279, %fd278, %p168;
	add.s32 	%r449, %r449, 1024;
	setp.lt.s32 	%p169, %r449, %r68;
	@%p169 bra 	$L__BB5_12;
$L__BB5_13:
	setp.lt.s32 	%p170, %r68, 256;
	@%p170 bra 	$L__BB5_18;
	// begin inline asm
	mov.u32 %r389, %laneid;
	// end inline asm
	mov.b64 	%rd192, %fd359;
	mov.b64 	{%r391, %r396}, %rd192;
	mov.b32 	%r397, 1;
	mov.b32 	%r438, 31;
	mov.b32 	%r439, -1;
	// begin inline asm
	shfl.sync.down.b32 %r390, %r391, %r397, %r438, %r439;
	// end inline asm
	// begin inline asm
	shfl.sync.down.b32 %r395, %r396, %r397, %r438, %r439;
	// end inline asm
	mov.b64 	%rd193, {%r390, %r395};
	mov.b64 	%fd327, %rd193;
	setp.gt.s32 	%p198, %r389, 30;
	setp.lt.f64 	%p199, %fd359, %fd327;
	selp.f64 	%fd328, %fd327, %fd359, %p199;
	selp.f64 	%fd329, %fd359, %fd328, %p198;
	mov.b64 	%rd194, %fd329;
	mov.b64 	{%r401, %r406}, %rd194;
	mov.b32 	%r407, 2;
	// begin inline asm
	shfl.sync.down.b32 %r400, %r401, %r407, %r438, %r439;
	// end inline asm
	// begin inline asm
	shfl.sync.down.b32 %r405, %r406, %r407, %r438, %r439;
	// end inline asm
	mov.b64 	%rd195, {%r400, %r405};
	mov.b64 	%fd330, %rd195;
	setp.gt.s32 	%p200, %r389, 29;
	setp.lt.f64 	%p201, %fd329, %fd330;
	selp.f64 	%fd331, %fd330, %fd329, %p201;
	selp.f64 	%fd332, %fd329, %fd331, %p200;
	mov.b64 	%rd196, %fd332;
	mov.b64 	{%r411, %r416}, %rd196;
	mov.b32 	%r417, 4;
	// begin inline asm
	shfl.sync.down.b32 %r410, %r411, %r417, %r438, %r439;
	// end inline asm
	// begin inline asm
	shfl.sync.down.b32 %r415, %r416, %r417, %r438, %r439;
	// end inline asm
	mov.b64 	%rd197, {%r410, %r415};
	mov.b64 	%fd333, %rd197;
	setp.gt.s32 	%p202, %r389, 27;
	setp.lt.f64 	%p203, %fd332, %fd333;
	selp.f64 	%fd334, %fd333, %fd332, %p203;
	selp.f64 	%fd335, %fd332, %fd334, %p202;
	mov.b64 	%rd198, %fd335;
	mov.b64 	{%r421, %r426}, %rd198;
	mov.b32 	%r427, 8;
	// begin inline asm
	shfl.sync.down.b32 %r420, %r421, %r427, %r438, %r439;
	// end inline asm
	// begin inline asm
	shfl.sync.down.b32 %r425, %r426, %r427, %r438, %r439;
	// end inline asm
	mov.b64 	%rd199, {%r420, %r425};
	mov.b64 	%fd336, %rd199;
	setp.gt.s32 	%p204, %r389, 23;
	setp.lt.f64 	%p205, %fd335, %fd336;
	selp.f64 	%fd337, %fd336, %fd335, %p205;
	selp.f64 	%fd338, %fd335, %fd337, %p204;
	mov.b64 	%rd200, %fd338;
	mov.b64 	{%r431, %r436}, %rd200;
	mov.b32 	%r437, 16;
	// begin inline asm
	shfl.sync.down.b32 %r430, %r431, %r437, %r438, %r439;
	// end inline asm
	// begin inline asm
	shfl.sync.down.b32 %r435, %r436, %r437, %r438, %r439;
	// end inline asm
	mov.b64 	%rd201, {%r430, %r435};
	mov.b64 	%fd339, %rd201;
	setp.gt.s32 	%p206, %r389, 15;
	setp.lt.f64 	%p207, %fd338, %fd339;
	selp.f64 	%fd10, %fd339, %fd338, %p207;
	selp.f64 	%fd380, %fd338, %fd10, %p206;
	setp.ne.s32 	%p208, %r389, 0;
	@%p208 bra 	$L__BB5_16;
	shr.u32 	%r440, %r1, 2;
	and.b32  	%r441, %r440, 248;
	mov.u32 	%r442, _ZZN3cub18CUB_300001_SM_10006detail6reduce28DeviceReduceSingleTileKernelINS2_10policy_hubIdjN4cuda3__47maximumIdEEE10Policy1000EPdSB_iS8_ddNS5_3std3__410__identityEEEvT0_T1_T2_T3_T4_T6_E12temp_storage;
	add.s32 	%r443, %r442, %r441;
	st.shared.f64 	[%r443+8], %fd10;
$L__BB5_16:
	bar.sync 	0;
	setp.ne.s32 	%p209, %r1, 0;
	@%p209 bra 	$L__BB5_72;
	ld.shared.f64 	%fd340, [_ZZN3cub18CUB_300001_SM_10006detail6reduce28DeviceReduceSingleTileKernelINS2_10policy_hubIdjN4cuda3__47maximumIdEEE10Policy1000EPdSB_iS8_ddNS5_3std3__410__identityEEEvT0_T1_T2_T3_T4_T6_E12temp_storage+16];
	setp.lt.f64 	%p210, %fd380, %fd340;
	selp.f64 	%fd341, %fd340, %fd380, %p210;
	ld.shared.f64 	%fd342, [_ZZN3cub18CUB_300001_SM_10006detail6reduce28DeviceReduceSingleTileKernelINS2_10policy_hubIdjN4cuda3__47maximumIdEEE10Policy1000EPdSB_iS8_ddNS5_3std3__410__identityEEEvT0_T1_T2_T3_T4_T6_E12temp_storage+24];
	setp.lt.f64 	%p211, %fd341, %fd342;
	selp.f64 	%fd343, %fd342, %fd341, %p211;
	ld.shared.f64 	%fd344, [_ZZN3cub18CUB_300001_SM_10006detail6reduce28DeviceReduceSingleTileKernelINS2_10policy_hubIdjN4cuda3__47maximumIdEEE10Policy1000EPdSB_iS8_ddNS5_3std3__410__identityEEEvT0_T1_T2_T3_T4_T6_E12temp_storage+32];
	setp.lt.f64 	%p212, %fd343, %fd344;
	selp.f64 	%fd345, %fd344, %fd343, %p212;
	ld.shared.f64 	%fd346, [_ZZN3cub18CUB_300001_SM_10006detail6reduce28DeviceReduceSingleTileKernelINS2_10policy_hubIdjN4cuda3__47maximumIdEEE10Policy1000EPdSB_iS8_ddNS5_3std3__410__identityEEEvT0_T1_T2_T3_T4_T6_E12temp_storage+40];
	setp.lt.f64 	%p213, %fd345, %fd346;
	selp.f64 	%fd347, %fd346, %fd345, %p213;
	ld.shared.f64 	%fd348, [_ZZN3cub18CUB_300001_SM_10006detail6reduce28DeviceReduceSingleTileKernelINS2_10policy_hubIdjN4cuda3__47maximumIdEEE10Policy1000EPdSB_iS8_ddNS5_3std3__410__identityEEEvT0_T1_T2_T3_T4_T6_E12temp_storage+48];
	setp.lt.f64 	%p214, %fd347, %fd348;
	selp.f64 	%fd349, %fd348, %fd347, %p214;
	ld.shared.f64 	%fd350, [_ZZN3cub18CUB_300001_SM_10006detail6reduce28DeviceReduceSingleTileKernelINS2_10policy_hubIdjN4cuda3__47maximumIdEEE10Policy1000EPdSB_iS8_ddNS5_3std3__410__identityEEEvT0_T1_T2_T3_T4_T6_E12temp_storage+56];
	setp.lt.f64 	%p215, %fd349, %fd350;
	selp.f64 	%fd351, %fd350, %fd349, %p215;
	ld.shared.f64 	%fd352, [_ZZN3cub18CUB_300001_SM_10006detail6reduce28DeviceReduceSingleTileKernelINS2_10policy_hubIdjN4cuda3__47maximumIdEEE10Policy1000EPdSB_iS8_ddNS5_3std3__410__identityEEEvT0_T1_T2_T3_T4_T6_E12temp_storage+64];
	setp.lt.f64 	%p216, %fd351, %fd352;
	selp.f64 	%fd380, %fd352, %fd351, %p216;
	bra.uni 	$L__BB5_72;
$L__BB5_18:
	// begin inline asm
	mov.u32 %r326, %laneid;
	// end inline asm
	and.b32  	%r377, %r1, 992;
	add.s32 	%r378, %r377, 32;
	setp.gt.s32 	%p171, %r378, %r68;
	not.b32 	%r379, %r377;
	add.s32 	%r380, %r68, %r379;
	selp.b32 	%r375, %r380, 31, %p171;
	mov.b64 	%rd182, %fd359;
	mov.b64 	{%r328, %r333}, %rd182;
	mov.b32 	%r334, 1;
	mov.b32 	%r376, -1;
	// begin inline asm
	shfl.sync.down.b32 %r327, %r328, %r334, %r375, %r376;
	// end inline asm
	// begin inline asm
	shfl.sync.down.b32 %r332, %r333, %r334, %r375, %r376;
	// end inline asm
	mov.b64 	%rd183, {%r327, %r332};
	mov.b64 	%fd280, %rd183;
	setp.lt.s32 	%p172, %r326, %r375;
	setp.lt.f64 	%p173, %fd359, %fd280;
	selp.f64 	%fd281, %fd280, %fd359, %p173;
	selp.f64 	%fd282, %fd281, %fd359, %p172;
	mov.b64 	%rd184, %fd282;
	mov.b64 	{%r338, %r343}, %rd184;
	mov.b32 	%r344, 2;
	// begin inline asm
	shfl.sync.down.b32 %r337, %r338, %r344, %r375, %r376;
	// end inline asm
	// begin inline asm
	shfl.sync.down.b32 %r342, %r343, %r344, %r375, %r376;
	// end inline asm
	mov.b64 	%rd185, {%r337, %r342};
	mov.b64 	%fd283, %rd185;
	add.s32 	%r381, %r326, 2;
	setp.gt.s32 	%p174, %r381, %r375;
	setp.lt.f64 	%p175, %fd282, %fd283;
	selp.f64 	%fd284, %fd283, %fd282, %p175;
	selp.f64 	%fd285, %fd282, %fd284, %p174;
	mov.b64 	%rd186, %fd285;
	mov.b64 	{%r348, %r353}, %rd186;
	mov.b32 	%r354, 4;
	// begin inline asm
	shfl.sync.down.b32 %r347, %r348, %r354, %r375, %r376;
	// end inline asm
	// begin inline asm
	shfl.sync.down.b32 %r352, %r353, %r354, %r375, %r376;
	// end inline asm
	mov.b64 	%rd187, {%r347, %r352};
	mov.b64 	%fd286, %rd187;
	add.s32 	%r382, %r326, 4;
	setp.gt.s32 	%p176, %r382, %r375;
	setp.lt.f64 	%p177, %fd285, %fd286;
	selp.f64 	%fd287, %fd286, %fd285, %p177;
	selp.f64 	%fd288, %fd285, %fd287, %p176;
	mov.b64 	%rd188, %fd288;
	mov.b64 	{%r358, %r363}, %rd188;
	mov.b32 	%r364, 8;
	// begin inline asm
	shfl.sync.down.b32 %r357, %r358, %r364, %r375, %r376;
	// end inline asm
	// begin inline asm
	shfl.sync.down.b32 %r362, %r363, %r364, %r375, %r376;
	// end inline asm
	mov.b64 	%rd189, {%r357, %r362};
	mov.b64 	%fd289, %rd189;
	add.s32 	%r383, %r326, 8;
	setp.gt.s32 	%p178, %r383, %r375;
	setp.lt.f64 	%p179, %fd288, %fd289;
	selp.f64 	%fd290, %fd289, %fd288, %p179;
	selp.f64 	%fd291, %fd288, %fd290, %p178;
	mov.b64 	%rd190, %fd291;
	mov.b64 	{%r368, %r373}, %rd190;
	mov.b32 	%r374, 16;
	// begin inline asm
	shfl.sync.down.b32 %r367, %r368, %r374, %r375, %r376;
	// end inline asm
	// begin inline asm
	shfl.sync.down.b32 %r372, %r373, %r374, %r375, %r376;
	// end inline asm
	mov.b64 	%rd191, {%r367, %r372};
	mov.b64 	%fd292, %rd191;
	add.s32 	%r384, %r326, 16;
	setp.gt.s32 	%p180, %r384, %r375;
	setp.lt.f64 	%p181, %fd291, %fd292;
	selp.f64 	%fd293, %fd292, %fd291, %p181;
	selp.f64 	%fd380, %fd291, %fd293, %p180;
	setp.ne.s32 	%p182, %r326, 0;
	@%p182 bra 	$L__BB5_20;
	shr.u32 	%r385, %r1, 2;
	and.b32  	%r386, %r385, 248;
	mov.u32 	%r387, _ZZN3cub18CUB_300001_SM_10006detail6reduce28DeviceReduceSingleTileKernelINS2_10policy_hubIdjN4cuda3__47maximumIdEEE10Policy1000EPdSB_iS8_ddNS5_3std3__410__identityEEEvT0_T1_T2_T3_T4_T6_E12temp_storage;
	add.s32 	%r388, %r387, %r386;
	st.shared.f64 	[%r388+8], %fd380;
$L__BB5_20:
	bar.sync 	0;
	setp.ne.s32 	%p183, %r1, 0;
	@%p183 bra 	$L__BB5_72;
	setp.gt.s32 	%p184, %r68, 32;
	ld.shared.f64 	%fd294, [_ZZN3cub18CUB_300001_SM_10006detail6reduce28DeviceReduceSingleTileKernelINS2_10policy_hubIdjN4cuda3__47maximumIdEEE10Policy1000EPdSB_iS8_ddNS5_3std3__410__identityEEEvT0_T1_T2_T3_T4_T6_E12temp_storage+16];
	setp.lt.f64 	%p185, %fd380, %fd294;
	selp.f64 	%fd296, %fd294, %fd380, %p185;
	selp.f64 	%fd297, %fd296, %fd380, %p184;
	setp.gt.s32 	%p186, %r68, 64;
	ld.shared.f64 	%fd299, [_ZZN3cub18CUB_300001_SM_10006detail6reduce28DeviceReduceSingleTileKernelINS2_10policy_hubIdjN4cuda3__47maximumIdEEE10Policy1000EPdSB_iS8_ddNS5_3std3__410__identityEEEvT0_T1_T2_T3_T4_T6_E12temp_storage+24];
	setp.lt.f64 	%p187, %fd297, %fd299;
	selp.f64 	%fd301, %fd299, %fd297, %p187;
	selp.f64 	%fd302, %fd301, %fd297, %p186;
	setp.gt.s32 	%p188, %r68, 96;
	ld.shared.f64 	%fd304, [_ZZN3cub18CUB_300001_SM_10006detail6reduce28DeviceReduceSingleTileKernelINS2_10policy_hubIdjN4cuda3__47maximumIdEEE10Policy1000EPdSB_iS8_ddNS5_3std3__410__identityEEEvT0_T1_T2_T3_T4_T6_E12temp_storage+32];
	setp.lt.f64 	%p189, %fd302, %fd304;
	selp.f64 	%fd306, %fd304, %fd302, %p189;
	selp.f64 	%fd307, %fd306, %fd302, %p188;
	setp.gt.s32 	%p190, %r68, 128;
	ld.shared.f64 	%fd309, [_ZZN3cub18CUB_300001_SM_10006detail6reduce28DeviceReduceSingleTileKernelINS2_10policy_hubIdjN4cuda3__47maximumIdEEE10Policy1000EPdSB_iS8_ddNS5_3std3__410__identityEEEvT0_T1_T2_T3_T4_T6_E12temp_storage+40];
	setp.lt.f64 	%p191, %fd307, %fd309;
	selp.f64 	%fd311, %fd309, %fd307, %p191;
	selp.f64 	%fd312, %fd311, %fd307, %p190;
	setp.gt.s32 	%p192, %r68, 160;
	ld.shared.f64 	%fd314, [_ZZN3cub18CUB_300001_SM_10006detail6reduce28DeviceReduceSingleTileKernelINS2_10policy_hubIdjN4cuda3__47maximumIdEEE10Policy1000EPdSB_iS8_ddNS5_3std3__410__identityEEEvT0_T1_T2_T3_T4_T6_E12temp_storage+48];
	setp.lt.f64 	%p193, %fd312, %fd314;
	selp.f64 	%fd316, %fd314, %fd312, %p193;
	selp.f64 	%fd317, %fd316, %fd312, %p192;
	setp.gt.s32 	%p194, %r68, 192;
	ld.shared.f64 	%fd319, [_ZZN3cub18CUB_300001_SM_10006detail6reduce28DeviceReduceSingleTileKernelINS2_10policy_hubIdjN4cuda3__47maximumIdEEE10Policy1000EPdSB_iS8_ddNS5_3std3__410__identityEEEvT0_T1_T2_T3_T4_T6_E12temp_storage+56];
	setp.lt.f64 	%p195, %fd317, %fd319;
	selp.f64 	%fd321, %fd319, %fd317, %p195;
	selp.f64 	%fd322, %fd321, %fd317, %p194;
	setp.gt.s32 	%p196, %r68, 224;
	ld.shared.f64 	%fd324, [_ZZN3cub18CUB_300001_SM_10006detail6reduce28DeviceReduceSingleTileKernelINS2_10policy_hubIdjN4cuda3__47maximumIdEEE10Policy1000EPdSB_iS8_ddNS5_3std3__410__identityEEEvT0_T1_T2_T3_T4_T6_E12temp_storage+64];
	setp.lt.f64 	%p197, %fd322, %fd324;
	selp.f64 	%fd326, %fd324, %fd322, %p197;
	selp.f64 	%fd380, %fd326, %fd322, %p196;
	bra.uni 	$L__BB5_72;
$L__BB5_22:
	mov.u32 	%r13, %tid.x;
	shl.b32 	%r14, %r13, 2;
	mul.wide.u32 	%rd126, %r14, 8;
	add.s64 	%rd116, %rd15, %rd126;
	// begin inline asm
	ld.global.nc.v2.u64 {%rd114, %rd115}, [%rd116];
	// end inline asm
	add.s64 	%rd119, %rd116, 16;
	// begin inline asm
	ld.global.nc.v2.u64 {%rd117, %rd118}, [%rd119];
	// end inline asm
	mov.b64 	%fd206, %rd114;
	mov.b64 	%fd207, %rd115;
	mov.b64 	%fd208, %rd117;
	mov.b64 	%fd209, %rd118;
	add.s64 	%rd122, %rd116, 8192;
	// begin inline asm
	ld.global.nc.v2.u64 {%rd120, %rd121}, [%rd122];
	// end inline asm
	add.s64 	%rd125, %rd116, 8208;
	// begin inline asm
	ld.global.nc.v2.u64 {%rd123, %rd124}, [%rd125];
	// end inline asm
	mov.b64 	%fd210, %rd120;
	mov.b64 	%fd211, %rd121;
	mov.b64 	%fd212, %rd123;
	mov.b64 	%fd213, %rd124;
	setp.lt.f64 	%p111, %fd206, %fd207;
	selp.f64 	%fd214, %fd207, %fd206, %p111;
	setp.lt.f64 	%p112, %fd214, %fd208;
	selp.f64 	%fd215, %fd208, %fd214, %p112;
	setp.lt.f64 	%p113, %fd215, %fd209;
	selp.f64 	%fd216, %fd209, %fd215, %p113;
	setp.lt.f64 	%p114, %fd216, %fd210;
	selp.f64 	%fd217, %fd210, %fd216, %p114;
	setp.lt.f64 	%p115, %fd217, %fd211;
	selp.f64 	%fd218, %fd211, %fd217, %p115;
	setp.lt.f64 	%p116, %fd218, %fd212;
	selp.f64 	%fd219, %fd212, %fd218, %p116;
	setp.lt.f64 	%p117, %fd219, %fd213;
	selp.f64 	%fd366, %fd213, %fd219, %p117;
	setp.lt.u32 	%p118, %r68, 4096;
	mov.b32 	%r452, 2048;
	@%p118 bra 	$L__BB5_26;
	add.s32 	%r15, %r68, -2048;
	mov.b32 	%r452, 2048;
$L__BB5_24:
	add.s32 	%r258, %r452, %r14;
	mul.wide.u32 	%rd139, %r258, 8;
	add.s64 	%rd129, %rd15, %rd139;
	// begin inline asm
	ld.global.nc.v2.u64 {%rd127, %rd128}, [%rd129];
	// end inline asm
	add.s64 	%rd132, %rd129, 16;
	// begin inline asm
	ld.global.nc.v2.u64 {%rd130, %rd131}, [%rd132];
	// end inline asm
	mov.b64 	%fd220, %rd127;
	mov.b64 	%fd221, %rd128;
	mov.b64 	%fd222, %rd130;
	mov.b64 	%fd223, %rd131;
	add.s64 	%rd135, %rd129, 8192;
	// begin inline asm
	ld.global.nc.v2.u64 {%rd133, %rd134}, [%rd135];
	// end inline asm
	add.s64 	%rd138, %rd129, 8208;
	// begin inline asm
	ld.global.nc.v2.u64 {%rd136, %rd137}, [%rd138];
	// end inline asm
	mov.b64 	%fd224, %rd133;
	mov.b64 	%fd225, %rd134;
	mov.b64 	%fd226, %rd136;
	mov.b64 	%fd227, %rd137;
	setp.lt.f64 	%p119, %fd366, %fd220;
	selp.f64 	%fd228, %fd220, %fd366, %p119;
	setp.lt.f64 	%p120, %fd228, %fd221;
	selp.f64 	%fd229, %fd221, %fd228, %p120;
	setp.lt.f64 	%p121, %fd229, %fd222;
	selp.f64 	%fd230, %fd222, %fd229, %p121;
	setp.lt.f64 	%p122, %fd230, %fd223;
	selp.f64 	%fd231, %fd223, %fd230, %p122;
	setp.lt.f64 	%p123, %fd231, %fd224;
	selp.f64 	%fd232, %fd224, %fd231, %p123;
	setp.lt.f64 	%p124, %fd232, %fd225;
	selp.f64 	%fd233, %fd225, %fd232, %p124;
	setp.lt.f64 	%p125, %fd233, %fd226;
	selp.f64 	%fd234, %fd226, %fd233, %p125;
	setp.lt.f64 	%p126, %fd234, %fd227;
	selp.f64 	%fd366, %fd227, %fd234, %p126;
	sub.s32 	%r259, %r68, %r452;
	setp.lt.s32 	%p127, %r259, 2048;
	@%p127 bra 	$L__BB5_34;
	add.s32 	%r452, %r452, 2048;
	setp.le.s32 	%p128, %r452, %r15;
	@%p128 bra 	$L__BB5_24;
$L__BB5_26:
	setp.le.s32 	%p129, %r68, %r452;
	@%p129 bra 	$L__BB5_34;
	sub.s32 	%r19, %r68, %r452;
	setp.ge.s32 	%p130, %r13, %r19;
	@%p130 bra 	$L__BB5_34;
	not.b32 	%r260, %r13;
	add.s32 	%r261, %r68, %r260;
	sub.s32 	%r20, %r261, %r452;
	and.b32  	%r262, %r20, 768;
	setp.eq.s32 	%p131, %r262, 768;
	mov.u32 	%r456, %r13;
	@%p131 bra 	$L__BB5_31;
	add.s32 	%r454, %r13, %r452;
	shr.u32 	%r263, %r20, 8;
	add.s32 	%r264, %r263, 1;
	and.b32  	%r265, %r264, 3;
	neg.s32 	%r453, %r265;
	mov.u32 	%r456, %r13;
$L__BB5_30:
	.pragma "nounroll";
	mul.wide.u32 	%rd142, %r454, 8;
	add.s64 	%rd141, %rd15, %rd142;
	// begin inline asm
	ld.global.nc.u64 %rd140, [%rd141];
	// end inline asm
	mov.b64 	%fd236, %rd140;
	setp.lt.f64 	%p132, %fd366, %fd236;
	selp.f64 	%fd366, %fd236, %fd366, %p132;
	add.s32 	%r456, %r456, 256;
	add.s32 	%r454, %r454, 256;
	add.s32 	%r453, %r453, 1;
	setp.ne.s32 	%p133, %r453, 0;
	@%p133 bra 	$L__BB5_30;
$L__BB5_31:
	setp.lt.u32 	%p134, %r20, 768;
	@%p134 bra 	$L__BB5_34;
	cvt.u64.u32 	%rd143, %r456;
	cvt.u64.u32 	%rd144, %r452;
	add.s64 	%rd145, %rd143, %rd144;
	shl.b64 	%rd146, %rd145, 3;
	add.s64 	%rd147, %rd146, %rd15;
	add.s64 	%rd203, %rd147, 4096;
	add.s32 	%r457, %r456, %r452;
$L__BB5_33:
	mul.wide.u32 	%rd156, %r457, 8;
	add.s64 	%rd149, %rd15, %rd156;
	// begin inline asm
	ld.global.nc.u64 %rd148, [%rd149];
	// end inline asm
	mov.b64 	%fd237, %rd148;
	setp.lt.f64 	%p135, %fd366, %fd237;
	selp.f64 	%fd238, %fd237, %fd366, %p135;
	add.s64 	%rd151, %rd203, -2048;
	// begin inline asm
	ld.global.nc.u64 %rd150, [%rd151];
	// end inline asm
	mov.b64 	%fd239, %rd150;
	setp.lt.f64 	%p136, %fd238, %fd239;
	selp.f64 	%fd240, %fd239, %fd238, %p136;
	// begin inline asm
	ld.global.nc.u64 %rd152, [%rd203];
	// end inline asm
	mov.b64 	%fd241, %rd152;
	setp.lt.f64 	%p137, %fd240, %fd241;
	selp.f64 	%fd242, %fd241, %fd240, %p137;
	add.s64 	%rd155, %rd203, 2048;
	// begin inline asm
	ld.global.nc.u64 %rd154, [%rd155];
	// end inline asm
	mov.b64 	%fd243, %rd154;
	setp.lt.f64 	%p138, %fd242, %fd243;
	selp.f64 	%fd366, %fd243, %fd242, %p138;
	add.s32 	%r456, %r456, 1024;
	add.s64 	%rd203, %rd203, 8192;
	add.s32 	%r457, %r457, 1024;
	setp.lt.s32 	%p139, %r456, %r19;
	@%p139 bra 	$L__BB5_33;
$L__BB5_34:
	// begin inline asm
	mov.u32 %r266, %laneid;
	// end inline asm
	mov.b64 	%rd157, %fd366;
	mov.b64 	{%r268, %r273}, %rd157;
	mov.b32 	%r274, 1;
	mov.b32 	%r315, 31;
	mov.b32 	%r316, -1;
	// begin inline asm
	shfl.sync.down.b32 %r267, %r268, %r274, %r315, %r316;
	// end inline asm
	// begin inline asm
	shfl.sync.down.b32 %r272, %r273, %r274, %r315, %r316;
	// end inline asm
	mov.b64 	%rd158, {%r267, %r272};
	mov.b64 	%fd244, %rd158;
	setp.gt.s32 	%p140, %r266, 30;
	setp.lt.f64 	%p141, %fd366, %fd244;
	selp.f64 	%fd245, %fd244, %fd366, %p141;
	selp.f64 	%fd246, %fd366, %fd245, %p140;
	mov.b64 	%rd159, %fd246;
	mov.b64 	{%r278, %r283}, %rd159;
	mov.b32 	%r284, 2;
	// begin inline asm
	shfl.sync.down.b32 %r277, %r278, %r284, %r315, %r316;
	// end inline asm
	// begin inline asm
	shfl.sync.down.b32 %r282, %r283, %r284, %r315, %r316;
	// end inline asm
	mov.b64 	%rd160, {%r277, %r282};
	mov.b64 	%fd247, %rd160;
	setp.gt.s32 	%p142, %r266, 29;
	setp.lt.f64 	%p143, %fd246, %fd247;
	selp.f64 	%fd248, %fd247, %fd246, %p143;
	selp.f64 	%fd249, %fd246, %fd248, %p142;
	mov.b64 	%rd161, %fd249;
	mov.b64 	{%r288, %r293}, %rd161;
	mov.b32 	%r294, 4;
	// begin inline asm
	shfl.sync.down.b32 %r287, %r288, %r294, %r315, %r316;
	// end inline asm
	// begin inline asm
	shfl.sync.down.b32 %r292, %r293, %r294, %r315, %r316;
	// end inline asm
	mov.b64 	%rd162, {%r287, %r292};
	mov.b64 	%fd250, %rd162;
	setp.gt.s32 	%p144, %r266, 27;
	setp.lt.f64 	%p145, %fd249, %fd250;
	selp.f64 	%fd251, %fd250, %fd249, %p145;
	selp.f64 	%fd252, %fd249, %fd251, %p144;
	mov.b64 	%rd163, %fd252;
	mov.b64 	{%r298, %r303}, %rd163;
	mov.b32 	%r304, 8;
	// begin inline asm
	shfl.sync.down.b32 %r297, %r298, %r304, %r315, %r316;
	// end inline asm
	// begin inline asm
	shfl.sync.down.b32 %r302, %r303, %r304, %r315, %r316;
	// end inline asm
	mov.b64 	%rd164, {%r297, %r302};
	mov.b64 	%fd253, %rd164;
	setp.gt.s32 	%p146, %r266, 23;
	setp.lt.f64 	%p147, %fd252, %fd253;
	selp.f64 	%fd254, %fd253, %fd252, %p147;
	selp.f64 	%fd255, %fd252, %fd254, %p146;
	mov.b64 	%rd165, %fd255;
	mov.b64 	{%r308, %r313}, %rd165;
	mov.b32 	%r314, 16;
	// begin inline asm
	shfl.sync.down.b32 %r307, %r308, %r314, %r315, %r316;
	// end inline asm
	// begin inline asm
	shfl.sync.down.b32 %r312, %r313, %r314, %r315, %r316;
	// end inline asm
	mov.b64 	%rd166, {%r307, %r312};
	mov.b64 	%fd256, %rd166;
	setp.gt.s32 	%p148, %r266, 15;
	setp.lt.f64 	%p149, %fd255, %fd256;
	selp.f64 	%fd26, %fd256, %fd255, %p149;
	selp.f64 	%fd380, %fd255, %fd26, %p148;
	setp.ne.s32 	%p150, %r266, 0;
	@%p150 bra 	$L__BB5_36;
	shr.u32 	%r317, %r13, 2;
	and.b32  	%r318, %r317, 248;
	mov.u32 	%r319, _ZZN3cub18CUB_300001_SM_10006detail6reduce28DeviceReduceSingleTileKernelINS2_10policy_hubIdjN4cuda3__47maximumIdEEE10Policy1000EPdSB_iS8_ddNS5_3std3__410__identityEEEvT0_T1_T2_T3_T4_T6_E12temp_storage;
	add.s32 	%r320, %r319, %r318;
	st.shared.f64 	[%r320+8], %fd26;
$L__BB5_36:
	bar.sync 	0;
	setp.ne.s32 	%p151, %r13, 0;
	@%p151 bra 	$L__BB5_72;
	ld.shared.f64 	%fd257, [_ZZN3cub18CUB_300001_SM_10006detail6reduce28DeviceReduceSingleTileKernelINS2_10policy_hubIdjN4cuda3__47maximumIdEEE10Policy1000EPdSB_iS8_ddNS5_3std3__410__identityEEEvT0_T1_T2_T3_T4_T6_E12temp_storage+16];
	setp.lt.f64 	%p152, %fd380, %fd257;
	selp.f64 	%fd258, %fd257, %fd380, %p152;
	ld.shared.f64 	%fd259, [_ZZN3cub18CUB_300001_SM_10006detail6reduce28DeviceReduceSingleTileKernelINS2_10policy_hubIdjN4cuda3__47maximumIdEEE10Policy1000EPdSB_iS8_ddNS5_3std3__410__identityEEEvT0_T1_T2_T3_T4_T6_E12temp_storage+24];
	setp.lt.f64 	%p153, %fd258, %fd259;
	selp.f64 	%fd260, %fd259, %fd258, %p153;
	ld.shared.f64 	%fd261, [_ZZN3cub18CUB_300001_SM_10006detail6reduce28DeviceReduceSingleTileKernelINS2_10policy_hubIdjN4cuda3__47maximumIdEEE10Policy1000EPdSB_iS8_ddNS5_3std3__410__identityEEEvT0_T1_T2_T3_T4_T6_E12temp_storage+32];
	setp.lt.f64 	%p154, %fd260, %fd261;
	selp.f64 	%fd262, %fd261, %fd260, %p154;
	ld.shared.f64 	%fd263, [_ZZN3cub18CUB_300001_SM_10006detail6reduce28DeviceReduceSingleTileKernelINS2_10policy_hubIdjN4cuda3__47maximumIdEEE10Policy1000EPdSB_iS8_ddNS5_3std3__410__identityEEEvT0_T1_T2_T3_T4_T6_E12temp_storage+40];
	setp.lt.f64 	%p155, %fd262, %fd263;
	selp.f64 	%fd264, %fd263, %fd262, %p155;
	ld.shared.f64 	%fd265, [_ZZN3cub18CUB_300001_SM_10006detail6reduce28DeviceReduceSingleTileKernelINS2_10policy_hubIdjN4cuda3__47maximumIdEEE10Policy1000EPdSB_iS8_ddNS5_3std3__410__identityEEEvT0_T1_T2_T3_T4_T6_E12temp_storage+48];
	setp.lt.f64 	%p156, %fd264, %fd265;
	selp.f64 	%fd266, %fd265, %fd264, %p156;
	ld.shared.f64 	%fd267, [_ZZN3cub18CUB_300001_SM_10006detail6reduce28DeviceReduceSingleTileKernelINS2_10policy_hubIdjN4cuda3__47maximumIdEEE10Policy1000EPdSB_iS8_ddNS5_3std3__410__identityEEEvT0_T1_T2_T3_T4_T6_E12temp_storage+56];
	setp.lt.f64 	%p157, %fd266, %fd267;
	selp.f64 	%fd268, %fd267, %fd266, %p157;
	ld.shared.f64 	%fd269, [_ZZN3cub18CUB_300001_SM_10006detail6reduce28DeviceReduceSingleTileKernelINS2_10policy_hubIdjN4cuda3__47maximumIdEEE10Policy1000EPdSB_iS8_ddNS5_3std3__410__identityEEEvT0_T1_T2_T3_T4_T6_E12temp_storage+64];
	setp.lt.f64 	%p158, %fd268, %fd269;
	selp.f64 	%fd380, %fd269, %fd268, %p158;
	bra.uni 	$L__BB5_72;
$L__BB5_38:
	setp.gt.s32 	%p3, %r68, 2047;
	@%p3 bra 	$L__BB5_56;
	mov.u32 	%r35, %tid.x;
	setp.ge.s32 	%p52, %r35, %r68;
	mov.f64 	%fd372, 0d0000000000000000;
	mov.u32 	%r462, %r35;
	@%p52 bra 	$L__BB5_41;
	mul.wide.u32 	%rd81, %r35, 8;
	add.s64 	%rd80, %rd15, %rd81;
	// begin inline asm
	ld.global.nc.u64 %rd79, [%rd80];
	// end inline asm
	mov.b64 	%fd372, %rd79;
	add.s32 	%r462, %r35, 256;
$L__BB5_41:
	setp.ge.s32 	%p53, %r462, %r68;
	@%p53 bra 	$L__BB5_47;
	not.b32 	%r133, %r462;
	add.s32 	%r38, %r68, %r133;
	and.b32  	%r134, %r38, 768;
	setp.eq.s32 	%p54, %r134, 768;
	@%p54 bra 	$L__BB5_45;
	mul.wide.u32 	%rd82, %r462, 8;
	add.s64 	%rd204, %rd15, %rd82;
	shr.u32 	%r135, %r38, 8;
	add.s32 	%r136, %r135, 1;
	and.b32  	%r137, %r136, 3;
	neg.s32 	%r460, %r137;
$L__BB5_44:
	.pragma "nounroll";
	// begin inline asm
	ld.global.nc.u64 %rd83, [%rd204];
	// end inline asm
	mov.b64 	%fd125, %rd83;
	setp.lt.f64 	%p55, %fd372, %fd125;
	selp.f64 	%fd372, %fd125, %fd372, %p55;
	add.s32 	%r462, %r462, 256;
	add.s64 	%rd204, %rd204, 2048;
	add.s32 	%r460, %r460, 1;
	setp.ne.s32 	%p56, %r460, 0;
	@%p56 bra 	$L__BB5_44;
$L__BB5_45:
	setp.lt.u32 	%p57, %r38, 768;
	@%p57 bra 	$L__BB5_47;
$L__BB5_46:
	mul.wide.s32 	%rd93, %r462, 8;
	add.s64 	%rd86, %rd15, %rd93;
	// begin inline asm
	ld.global.nc.u64 %rd85, [%rd86];
	// end inline asm
	mov.b64 	%fd126, %rd85;
	setp.lt.f64 	%p58, %fd372, %fd126;
	selp.f64 	%fd127, %fd126, %fd372, %p58;
	add.s64 	%rd88, %rd86, 2048;
	// begin inline asm
	ld.global.nc.u64 %rd87, [%rd88];
	// end inline asm
	mov.b64 	%fd128, %rd87;
	setp.lt.f64 	%p59, %fd127, %fd128;
	selp.f64 	%fd129, %fd128, %fd127, %p59;
	add.s64 	%rd90, %rd86, 4096;
	// begin inline asm
	ld.global.nc.u64 %rd89, [%rd90];
	// end inline asm
	mov.b64 	%fd130, %rd89;
	setp.lt.f64 	%p60, %fd129, %fd130;
	selp.f64 	%fd131, %fd130, %fd129, %p60;
	add.s64 	%rd92, %rd86, 6144;
	// begin inline asm
	ld.global.nc.u64 %rd91, [%rd92];
	// end inline asm
	mov.b64 	%fd132, %rd91;
	setp.lt.f64 	%p61, %fd131, %fd132;
	selp.f64 	%fd372, %fd132, %fd131, %p61;
	add.s32 	%r462, %r462, 1024;
	setp.lt.s32 	%p62, %r462, %r68;
	@%p62 bra 	$L__BB5_46;
$L__BB5_47:
	setp.lt.s32 	%p63, %r68, 256;
	@%p63 bra 	$L__BB5_52;
	// begin inline asm
	mov.u32 %r201, %laneid;
	// end inline asm
	mov.b64 	%rd104, %fd372;
	mov.b64 	{%r203, %r208}, %rd104;
	mov.b32 	%r209, 1;
	mov.b32 	%r250, 31;
	mov.b32 	%r251, -1;
	// begin inline asm
	shfl.sync.down.b32 %r202, %r203, %r209, %r250, %r251;
	// end inline asm
	// begin inline asm
	shfl.sync.down.b32 %r207, %r208, %r209, %r250, %r251;
	// end inline asm
	mov.b64 	%rd105, {%r202, %r207};
	mov.b64 	%fd180, %rd105;
	setp.gt.s32 	%p91, %r201, 30;
	setp.lt.f64 	%p92, %fd372, %fd180;
	selp.f64 	%fd181, %fd180, %fd372, %p92;
	selp.f64 	%fd182, %fd372, %fd181, %p91;
	mov.b64 	%rd106, %fd182;
	mov.b64 	{%r213, %r218}, %rd106;
	mov.b32 	%r219, 2;
	// begin inline asm
	shfl.sync.down.b32 %r212, %r213, %r219, %r250, %r251;
	// end inline asm
	// begin inline asm
	shfl.sync.down.b32 %r217, %r218, %r219, %r250, %r251;
	// end inline asm
	mov.b64 	%rd107, {%r212, %r217};
	mov.b64 	%fd183, %rd107;
	setp.gt.s32 	%p93, %r201, 29;
	setp.lt.f64 	%p94, %fd182, %fd183;
	selp.f64 	%fd184, %fd183, %fd182, %p94;
	selp.f64 	%fd185, %fd182, %fd184, %p93;
	mov.b64 	%rd108, %fd185;
	mov.b64 	{%r223, %r228}, %rd108;
	mov.b32 	%r229, 4;
	// begin inline asm
	shfl.sync.down.b32 %r222, %r223, %r229, %r250, %r251;
	// end inline asm
	// begin inline asm
	shfl.sync.down.b32 %r227, %r228, %r229, %r250, %r251;
	// end inline asm
	mov.b64 	%rd109, {%r222, %r227};
	mov.b64 	%fd186, %rd109;
	setp.gt.s32 	%p95, %r201, 27;
	setp.lt.f64 	%p96, %fd185, %fd186;
	selp.f64 	%fd187, %fd186, %fd185, %p96;
	selp.f64 	%fd188, %fd185, %fd187, %p95;
	mov.b64 	%rd110, %fd188;
	mov.b64 	{%r233, %r238}, %rd110;
	mov.b32 	%r239, 8;
	// begin inline asm
	shfl.sync.down.b32 %r232, %r233, %r239, %r250, %r251;
	// end inline asm
	// begin inline asm
	shfl.sync.down.b32 %r237, %r238, %r239, %r250, %r251;
	// end inline asm
	mov.b64 	%rd111, {%r232, %r237};
	mov.b64 	%fd189, %rd111;
	setp.gt.s32 	%p97, %r201, 23;
	setp.lt.f64 	%p98, %fd188, %fd189;
	selp.f64 	%fd190, %fd189, %fd188, %p98;
	selp.f64 	%fd191, %fd188, %fd190, %p97;
	mov.b64 	%rd112, %fd191;
	mov.b64 	{%r243, %r248}, %rd112;
	mov.b32 	%r249, 16;
	// begin inline asm
	shfl.sync.down.b32 %r242, %r243, %r249, %r250, %r251;
	// end inline asm
	// begin inline asm
	shfl.sync.down.b32 %r247, %r248, %r249, %r250, %r251;
	// end inline asm
	mov.b64 	%rd113, {%r242, %r247};
	mov.b64 	%fd192, %rd113;
	setp.gt.s32 	%p99, %r201, 15;
	setp.lt.f64 	%p100, %fd191, %fd192;
	selp.f64 	%fd38, %fd192, %fd191, %p100;
	selp.f64 	%fd380, %fd191, %fd38, %p99;
	setp.ne.s32 	%p101, %r201, 0;
	@%p101 bra 	$L__BB5_50;
	shr.u32 	%r252, %r35, 2;
	and.b32  	%r253, %r252, 248;
	mov.u32 	%r254, _ZZN3cub18CUB_300001_SM_10006detail6reduce28DeviceReduceSingleTileKernelINS2_10policy_hubIdjN4cuda3__47maximumIdEEE10Policy1000EPdSB_iS8_ddNS5_3std3__410__identityEEEvT0_T1_T2_T3_T4_T6_E12temp_storage;
	add.s32 	%r255, %r254, %r253;
	st.shared.f64 	[%r255+8], %fd38;
$L__BB5_50:
	bar.sync 	0;
	setp.ne.s32 	%p102, %r35, 0;
	@%p102 bra 	$L__BB5_72;
	ld.shared.f64 	%fd193, [_ZZN3cub18CUB_300001_SM_10006detail6reduce28DeviceReduceSingleTileKernelINS2_10policy_hubIdjN4cuda3__47maximumIdEEE10Policy1000EPdSB_iS8_ddNS5_3std3__410__identityEEEvT0_T1_T2_T3_T4_T6_E12temp_storage+16];
	setp.lt.f64 	%p103, %fd380, %fd193;
	selp.f64 	%fd194, %fd193, %fd380, %p103;
	ld.shared.f64 	%fd195, [_ZZN3cub18CUB_300001_SM_10006detail6reduce28DeviceReduceSingleTileKernelINS2_10policy_hubIdjN4cuda3__47maximumIdEEE10Policy1000EPdSB_iS8_ddNS5_3std3__410__identityEEEvT0_T1_T2_T3_T4_T6_E12temp_storage+24];
	setp.lt.f64 	%p104, %fd194, %fd195;
	selp.f64 	%fd196, %fd195, %fd194, %p104;
	ld.shared.f64 	%fd197, [_ZZN3cub18CUB_300001_SM_10006detail6reduce28DeviceReduceSingleTileKernelINS2_10policy_hubIdjN4cuda3__47maximumIdEEE10Policy1000EPdSB_iS8_ddNS5_3std3__410__identityEEEvT0_T1_T2_T3_T4_T6_E12temp_storage+32];
	setp.lt.f64 	%p105, %fd196, %fd197;
	selp.f64 	%fd198, %fd197, %fd196, %p105;
	ld.shared.f64 	%fd199, [_ZZN3cub18CUB_300001_SM_10006detail6reduce28DeviceReduceSingleTileKernelINS2_10policy_hubIdjN4cuda3__47maximumIdEEE10Policy1000EPdSB_iS8_ddNS5_3std3__410__identityEEEvT0_T1_T2_T3_T4_T6_E12temp_storage+40];
	setp.lt.f64 	%p106, %fd198, %fd199;
	selp.f64 	%fd200, %fd199, %fd198, %p106;
	ld.shared.f64 	%fd201, [_ZZN3cub18CUB_300001_SM_10006detail6reduce28DeviceReduceSingleTileKernelINS2_10policy_hubIdjN4cuda3__47maximumIdEEE10Policy1000EPdSB_iS8_ddNS5_3std3__410__identityEEEvT0_T1_T2_T3_T4_T6_E12temp_storage+48];
	setp.lt.f64 	%p107, %fd200, %fd201;
	selp.f64 	%fd202, %fd201, %fd200, %p107;
	ld.shared.f64 	%fd203, [_ZZN3cub18CUB_300001_SM_10006detail6reduce28DeviceReduceSingleTileKernelINS2_10policy_hubIdjN4cuda3__47maximumIdEEE10Policy1000EPdSB_iS8_ddNS5_3std3__410__identityEEEvT0_T1_T2_T3_T4_T6_E12temp_storage+56];
	setp.lt.f64 	%p108, %fd202, %fd203;
	selp.f64 	%fd204, %fd203, %fd202, %p108;
	ld.shared.f64 	%fd205, [_ZZN3cub18CUB_300001_SM_10006detail6reduce28DeviceReduceSingleTileKernelINS2_10policy_hubIdjN4cuda3__47maximumIdEEE10Policy1000EPdSB_iS8_ddNS5_3std3__410__identityEEEvT0_T1_T2_T3_T4_T6_E12temp_storage+64];
	setp.lt.f64 	%p109, %fd204, %fd205;
	selp.f64 	%fd380, %fd205, %fd204, %p109;
	bra.uni 	$L__BB5_72;
$L__BB5_52:
	// begin inline asm
	mov.u32 %r138, %laneid;
	// end inline asm
	and.b32  	%r189, %r35, 992;
	add.s32 	%r190, %r189, 32;
	setp.gt.s32 	%p64, %r190, %r68;
	not.b32 	%r191, %r189;
	add.s32 	%r192, %r68, %r191;
	selp.b32 	%r187, %r192, 31, %p64;
	mov.b64 	%rd94, %fd372;
	mov.b64 	{%r140, %r145}, %rd94;
	mov.b32 	%r146, 1;
	mov.b32 	%r188, -1;
	// begin inline asm
	shfl.sync.down.b32 %r139, %r140, %r146, %r187, %r188;
	// end inline asm
	// begin inline asm
	shfl.sync.down.b32 %r144, %r145, %r146, %r187, %r188;
	// end inline asm
	mov.b64 	%rd95, {%r139, %r144};
	mov.b64 	%fd133, %rd95;
	setp.lt.s32 	%p65, %r138, %r187;
	setp.lt.f64 	%p66, %fd372, %fd133;
	selp.f64 	%fd134, %fd133, %fd372, %p66;
	selp.f64 	%fd135, %fd134, %fd372, %p65;
	mov.b64 	%rd96, %fd135;
	mov.b64 	{%r150, %r155}, %rd96;
	mov.b32 	%r156, 2;
	// begin inline asm
	shfl.sync.down.b32 %r149, %r150, %r156, %r187, %r188;
	// end inline asm
	// begin inline asm
	shfl.sync.down.b32 %r154, %r155, %r156, %r187, %r188;
	// end inline asm
	mov.b64 	%rd97, {%r149, %r154};
	mov.b64 	%fd136, %rd97;
	add.s32 	%r193, %r138, 2;
	setp.gt.s32 	%p67, %r193, %r187;
	setp.lt.f64 	%p68, %fd135, %fd136;
	selp.f64 	%fd137, %fd136, %fd135, %p68;
	selp.f64 	%fd138, %fd135, %fd137, %p67;
	mov.b64 	%rd98, %fd138;
	mov.b64 	{%r160, %r165}, %rd98;
	mov.b32 	%r166, 4;
	// begin inline asm
	shfl.sync.down.b32 %r159, %r160, %r166, %r187, %r188;
	// end inline asm
	// begin inline asm
	shfl.sync.down.b32 %r164, %r165, %r166, %r187, %r188;
	// end inline asm
	mov.b64 	%rd99, {%r159, %r164};
	mov.b64 	%fd139, %rd99;
	add.s32 	%r194, %r138, 4;
	setp.gt.s32 	%p69, %r194, %r187;
	setp.lt.f64 	%p70, %fd138, %fd139;
	selp.f64 	%fd140, %fd139, %fd138, %p70;
	selp.f64 	%fd141, %fd138, %fd140, %p69;
	mov.b64 	%rd100, %fd141;
	mov.b64 	{%r170, %r175}, %rd100;
	mov.b32 	%r176, 8;
	// begin inline asm
	shfl.sync.down.b32 %r169, %r170, %r176, %r187, %r188;
	// end inline asm
	// begin inline asm
	shfl.sync.down.b32 %r174, %r175, %r176, %r187, %r188;
	// end inline asm
	mov.b64 	%rd101, {%r169, %r174};
	mov.b64 	%fd142, %rd101;
	add.s32 	%r195, %r138, 8;
	setp.gt.s32 	%p71, %r195, %r187;
	setp.lt.f64 	%p72, %fd141, %fd142;
	selp.f64 	%fd143, %fd142, %fd141, %p72;
	selp.f64 	%fd144, %fd141, %fd143, %p71;
	mov.b64 	%rd102, %fd144;
	mov.b64 	{%r180, %r185}, %rd102;
	mov.b32 	%r186, 16;
	// begin inline asm
	shfl.sync.down.b32 %r179, %r180, %r186, %r187, %r188;
	// end inline asm
	// begin inline asm
	shfl.sync.down.b32 %r184, %r185, %r186, %r187, %r188;
	// end inline asm
	mov.b64 	%rd103, {%r179, %r184};
	mov.b64 	%fd145, %rd103;
	add.s32 	%r196, %r138, 16;
	setp.gt.s32 	%p73, %r196, %r187;
	setp.lt.f64 	%p74, %fd144, %fd145;
	selp.f64 	%fd146, %fd145, %fd144, %p74;
	selp.f64 	%fd380, %fd144, %fd146, %p73;
	setp.ne.s32 	%p75, %r138, 0;
	@%p75 bra 	$L__BB5_54;
	shr.u32 	%r197, %r35, 2;
	and.b32  	%r198, %r197, 248;
	mov.u32 	%r199, _ZZN3cub18CUB_300001_SM_10006detail6reduce28DeviceReduceSingleTileKernelINS2_10policy_hubIdjN4cuda3__47maximumIdEEE10Policy1000EPdSB_iS8_ddNS5_3std3__410__identityEEEvT0_T1_T2_T3_T4_T6_E12temp_storage;
	add.s32 	%r200, %r199, %r198;
	st.shared.f64 	[%r200+8], %fd380;
$L__BB5_54:
	bar.sync 	0;
	setp.ne.s32 	%p76, %r35, 0;
	@%p76 bra 	$L__BB5_72;
	setp.gt.s32 	%p77, %r68, 32;
	ld.shared.f64 	%fd147, [_ZZN3cub18CUB_300001_SM_10006detail6reduce28DeviceReduceSingleTileKernelINS2_10policy_hubIdjN4cuda3__47maximumIdEEE10Policy1000EPdSB_iS8_ddNS5_3std3__410__identityEEEvT0_T1_T2_T3_T4_T6_E12temp_storage+16];
	setp.lt.f64 	%p78, %fd380, %fd147;
	selp.f64 	%fd149, %fd147, %fd380, %p78;
	selp.f64 	%fd150, %fd149, %fd380, %p77;
	setp.gt.s32 	%p79, %r68, 64;
	ld.shared.f64 	%fd152, [_ZZN3cub18CUB_300001_SM_10006detail6reduce28DeviceReduceSingleTileKernelINS2_10policy_hubIdjN4cuda3__47maximumIdEEE10Policy1000EPdSB_iS8_ddNS5_3std3__410__identityEEEvT0_T1_T2_T3_T4_T6_E12temp_storage+24];
	setp.lt.f64 	%p80, %fd150, %fd152;
	selp.f64 	%fd154, %fd152, %fd150, %p80;
	selp.f64 	%fd155, %fd154, %fd150, %p79;
	setp.gt.s32 	%p81, %r68, 96;
	ld.shared.f64 	%fd157, [_ZZN3cub18CUB_300001_SM_10006detail6reduce28DeviceReduceSingleTileKernelINS2_10policy_hubIdjN4cuda3__47maximumIdEEE10Policy1000EPdSB_iS8_ddNS5_3std3__410__identityEEEvT0_T1_T2_T3_T4_T6_E12temp_storage+32];
	setp.lt.f64 	%p82, %fd155, %fd157;
	selp.f64 	%fd159, %fd157, %fd155, %p82;
	selp.f64 	%fd160, %fd159, %fd155, %p81;
	setp.gt.s32 	%p83, %r68, 128;
	ld.shared.f64 	%fd162, [_ZZN3cub18CUB_300001_SM_10006detail6reduce28DeviceReduceSingleTileKernelINS2_10policy_hubIdjN4cuda3__47maximumIdEEE10Policy1000EPdSB_iS8_ddNS5_3std3__410__identityEEEvT0_T1_T2_T3_T4_T6_E12temp_storage+40];
	setp.lt.f64 	%p84, %fd160, %fd162;
	selp.f64 	%fd164, %fd162, %fd160, %p84;
	selp.f64 	%fd165, %fd164, %fd160, %p83;
	setp.gt.s32 	%p85, %r68, 160;
	ld.shared.f64 	%fd167, [_ZZN3cub18CUB_300001_SM_10006detail6reduce28DeviceReduceSingleTileKernelINS2_10policy_hubIdjN4cuda3__47maximumIdEEE10Policy1000EPdSB_iS8_ddNS5_3std3__410__identityEEEvT0_T1_T2_T3_T4_T6_E12temp_storage+48];
	setp.lt.f64 	%p86, %fd165, %fd167;
	selp.f64 	%fd169, %fd167, %fd165, %p86;
	selp.f64 	%fd170, %fd169, %fd165, %p85;
	setp.gt.s32 	%p87, %r68, 192;
	ld.shared.f64 	%fd172, [_ZZN3cub18CUB_300001_SM_10006detail6reduce28DeviceReduceSingleTileKernelINS2_10policy_hubIdjN4cuda3__47maximumIdEEE10Policy1000EPdSB_iS8_ddNS5_3std3__410__identityEEEvT0_T1_T2_T3_T4_T6_E12temp_storage+56];
	setp.lt.f64 	%p88, %fd170, %fd172;
	selp.f64 	%fd174, %fd172, %fd170, %p88;
	selp.f64 	%fd175, %fd174, %fd170, %p87;
	setp.gt.s32 	%p89, %r68, 224;
	ld.shared.f64 	%fd177, [_ZZN3cub18CUB_300001_SM_10006detail6reduce28DeviceReduceSingleTileKernelINS2_10policy_hubIdjN4cuda3__47maximumIdEEE10Policy1000EPdSB_iS8_ddNS5_3std3__410__identityEEEvT0_T1_T2_T3_T4_T6_E12temp_storage+64];
	setp.lt.f64 	%p90, %fd175, %fd177;
	selp.f64 	%fd179, %fd177, %fd175, %p90;
	selp.f64 	%fd380, %fd179, %fd175, %p89;
	bra.uni 	$L__BB5_72;
$L__BB5_56:
	mov.u32 	%r47, %tid.x;
	mul.wide.u32 	%rd34, %r47, 8;
	add.s64 	%rd19, %rd15, %rd34;
	// begin inline asm
	ld.global.nc.u64 %rd18, [%rd19];
	// end inline asm
	mov.b64 	%fd59, %rd18;
	add.s64 	%rd21, %rd19, 2048;
	// begin inline asm
	ld.global.nc.u64 %rd20, [%rd21];
	// end inline asm
	mov.b64 	%fd60, %rd20;
	add.s64 	%rd23, %rd19, 4096;
	// begin inline asm
	ld.global.nc.u64 %rd22, [%rd23];
	// end inline asm
	mov.b64 	%fd61, %rd22;
	add.s64 	%rd25, %rd19, 6144;
	// begin inline asm
	ld.global.nc.u64 %rd24, [%rd25];
	// end inline asm
	mov.b64 	%fd62, %rd24;
	add.s64 	%rd27, %rd19, 8192;
	// begin inline asm
	ld.global.nc.u64 %rd26, [%rd27];
	// end inline asm
	mov.b64 	%fd63, %rd26;
	add.s64 	%rd29, %rd19, 10240;
	// begin inline asm
	ld.global.nc.u64 %rd28, [%rd29];
	// end inline asm
	mov.b64 	%fd64, %rd28;
	add.s64 	%rd31, %rd19, 12288;
	// begin inline asm
	ld.global.nc.u64 %rd30, [%rd31];
	// end inline asm
	mov.b64 	%fd65, %rd30;
	add.s64 	%rd33, %rd19, 14336;
	// begin inline asm
	ld.global.nc.u64 %rd32, [%rd33];
	// end inline asm
	mov.b64 	%fd66, %rd32;
	setp.lt.f64 	%p4, %fd59, %fd60;
	selp.f64 	%fd67, %fd60, %fd59, %p4;
	setp.lt.f64 	%p5, %fd67, %fd61;
	selp.f64 	%fd68, %fd61, %fd67, %p5;
	setp.lt.f64 	%p6, %fd68, %fd62;
	selp.f64 	%fd69, %fd62, %fd68, %p6;
	setp.lt.f64 	%p7, %fd69, %fd63;
	selp.f64 	%fd70, %fd63, %fd69, %p7;
	setp.lt.f64 	%p8, %fd70, %fd64;
	selp.f64 	%fd71, %fd64, %fd70, %p8;
	setp.lt.f64 	%p9, %fd71, %fd65;
	selp.f64 	%fd72, %fd65, %fd71, %p9;
	setp.lt.f64 	%p10, %fd72, %fd66;
	selp.f64 	%fd379, %fd66, %fd72, %p10;
	setp.lt.u32 	%p11, %r68, 4096;
	mov.b32 	%r465, 2048;
	@%p11 bra 	$L__BB5_60;
	add.s32 	%r48, %r68, -2048;
	mov.b32 	%r465, 2048;
$L__BB5_58:
	mul.wide.s32 	%rd51, %r465, 8;
	add.s64 	%rd36, %rd19, %rd51;
	// begin inline asm
	ld.global.nc.u64 %rd35, [%rd36];
	// end inline asm
	mov.b64 	%fd73, %rd35;
	add.s64 	%rd38, %rd36, 2048;
	// begin inline asm
	ld.global.nc.u64 %rd37, [%rd38];
	// end inline asm
	mov.b64 	%fd74, %rd37;
	add.s64 	%rd40, %rd36, 4096;
	// begin inline asm
	ld.global.nc.u64 %rd39, [%rd40];
	// end inline asm
	mov.b64 	%fd75, %rd39;
	add.s64 	%rd42, %rd36, 6144;
	// begin inline asm
	ld.global.nc.u64 %rd41, [%rd42];
	// end inline asm
	mov.b64 	%fd76, %rd41;
	add.s64 	%rd44, %rd36, 8192;
	// begin inline asm
	ld.global.nc.u64 %rd43, [%rd44];
	// end inline asm
	mov.b64 	%fd77, %rd43;
	add.s64 	%rd46, %rd36, 10240;
	// begin inline asm
	ld.global.nc.u64 %rd45, [%rd46];
	// end inline asm
	mov.b64 	%fd78, %rd45;
	add.s64 	%rd48, %rd36, 12288;
	// begin inline asm
	ld.global.nc.u64 %rd47, [%rd48];
	// end inline asm
	mov.b64 	%fd79, %rd47;
	add.s64 	%rd50, %rd36, 14336;
	// begin inline asm
	ld.global.nc.u64 %rd49, [%rd50];
	// end inline asm
	mov.b64 	%fd80, %rd49;
	setp.lt.f64 	%p12, %fd379, %fd73;
	selp.f64 	%fd81, %fd73, %fd379, %p12;
	setp.lt.f64 	%p13, %fd81, %fd74;
	selp.f64 	%fd82, %fd74, %fd81, %p13;
	setp.lt.f64 	%p14, %fd82, %fd75;
	selp.f64 	%fd83, %fd75, %fd82, %p14;
	setp.lt.f64 	%p15, %fd83, %fd76;
	selp.f64 	%fd84, %fd76, %fd83, %p15;
	setp.lt.f64 	%p16, %fd84, %fd77;
	selp.f64 	%fd85, %fd77, %fd84, %p16;
	setp.lt.f64 	%p17, %fd85, %fd78;
	selp.f64 	%fd86, %fd78, %fd85, %p17;
	setp.lt.f64 	%p18, %fd86, %fd79;
	selp.f64 	%fd87, %fd79, %fd86, %p18;
	setp.lt.f64 	%p19, %fd87, %fd80;
	selp.f64 	%fd379, %fd80, %fd87, %p19;
	sub.s32 	%r71, %r68, %r465;
	setp.lt.s32 	%p20, %r71, 2048;
	@%p20 bra 	$L__BB5_68;
	add.s32 	%r465, %r465, 2048;
	setp.le.s32 	%p21, %r465, %r48;
	@%p21 bra 	$L__BB5_58;
$L__BB5_60:
	setp.le.s32 	%p22, %r68, %r465;
	@%p22 bra 	$L__BB5_68;
	sub.s32 	%r52, %r68, %r465;
	setp.ge.s32 	%p23, %r47, %r52;
	@%p23 bra 	$L__BB5_68;
	not.b32 	%r72, %r47;
	add.s32 	%r73, %r68, %r72;
	sub.s32 	%r53, %r73, %r465;
	and.b32  	%r74, %r53, 768;
	setp.eq.s32 	%p24, %r74, 768;
	mov.u32 	%r469, %r47;
	@%p24 bra 	$L__BB5_65;
	add.s32 	%r467, %r47, %r465;
	shr.u32 	%r75, %r53, 8;
	add.s32 	%r76, %r75, 1;
	and.b32  	%r77, %r76, 3;
	neg.s32 	%r466, %r77;
	mov.u32 	%r469, %r47;
$L__BB5_64:
	.pragma "nounroll";
	mul.wide.u32 	%rd54, %r467, 8;
	add.s64 	%rd53, %rd15, %rd54;
	// begin inline asm
	ld.global.nc.u64 %rd52, [%rd53];
	// end inline asm
	mov.b64 	%fd89, %rd52;
	setp.lt.f64 	%p25, %fd379, %fd89;
	selp.f64 	%fd379, %fd89, %fd379, %p25;
	add.s32 	%r469, %r469, 256;
	add.s32 	%r467, %r467, 256;
	add.s32 	%r466, %r466, 1;
	setp.ne.s32 	%p26, %r466, 0;
	@%p26 bra 	$L__BB5_64;
$L__BB5_65:
	setp.lt.u32 	%p27, %r53, 768;
	@%p27 bra 	$L__BB5_68;
	cvt.u64.u32 	%rd55, %r469;
	cvt.u64.u32 	%rd56, %r465;
	add.s64 	%rd57, %rd55, %rd56;
	shl.b64 	%rd58, %rd57, 3;
	add.s64 	%rd59, %rd58, %rd15;
	add.s64 	%rd205, %rd59, 4096;
	add.s32 	%r470, %r469, %r465;
$L__BB5_67:
	mul.wide.u32 	%rd68, %r470, 8;
	add.s64 	%rd61, %rd15, %rd68;
	// begin inline asm
	ld.global.nc.u64 %rd60, [%rd61];
	// end inline asm
	mov.b64 	%fd90, %rd60;
	setp.lt.f64 	%p28, %fd379, %fd90;
	selp.f64 	%fd91, %fd90, %fd379, %p28;
	add.s64 	%rd63, %rd205, -2048;
	// begin inline asm
	ld.global.nc.u64 %rd62, [%rd63];
	// end inline asm
	mov.b64 	%fd92, %rd62;
	setp.lt.f64 	%p29, %fd91, %fd92;
	selp.f64 	%fd93, %fd92, %fd91, %p29;
	// begin inline asm
	ld.global.nc.u64 %rd64, [%rd205];
	// end inline asm
	mov.b64 	%fd94, %rd64;
	setp.lt.f64 	%p30, %fd93, %fd94;
	selp.f64 	%fd95, %fd94, %fd93, %p30;
	add.s64 	%rd67, %rd205, 2048;
	// begin inline asm
	ld.global.nc.u64 %rd66, [%rd67];
	// end inline asm
	mov.b64 	%fd96, %rd66;
	setp.lt.f64 	%p31, %fd95, %fd96;
	selp.f64 	%fd379, %fd96, %fd95, %p31;
	add.s32 	%r469, %r469, 1024;
	add.s64 	%rd205, %rd205, 8192;
	add.s32 	%r470, %r470, 1024;
	setp.lt.s32 	%p32, %r469, %r52;
	@%p32 bra 	$L__BB5_67;
$L__BB5_68:
	// begin inline asm
	mov.u32 %r78, %laneid;
	// end inline asm
	mov.b64 	%rd69, %fd379;
	mov.b64 	{%r80, %r85}, %rd69;
	mov.b32 	%r86, 1;
	mov.b32 	%r127, 31;
	mov.b32 	%r128, -1;
	// begin inline asm
	shfl.sync.down.b32 %r79, %r80, %r86, %r127, %r128;
	// end inline asm
	// begin inline asm
	shfl.sync.down.b32 %r84, %r85, %r86, %r127, %r128;
	// end inline asm
	mov.b64 	%rd70, {%r79, %r84};
	mov.b64 	%fd97, %rd70;
	setp.gt.s32 	%p33, %r78, 30;
	setp.lt.f64 	%p34, %fd379, %fd97;
	selp.f64 	%fd98, %fd97, %fd379, %p34;
	selp.f64 	%fd99, %fd379, %fd98, %p33;
	mov.b64 	%rd71, %fd99;
	mov.b64 	{%r90, %r95}, %rd71;
	mov.b32 	%r96, 2;
	// begin inline asm
	shfl.sync.down.b32 %r89, %r90, %r96, %r127, %r128;
	// end inline asm
	// begin inline asm
	shfl.sync.down.b32 %r94, %r95, %r96, %r127, %r128;
	// end inline asm
	mov.b64 	%rd72, {%r89, %r94};
	mov.b64 	%fd100, %rd72;
	setp.gt.s32 	%p35, %r78, 29;
	setp.lt.f64 	%p36, %fd99, %fd100;
	selp.f64 	%fd101, %fd100, %fd99, %p36;
	selp.f64 	%fd102, %fd99, %fd101, %p35;
	mov.b64 	%rd73, %fd102;
	mov.b64 	{%r100, %r105}, %rd73;
	mov.b32 	%r106, 4;
	// begin inline asm
	shfl.sync.down.b32 %r99, %r100, %r106, %r127, %r128;
	// end inline asm
	// begin inline asm
	shfl.sync.down.b32 %r104, %r105, %r106, %r127, %r128;
	// end inline asm
	mov.b64 	%rd74, {%r99, %r104};
	mov.b64 	%fd103, %rd74;
	setp.gt.s32 	%p37, %r78, 27;
	setp.lt.f64 	%p38, %fd102, %fd103;
	selp.f64 	%fd104, %fd103, %fd102, %p38;
	selp.f64 	%fd105, %fd102, %fd104, %p37;
	mov.b64 	%rd75, %fd105;
	mov.b64 	{%r110, %r115}, %rd75;
	mov.b32 	%r116, 8;
	// begin inline asm
	shfl.sync.down.b32 %r109, %r110, %r116, %r127, %r128;
	// end inline asm
	// begin inline asm
	shfl.sync.down.b32 %r114, %r115, %r116, %r127, %r128;
	// end inline asm
	mov.b64 	%rd76, {%r109, %r114};
	mov.b64 	%fd106, %rd76;
	setp.gt.s32 	%p39, %r78, 23;
	setp.lt.f64 	%p40, %fd105, %fd106;
	selp.f64 	%fd107, %fd106, %fd105, %p40;
	selp.f64 	%fd108, %fd105, %fd107, %p39;
	mov.b64 	%rd77, %fd108;
	mov.b64 	{%r120, %r125}, %rd77;
	mov.b32 	%r126, 16;
	// begin inline asm
	shfl.sync.down.b32 %r119, %r120, %r126, %r127, %r128;
	// end inline asm
	// begin inline asm
	shfl.sync.down.b32 %r124, %r125, %r126, %r127, %r128;
	// end inline asm
	mov.b64 	%rd78, {%r119, %r124};
	mov.b64 	%fd109, %rd78;
	setp.gt.s32 	%p41, %r78, 15;
	setp.lt.f64 	%p42, %fd108, %fd109;
	selp.f64 	%fd54, %fd109, %fd108, %p42;
	selp.f64 	%fd380, %fd108, %fd54, %p41;
	setp.ne.s32 	%p43, %r78, 0;
	@%p43 bra 	$L__BB5_70;
	shr.u32 	%r129, %r47, 2;
	and.b32  	%r130, %r129, 248;
	mov.u32 	%r131, _ZZN3cub18CUB_300001_SM_10006detail6reduce28DeviceReduceSingleTileKernelINS2_10policy_hubIdjN4cuda3__47maximumIdEEE10Policy1000EPdSB_iS8_ddNS5_3std3__410__identityEEEvT0_T1_T2_T3_T4_T6_E12temp_storage;
	add.s32 	%r132, %r131, %r130;
	st.shared.f64 	[%r132+8], %fd54;
$L__BB5_70:
	bar.sync 	0;
	setp.ne.s32 	%p44, %r47, 0;
	@%p44 bra 	$L__BB5_72;
	ld.shared.f64 	%fd110, [_ZZN3cub18CUB_300001_SM_10006detail6reduce28DeviceReduceSingleTileKernelINS2_10policy_hubIdjN4cuda3__47maximumIdEEE10Policy1000EPdSB_iS8_ddNS5_3std3__410__identityEEEvT0_T1_T2_T3_T4_T6_E12temp_storage+16];
	setp.lt.f64 	%p45, %fd380, %fd110;
	selp.f64 	%fd111, %fd110, %fd380, %p45;
	ld.shared.f64 	%fd112, [_ZZN3cub18CUB_300001_SM_10006detail6reduce28DeviceReduceSingleTileKernelINS2_10policy_hubIdjN4cuda3__47maximumIdEEE10Policy1000EPdSB_iS8_ddNS5_3std3__410__identityEEEvT0_T1_T2_T3_T4_T6_E12temp_storage+24];
	setp.lt.f64 	%p46, %fd111, %fd112;
	selp.f64 	%fd113, %fd112, %fd111, %p46;
	ld.shared.f64 	%fd114, [_ZZN3cub18CUB_300001_SM_10006detail6reduce28DeviceReduceSingleTileKernelINS2_10policy_hubIdjN4cuda3__47maximumIdEEE10Policy1000EPdSB_iS8_ddNS5_3std3__410__identityEEEvT0_T1_T2_T3_T4_T6_E12temp_storage+32];
	setp.lt.f64 	%p47, %fd113, %fd114;
	selp.f64 	%fd115, %fd114, %fd113, %p47;
	ld.shared.f64 	%fd116, [_ZZN3cub18CUB_300001_SM_10006detail6reduce28DeviceReduceSingleTileKernelINS2_10policy_hubIdjN4cuda3__47maximumIdEEE10Policy1000EPdSB_iS8_ddNS5_3std3__410__identityEEEvT0_T1_T2_T3_T4_T6_E12temp_storage+40];
	setp.lt.f64 	%p48, %fd115, %fd116;
	selp.f64 	%fd117, %fd116, %fd115, %p48;
	ld.shared.f64 	%fd118, [_ZZN3cub18CUB_300001_SM_10006detail6reduce28DeviceReduceSingleTileKernelINS2_10policy_hubIdjN4cuda3__47maximumIdEEE10Policy1000EPdSB_iS8_ddNS5_3std3__410__identityEEEvT0_T1_T2_T3_T4_T6_E12temp_storage+48];
	setp.lt.f64 	%p49, %fd117, %fd118;
	selp.f64 	%fd119, %fd118, %fd117, %p49;
	ld.shared.f64 	%fd120, [_ZZN3cub18CUB_300001_SM_10006detail6reduce28DeviceReduceSingleTileKernelINS2_10policy_hubIdjN4cuda3__47maximumIdEEE10Policy1000EPdSB_iS8_ddNS5_3std3__410__identityEEEvT0_T1_T2_T3_T4_T6_E12temp_storage+56];
	setp.lt.f64 	%p50, %fd119, %fd120;
	selp.f64 	%fd121, %fd120, %fd119, %p50;
	ld.shared.f64 	%fd122, [_ZZN3cub18CUB_300001_SM_10006detail6reduce28DeviceReduceSingleTileKernelINS2_10policy_hubIdjN4cuda3__47maximumIdEEE10Policy1000EPdSB_iS8_ddNS5_3std3__410__identityEEEvT0_T1_T2_T3_T4_T6_E12temp_storage+64];
	setp.lt.f64 	%p51, %fd121, %fd122;
	selp.f64 	%fd380, %fd122, %fd121, %p51;
$L__BB5_72:
	mov.u32 	%r444, %tid.x;
	setp.ne.s32 	%p217, %r444, 0;
	@%p217 bra 	$L__BB5_74;
	setp.lt.f64 	%p218, %fd58, %fd380;
	selp.f64 	%fd353, %fd380, %fd58, %p218;
	st.global.f64 	[%rd1], %fd353;
$L__BB5_74:
	ret;

}
	// .globl	_ZN3cub18CUB_300001_SM_10006detail6reduce28DeviceReduceSingleTileKernelINS2_10policy_hubIdyN4cuda3__47maximumIdEEE10Policy1000EN6thrust24THRUST_300001_SM_1000_NS6detail15normal_iteratorINSC_10device_ptrIdEEEEPdyS8_ddNS5_3std3__410__identityEEEvT0_T1_T2_T3_T4_T6_
.visible .entry _ZN3cub18CUB_300001_SM_10006detail6reduce28DeviceReduceSingleTileKernelINS2_10policy_hubIdyN4cuda3__47maximumIdEEE10Policy1000EN6thrust24THRUST_300001_SM_1000_NS6detail15normal_iteratorINSC_10device_ptrIdEEEEPdyS8_ddNS5_3std3__410__identityEEEvT0_T1_T2_T3_T4_T6_(
	.param .align 8 .b8 _ZN3cub18CUB_300001_SM_10006detail6reduce28DeviceReduceSingleTileKernelINS2_10policy_hubIdyN4cuda3__47maximumIdEEE10Policy1000EN6thrust24THRUST_300001_SM_1000_NS6detail15normal_iteratorINSC_10device_ptrIdEEEEPdyS8_ddNS5_3std3__410__identityEEEvT0_T1_T2_T3_T4_T6__param_0[8],
	.param .u64 .ptr .align 1 _ZN3cub18CUB_300001_SM_10006detail6reduce28DeviceReduceSingleTileKernelINS2_10policy_hubIdyN4cuda3__47maximumIdEEE10Policy1000EN6thrust24THRUST_300001_SM_1000_NS6detail15normal_iteratorINSC_10device_ptrIdEEEEPdyS8_ddNS5_3std3__410__identityEEEvT0_T1_T2_T3_T4_T6__param_1,
	.param .u64 _ZN3cub18CUB_300001_SM_10006detail6reduce28DeviceReduceSingleTileKernelINS2_10policy_hubIdyN4cuda3__47maximumIdEEE10Policy1000EN6thrust24THRUST_300001_SM_1000_NS6detail15normal_iteratorINSC_10device_ptrIdEEEEPdyS8_ddNS5_3std3__410__identityEEEvT0_T1_T2_T3_T4_T6__param_2,
	.param .align 1 .b8 _ZN3cub18CUB_300001_SM_10006detail6reduce28DeviceReduceSingleTileKernelINS2_10policy_hubIdyN4cuda3__47maximumIdEEE10Policy1000EN6thrust24THRUST_300001_SM_1000_NS6detail15normal_iteratorINSC_10device_ptrIdEEEEPdyS8_ddNS5_3std3__410__identityEEEvT0_T1_T2_T3_T4_T6__param_3[1],
	.param .f64 _ZN3cub18CUB_300001_SM_10006detail6reduce28DeviceReduceSingleTileKernelINS2_10policy_hubIdyN4cuda3__47maximumIdEEE10Policy1000EN6thrust24THRUST_300001_SM_1000_NS6detail15normal_iteratorINSC_10device_ptrIdEEEEPdyS8_ddNS5_3std3__410__identityEEEvT0_T1_T2_T3_T4_T6__param_4,
	.param .align 1 .b8 _ZN3cub18CUB_300001_SM_10006detail6reduce28DeviceReduceSingleTileKernelINS2_10policy_hubIdyN4cuda3__47maximumIdEEE10Policy1000EN6thrust24THRUST_300001_SM_1000_NS6detail15normal_iteratorINSC_10device_ptrIdEEEEPdyS8_ddNS5_3std3__410__identityEEEvT0_T1_T2_T3_T4_T6__param_5[1]
)
.maxntid 256
.minnctapersm 1
{
	.reg .pred 	%p<169>;
	.reg .b32 	%r<246>;
	.reg .b64 	%rd<86>;
	.reg .b64 	%fd<309>;
	// demoted variable
	.shared .align 8 .b8 _ZZN3cub18CUB_300001_SM_10006detail6reduce28DeviceReduceSingleTileKernelINS2_10policy_hubIdyN4cuda3__47maximumIdEEE10Policy1000EN6thrust24THRUST_300001_SM_1000_NS6detail15normal_iteratorINSC_10device_ptrIdEEEEPdyS8_ddNS5_3std3__410__identityEEEvT0_T1_T2_T3_T4_T6_E12temp_storage[80];
	ld.param.u64 	%rd18, [_ZN3cub18CUB_300001_SM_10006detail6reduce28DeviceReduceSingleTileKernelINS2_10policy_hubIdyN4cuda3__47maximumIdEEE10Policy1000EN6thrust24THRUST_300001_SM_1000_NS6detail15normal_iteratorINSC_10device_ptrIdEEEEPdyS8_ddNS5_3std3__410__identityEEEvT0_T1_T2_T3_T4_T6__param_0];
	ld.param.u64 	%rd20, [_ZN3cub18CUB_300001_SM_10006detail6reduce28DeviceReduceSingleTileKernelINS2_10policy_hubIdyN4cuda3__47maximumIdEEE10Policy1000EN6thrust24THRUST_300001_SM_1000_NS6detail15normal_iteratorINSC_10device_ptrIdEEEEPdyS8_ddNS5_3std3__410__identityEEEvT0_T1_T2_T3_T4_T6__param_1];
	ld.param.u64 	%rd19, [_ZN3cub18CUB_300001_SM_10006detail6reduce28DeviceReduceSingleTileKernelINS2_10policy_hubIdyN4cuda3__47maximumIdEEE10Policy1000EN6thrust24THRUST_300001_SM_1000_NS6detail15normal_iteratorINSC_10device_ptrIdEEEEPdyS8_ddNS5_3std3__410__identityEEEvT0_T1_T2_T3_T4_T6__param_2];
	ld.param.f64 	%fd42, [_ZN3cub18CUB_300001_SM_10006detail6reduce28DeviceReduceSingleTileKernelINS2_10policy_hubIdyN4cuda3__47maximumIdEEE10Policy1000EN6thrust24THRUST_300001_SM_1000_NS6detail15normal_iteratorINSC_10device_ptrIdEEEEPdyS8_ddNS5_3std3__410__identityEEEvT0_T1_T2_T3_T4_T6__param_4];
	cvta.to.global.u64 	%rd1, %rd20;
	setp.ne.s64 	%p1, %rd19, 0;
	@%p1 bra 	$L__BB6_3;
	mov.u32 	%r231, %tid.x;
	setp.ne.s32 	%p168, %r231, 0;
	@%p168 bra 	$L__BB6_51;
	st.global.f64 	[%rd1], %fd42;
	bra.uni 	$L__BB6_51;
$L__BB6_3:
	cvta.to.global.u64 	%rd2, %rd18;
	setp.gt.u64 	%p2, %rd19, 2047;
	@%p2 bra 	$L__BB6_28;
	cvt.u32.u64 	%r1, %rd19;
	mov.u32 	%r2, %tid.x;
	setp.ge.u32 	%p80, %r2, %r1;
	mov.f64 	%fd296, 0d0000000000000000;
	mov.u32 	%r235, %r2;
	@%p80 bra 	$L__BB6_6;
	mul.wide.u32 	%rd51, %r2, 8;
	add.s64 	%rd52, %rd2, %rd51;
	ld.global.f64 	%fd296, [%rd52];
	add.s32 	%r235, %r2, 256;
$L__BB6_6:
	setp.ge.u32 	%p81, %r235, %r1;
	@%p81 bra 	$L__BB6_19;
	not.b32 	%r108, %r235;
	add.s32 	%r109, %r108, %r1;
	shr.u32 	%r110, %r109, 8;
	add.s32 	%r5, %r110, 1;
	and.b32  	%r6, %r5, 15;
	setp.lt.u32 	%p82, %r109, 3840;
	@%p82 bra 	$L__BB6_10;
	and.b32  	%r111, %r5, 33554416;
	neg.s32 	%r233, %r111;
	mul.wide.u32 	%rd53, %r235, 8;
	add.s64 	%rd54, %rd53, %rd2;
	add.s64 	%rd81, %rd54, 16384;
$L__BB6_9:
	.pragma "nounroll";
	ld.global.f64 	%fd157, [%rd81+-16384];
	setp.lt.f64 	%p83, %fd296, %fd157;
	selp.f64 	%fd158, %fd157, %fd296, %p83;
	ld.global.f64 	%fd159, [%rd81+-14336];
	setp.lt.f64 	%p84, %fd158, %fd159;
	selp.f64 	%fd160, %fd159, %fd158, %p84;
	ld.global.f64 	%fd161, [%rd81+-12288];
	setp.lt.f64 	%p85, %fd160, %fd161;
	selp.f64 	%fd162, %fd161, %fd160, %p85;
	ld.global.f64 	%fd163, [%rd81+-10240];
	setp.lt.f64 	%p86, %fd162, %fd163;
	selp.f64 	%fd164, %fd163, %fd162, %p86;
	ld.global.f64 	%fd165, [%rd81+-8192];
	setp.lt.f64 	%p87, %fd164, %fd165;
	selp.f64 	%fd166, %fd165, %fd164, %p87;
	ld.global.f64 	%fd167, [%rd81+-6144];
	setp.lt.f64 	%p88, %fd166, %fd167;
	selp.f64 	%fd168, %fd167, %fd166, %p88;
	ld.global.f64 	%fd169, [%rd81+-4096];
	setp.lt.f64 	%p89, %fd168, %fd169;
	selp.f64 	%fd170, %fd169, %fd168, %p89;
	ld.global.f64 	%fd171, [%rd81+-2048];
	setp.lt.f64 	%p90, %fd170, %fd171;
	selp.f64 	%fd172, %fd171, %fd170, %p90;
	ld.global.f64 	%fd173, [%rd81];
	setp.lt.f64 	%p91, %fd172, %fd173;
	selp.f64 	%fd174, %fd173, %fd172, %p91;
	ld.global.f64 	%fd175, [%rd81+2048];
	setp.lt.f64 	%p92, %fd174, %fd175;
	selp.f64 	%fd176, %fd175, %fd174, %p92;
	ld.global.f64 	%fd177, [%rd81+4096];
	setp.lt.f64 	%p93, %fd176, %fd177;
	selp.f64 	%fd178, %fd177, %fd176, %p93;
	ld.global.f64 	%fd179, [%rd81+6144];
	setp.lt.f64 	%p94, %fd178, %fd179;
	selp.f64 	%fd180, %fd179, %fd178, %p94;
	ld.global.f64 	%fd181, [%rd81+8192];
	setp.lt.f64 	%p95, %fd180, %fd181;
	selp.f64 	%fd182, %fd181, %fd180, %p95;
	ld.global.f64 	%fd183, [%rd81+10240];
	setp.lt.f64 	%p96, %fd182, %fd183;
	selp.f64 	%fd184, %fd183, %fd182, %p96;
	ld.global.f64 	%fd185, [%rd81+12288];
	setp.lt.f64 	%p97, %fd184, %fd185;
	selp.f64 	%fd186, %fd185, %fd184, %p97;
	ld.global.f64 	%fd187, [%rd81+14336];
	setp.lt.f64 	%p98, %fd186, %fd187;
	selp.f64 	%fd296, %fd187, %fd186, %p98;
	add.s32 	%r235, %r235, 4096;
	add.s32 	%r233, %r233, 16;
	add.s64 	%rd81, %rd81, 32768;
	setp.ne.s32 	%p99, %r233, 0;
	@%p99 bra 	$L__BB6_9;
$L__BB6_10:
	setp.eq.s32 	%p100, %r6, 0;
	@%p100 bra 	$L__BB6_19;
	and.b32  	%r13, %r5, 7;
	setp.lt.u32 	%p101, %r6, 8;
	@%p101 bra 	$L__BB6_13;
	mul.wide.s32 	%rd55, %r235, 8;
	add.s64 	%rd56, %rd2, %rd55;
	ld.global.f64 	%fd189, [%rd56];
	setp.lt.f64 	%p102, %fd296, %fd189;
	selp.f64 	%fd190, %fd189, %fd296, %p102;
	ld.global.f64 	%fd191, [%rd56+2048];
	setp.lt.f64 	%p103, %fd190, %fd191;
	selp.f64 	%fd192, %fd191, %fd190, %p103;
	ld.global.f64 	%fd193, [%rd56+4096];
	setp.lt.f64 	%p104, %fd192, %fd193;
	selp.f64 	%fd194, %fd193, %fd192, %p104;
	ld.global.f64 	%fd195, [%rd56+6144];
	setp.lt.f64 	%p105, %fd194, %fd195;
	selp.f64 	%fd196, %fd195, %fd194, %p105;
	ld.global.f64 	%fd197, [%rd56+8192];
	setp.lt.f64 	%p106, %fd196, %fd197;
	selp.f64 	%fd198, %fd197, %fd196, %p106;
	ld.global.f64 	%fd199, [%rd56+10240];
	setp.lt.f64 	%p107, %fd198, %fd199;
	selp.f64 	%fd200, %fd199, %fd198, %p107;
	ld.global.f64 	%fd201, [%rd56+12288];
	setp.lt.f64 	%p108, %fd200, %fd201;
	selp.f64 	%fd202, %fd201, %fd200, %p108;
	ld.global.f64 	%fd203, [%rd56+14336];
	setp.lt.f64 	%p109, %fd202, %fd203;
	selp.f64 	%fd296, %fd203, %fd202, %p109;
	add.s32 	%r235, %r235, 2048;
$L__BB6_13:
	setp.eq.s32 	%p110, %r13, 0;
	@%p110 bra 	$L__BB6_19;
	and.b32  	%r16, %r5, 3;
	setp.lt.u32 	%p111, %r13, 4;
	@%p111 bra 	$L__BB6_16;
	mul.wide.s32 	%rd57, %r235, 8;
	add.s64 	%rd58, %rd2, %rd57;
	ld.global.f64 	%fd205, [%rd58];
	setp.lt.f64 	%p112, %fd296, %fd205;
	selp.f64 	%fd206, %fd205, %fd296, %p112;
	ld.global.f64 	%fd207, [%rd58+2048];
	setp.lt.f64 	%p113, %fd206, %fd207;
	selp.f64 	%fd208, %fd207, %fd206, %p113;
	ld.global.f64 	%fd209, [%rd58+4096];
	setp.lt.f64 	%p114, %fd208, %fd209;
	selp.f64 	%fd210, %fd209, %fd208, %p114;
	ld.global.f64 	%fd211, [%rd58+6144];
	setp.lt.f64 	%p115, %fd210, %fd211;
	selp.f64 	%fd296, %fd211, %fd210, %p115;
	add.s32 	%r235, %r235, 1024;
$L__BB6_16:
	setp.eq.s32 	%p116, %r16, 0;
	@%p116 bra 	$L__BB6_19;
	neg.s32 	%r238, %r16;
$L__BB6_18:
	.pragma "nounroll";
	mul.wide.s32 	%rd59, %r235, 8;
	add.s64 	%rd60, %rd2, %rd59;
	ld.global.f64 	%fd212, [%rd60];
	setp.lt.f64 	%p117, %fd296, %fd212;
	selp.f64 	%fd296, %fd212, %fd296, %p117;
	add.s32 	%r235, %r235, 256;
	add.s32 	%r238, %r238, 1;
	setp.ne.s32 	%p118, %r238, 0;
	@%p118 bra 	$L__BB6_18;
$L__BB6_19:
	setp.lt.u64 	%p119, %rd19, 256;
	@%p119 bra 	$L__BB6_24;
	// begin inline asm
	mov.u32 %r175, %laneid;
	// end inline asm
	mov.b64 	%rd71, %fd296;
	mov.b64 	{%r177, %r182}, %rd71;
	mov.b32 	%r183, 1;
	mov.b32 	%r224, 31;
	mov.b32 	%r225, -1;
	// begin inline asm
	shfl.sync.down.b32 %r176, %r177, %r183, %r224, %r225;
	// end inline asm
	// begin inline asm
	shfl.sync.down.b32 %r181, %r182, %r183, %r224, %r225;
	// end inline asm
	mov.b64 	%rd72, {%r176, %r181};
	mov.b64 	%fd260, %rd72;
	setp.gt.s32 	%p147, %r175, 30;
	setp.lt.f64 	%p148, %fd296, %fd260;
	selp.f64 	%fd261, %fd260, %fd296, %p148;
	selp.f64 	%fd262, %fd296, %fd261, %p147;
	mov.b64 	%rd73, %fd262;
	mov.b64 	{%r187, %r192}, %rd73;
	mov.b32 	%r193, 2;
	// begin inline asm
	shfl.sync.down.b32 %r186, %r187, %r193, %r224, %r225;
	// end inline asm
	// begin inline asm
	shfl.sync.down.b32 %r191, %r192, %r193, %r224, %r225;
	// end inline asm
	mov.b64 	%rd74, {%r186, %r191};
	mov.b64 	%fd263, %rd74;
	setp.gt.s32 	%p149, %r175, 29;
	setp.lt.f64 	%p150, %fd262, %fd263;
	selp.f64 	%fd264, %fd263, %fd262, %p150;
	selp.f64 	%fd265, %fd262, %fd264, %p149;
	mov.b64 	%rd75, %fd265;
	mov.b64 	{%r197, %r202}, %rd75;
	mov.b32 	%r203, 4;
	// begin inline asm
	shfl.sync.down.b32 %r196, %r197, %r203, %r224, %r225;
	// end inline asm
	// begin inline asm
	shfl.sync.down.b32 %r201, %r202, %r203, %r224, %r225;
	// end inline asm
	mov.b64 	%rd76, {%r196, %r201};
	mov.b64 	%fd266, %rd76;
	setp.gt.s32 	%p151, %r175, 27;
	setp.lt.f64 	%p152, %fd265, %fd266;
	selp.f64 	%fd267, %fd266, %fd265, %p152;
	selp.f64 	%fd268, %fd265, %fd267, %p151;
	mov.b64 	%rd77, %fd268;
	mov.b64 	{%r207, %r212}, %rd77;
	mov.b32 	%r213, 8;
	// begin inline asm
	shfl.sync.down.b32 %r206, %r207, %r213, %r224, %r225;
	// end inline asm
	// begin inline asm
	shfl.sync.down.b32 %r211, %r212, %r213, %r224, %r225;
	// end inline asm
	mov.b64 	%rd78, {%r206, %r211};
	mov.b64 	%fd269, %rd78;
	setp.gt.s32 	%p153, %r175, 23;
	setp.lt.f64 	%p154, %fd268, %fd269;
	selp.f64 	%fd270, %fd269, %fd268, %p154;
	selp.f64 	%fd271, %fd268, %fd270, %p153;
	mov.b64 	%rd79, %fd271;
	mov.b64 	{%r217, %r222}, %rd79;
	mov.b32 	%r223, 16;
	// begin inline asm
	shfl.sync.down.b32 %r216, %r217, %r223, %r224, %r225;
	// end inline asm
	// begin inline asm
	shfl.sync.down.b32 %r221, %r222, %r223, %r224, %r225;
	// end inline asm
	mov.b64 	%rd80, {%r216, %r221};
	mov.b64 	%fd272, %rd80;
	setp.gt.s32 	%p155, %r175, 15;
	setp.lt.f64 	%p156, %fd271, %fd272;
	selp.f64 	%fd16, %fd272, %fd271, %p156;
	selp.f64 	%fd308, %fd271, %fd16, %p155;
	setp.ne.s32 	%p157, %r175, 0;
	@%p157 bra 	$L__BB6_22;
	shr.u32 	%r226, %r2, 2;
	and.b32  	%r227, %r226, 248;
	mov.u32 	%r228, _ZZN3cub18CUB_300001_SM_10006detail6reduce28DeviceReduceSingleTileKernelINS2_10policy_hubIdyN4cuda3__47maximumIdEEE10Policy1000EN6thrust24THRUST_300001_SM_1000_NS6detail15normal_iteratorINSC_10device_ptrIdEEEEPdyS8_ddNS5_3std3__410__identityEEEvT0_T1_T2_T3_T4_T6_E12temp_storage;
	add.s32 	%r229, %r228, %r227;
	st.shared.f64 	[%r229+8], %fd16;
$L__BB6_22:
	bar.sync 	0;
	setp.ne.s32 	%p158, %r2, 0;
	@%p158 bra 	$L__BB6_49;
	ld.shared.f64 	%fd273, [_ZZN3cub18CUB_300001_SM_10006detail6reduce28DeviceReduceSingleTileKernelINS2_10policy_hubIdyN4cuda3__47maximumIdEEE10Policy1000EN6thrust24THRUST_300001_SM_1000_NS6detail15normal_iteratorINSC_10device_ptrIdEEEEPdyS8_ddNS5_3std3__410__identityEEEvT0_T1_T2_T3_T4_T6_E12temp_storage+16];
	setp.lt.f64 	%p159, %fd308, %fd273;
	selp.f64 	%fd274, %fd273, %fd308, %p159;
	ld.shared.f64 	%fd275, [_ZZN3cub18CUB_300001_SM_10006detail6reduce28DeviceReduceSingleTileKernelINS2_10policy_hubIdyN4cuda3__47maximumIdEEE10Policy1000EN6thrust24THRUST_300001_SM_1000_NS6detail15normal_iteratorINSC_10device_ptrIdEEEEPdyS8_ddNS5_3std3__410__identityEEEvT0_T1_T2_T3_T4_T6_E12temp_storage+24];
	setp.lt.f64 	%p160, %fd274, %fd275;
	selp.f64 	%fd276, %fd275, %fd274, %p160;
	ld.shared.f64 	%fd277, [_ZZN3cub18CUB_300001_SM_10006detail6reduce28DeviceReduceSingleTileKernelINS2_10policy_hubIdyN4cuda3__47maximumIdEEE10Policy1000EN6thrust24THRUST_300001_SM_1000_NS6detail15normal_iteratorINSC_10device_ptrIdEEEEPdyS8_ddNS5_3std3__410__identityEEEvT0_T1_T2_T3_T4_T6_E12temp_storage+32];
	setp.lt.f64 	%p161, %fd276, %fd277;
	selp.f64 	%fd278, %fd277, %fd276, %p161;
	ld.shared.f64 	%fd279, [_ZZN3cub18CUB_300001_SM_10006detail6reduce28DeviceReduceSingleTileKernelINS2_10policy_hubIdyN4cuda3__47maximumIdEEE10Policy1000EN6thrust24THRUST_300001_SM_1000_NS6detail15normal_iteratorINSC_10device_ptrIdEEEEPdyS8_ddNS5_3std3__410__identityEEEvT0_T1_T2_T3_T4_T6_E12temp_storage+40];
	setp.lt.f64 	%p162, %fd278, %fd279;
	selp.f64 	%fd280, %fd279, %fd278, %p162;
	ld.shared.f64 	%fd281, [_ZZN3cub18CUB_300001_SM_10006detail6reduce28DeviceReduceSingleTileKernelINS2_10policy_hubIdyN4cuda3__47maximumIdEEE10Policy1000EN6thrust24THRUST_300001_SM_1000_NS6detail15normal_iteratorINSC_10device_ptrIdEEEEPdyS8_ddNS5_3std3__410__identityEEEvT0_T1_T2_T3_T4_T6_E12temp_storage+48];
	setp.lt.f64 	%p163, %fd280, %fd281;
	selp.f64 	%fd282, %fd281, %fd280, %p163;
	ld.shared.f64 	%fd283, [_ZZN3cub18CUB_300001_SM_10006detail6reduce28DeviceReduceSingleTileKernelINS2_10policy_hubIdyN4cuda3__47maximumIdEEE10Policy1000EN6thrust24THRUST_300001_SM_1000_NS6detail15normal_iteratorINSC_10device_ptrIdEEEEPdyS8_ddNS5_3std3__410__identityEEEvT0_T1_T2_T3_T4_T6_E12temp_storage+56];
	setp.lt.f64 	%p164, %fd282, %fd283;
	selp.f64 	%fd284, %fd283, %fd282, %p164;
	ld.shared.f64 	%fd285, [_ZZN3cub18CUB_300001_SM_10006detail6reduce28DeviceReduceSingleTileKernelINS2_10policy_hubIdyN4cuda3__47maximumIdEEE10Policy1000EN6thrust24THRUST_300001_SM_1000_NS6detail15normal_iteratorINSC_10device_ptrIdEEEEPdyS8_ddNS5_3std3__410__identityEEEvT0_T1_T2_T3_T4_T6_E12temp_storage+64];
	setp.lt.f64 	%p165, %fd284, %fd285;
	selp.f64 	%fd308, %fd285, %fd284, %p165;
	bra.uni 	$L__BB6_49;
$L__BB6_24:
	// begin inline asm
	mov.u32 %r112, %laneid;
	// end inline asm
	and.b32  	%r163, %r2, 992;
	add.s32 	%r164, %r163, 32;
	setp.gt.u32 	%p120, %r164, %r1;
	not.b32 	%r165, %r163;
	add.s32 	%r166, %r1, %r165;
	selp.b32 	%r161, %r166, 31, %p120;
	mov.b64 	%rd61, %fd296;
	mov.b64 	{%r114, %r119}, %rd61;
	mov.b32 	%r120, 1;
	mov.b32 	%r162, -1;
	// begin inline asm
	shfl.sync.down.b32 %r113, %r114, %r120, %r161, %r162;
	// end inline asm
	// begin inline asm
	shfl.sync.down.b32 %r118, %r119, %r120, %r161, %r162;
	// end inline asm
	mov.b64 	%rd62, {%r113, %r118};
	mov.b64 	%fd213, %rd62;
	setp.lt.s32 	%p121, %r112, %r161;
	setp.lt.f64 	%p122, %fd296, %fd213;
	selp.f64 	%fd214, %fd213, %fd296, %p122;
	selp.f64 	%fd215, %fd214, %fd296, %p121;
	mov.b64 	%rd63, %fd215;
	mov.b64 	{%r124, %r129}, %rd63;
	mov.b32 	%r130, 2;
	// begin inline asm
	shfl.sync.down.b32 %r123, %r124, %r130, %r161, %r162;
	// end inline asm
	// begin inline asm
	shfl.sync.down.b32 %r128, %r129, %r130, %r161, %r162;
	// end inline asm
	mov.b64 	%rd64, {%r123, %r128};
	mov.b64 	%fd216, %rd64;
	add.s32 	%r167, %r112, 2;
	setp.gt.s32 	%p123, %r167, %r161;
	setp.lt.f64 	%p124, %fd215, %fd216;
	selp.f64 	%fd217, %fd216, %fd215, %p124;
	selp.f64 	%fd218, %fd215, %fd217, %p123;
	mov.b64 	%rd65, %fd218;
	mov.b64 	{%r134, %r139}, %rd65;
	mov.b32 	%r140, 4;
	// begin inline asm
	shfl.sync.down.b32 %r133, %r134, %r140, %r161, %r162;
	// end inline asm
	// begin inline asm
	shfl.sync.down.b32 %r138, %r139, %r140, %r161, %r162;
	// end inline asm
	mov.b64 	%rd66, {%r133, %r138};
	mov.b64 	%fd219, %rd66;
	add.s32 	%r168, %r112, 4;
	setp.gt.s32 	%p125, %r168, %r161;
	setp.lt.f64 	%p126, %fd218, %fd219;
	selp.f64 	%fd220, %fd219, %fd218, %p126;
	selp.f64 	%fd221, %fd218, %fd220, %p125;
	mov.b64 	%rd67, %fd221;
	mov.b64 	{%r144, %r149}, %rd67;
	mov.b32 	%r150, 8;
	// begin inline asm
	shfl.sync.down.b32 %r143, %r144, %r150, %r161, %r162;
	// end inline asm
	// begin inline asm
	shfl.sync.down.b32 %r148, %r149, %r150, %r161, %r162;
	// end inline asm
	mov.b64 	%rd68, {%r143, %r148};
	mov.b64 	%fd222, %rd68;
	add.s32 	%r169, %r112, 8;
	setp.gt.s32 	%p127, %r169, %r161;
	setp.lt.f64 	%p128, %fd221, %fd222;
	selp.f64 	%fd223, %fd222, %fd221, %p128;
	selp.f64 	%fd224, %fd221, %fd223, %p127;
	mov.b64 	%rd69, %fd224;
	mov.b64 	{%r154, %r159}, %rd69;
	mov.b32 	%r160, 16;
	// begin inline asm
	shfl.sync.down.b32 %r153, %r154, %r160, %r161, %r162;
	// end inline asm
	// begin inline asm
	shfl.sync.down.b32 %r158, %r159, %r160, %r161, %r162;
	// end inline asm
	mov.b64 	%rd70, {%r153, %r158};
	mov.b64 	%fd225, %rd70;
	add.s32 	%r170, %r112, 16;
	setp.gt.s32 	%p129, %r170, %r161;
	setp.lt.f64 	%p130, %fd224, %fd225;
	selp.f64 	%fd226, %fd225, %fd224, %p130;
	selp.f64 	%fd308, %fd224, %fd226, %p129;
	setp.ne.s32 	%p131, %r112, 0;
	@%p131 bra 	$L__BB6_26;
	shr.u32 	%r171, %r2, 2;
	and.b32  	%r172, %r171, 248;
	mov.u32 	%r173, _ZZN3cub18CUB_300001_SM_10006detail6reduce28DeviceReduceSingleTileKernelINS2_10policy_hubIdyN4cuda3__47maximumIdEEE10Policy1000EN6thrust24THRUST_300001_SM_1000_NS6detail15normal_iteratorINSC_10device_ptrIdEEEEPdyS8_ddNS5_3std3__410__identityEEEvT0_T1_T2_T3_T4_T6_E12temp_storage;
	add.s32 	%r174, %r173, %r172;
	st.shared.f64 	[%r174+8], %fd308;
$L__BB6_26:
	bar.sync 	0;
	setp.ne.s32 	%p132, %r2, 0;
	@%p132 bra 	$L__BB6_49;
	setp.gt.u64 	%p133, %rd19, 32;
	ld.shared.f64 	%fd227, [_ZZN3cub18CUB_300001_SM_10006detail6reduce28DeviceReduceSingleTileKernelINS2_10policy_hubIdyN4cuda3__47maximumIdEEE10Policy1000EN6thrust24THRUST_300001_SM_1000_NS6detail15normal_iteratorINSC_10device_ptrIdEEEEPdyS8_ddNS5_3std3__410__identityEEEvT0_T1_T2_T3_T4_T6_E12temp_storage+16];
	setp.lt.f64 	%p134, %fd308, %fd227;
	selp.f64 	%fd229, %fd227, %fd308, %p134;
	selp.f64 	%fd230, %fd229, %fd308, %p133;
	setp.gt.u64 	%p135, %rd19, 64;
	ld.shared.f64 	%fd232, [_ZZN3cub18CUB_300001_SM_10006detail6reduce28DeviceReduceSingleTileKernelINS2_10policy_hubIdyN4cuda3__47maximumIdEEE10Policy1000EN6thrust24THRUST_300001_SM_1000_NS6detail15normal_iteratorINSC_10device_ptrIdEEEEPdyS8_ddNS5_3std3__410__identityEEEvT0_T1_T2_T3_T4_T6_E12temp_storage+24];
	setp.lt.f64 	%p136, %fd230, %fd232;
	selp.f64 	%fd234, %fd232, %fd230, %p136;
	selp.f64 	%fd235, %fd234, %fd230, %p135;
	setp.gt.u64 	%p137, %rd19, 96;
	ld.shared.f64 	%fd237, [_ZZN3cub18CUB_300001_SM_10006detail6reduce28DeviceReduceSingleTileKernelINS2_10policy_hubIdyN4cuda3__47maximumIdEEE10Policy1000EN6thrust24THRUST_300001_SM_1000_NS6detail15normal_iteratorINSC_10device_ptrIdEEEEPdyS8_ddNS5_3std3__410__identityEEEvT0_T1_T2_T3_T4_T6_E12temp_storage+32];
	setp.lt.f64 	%p138, %fd235, %fd237;
	selp.f64 	%fd239, %fd237, %fd235, %p138;
	selp.f64 	%fd240, %fd239, %fd235, %p137;
	setp.gt.u64 	%p139, %rd19, 128;
	ld.shared.f64 	%fd242, [_ZZN3cub18CUB_300001_SM_10006detail6reduce28DeviceReduceSingleTileKernelINS2_10policy_hubIdyN4cuda3__47maximumIdEEE10Policy1000EN6thrust24THRUST_300001_SM_1000_NS6detail15normal_iteratorINSC_10device_ptrIdEEEEPdyS8_ddNS5_3std3__410__identityEEEvT0_T1_T2_T3_T4_T6_E12temp_storage+40];
	setp.lt.f64 	%p140, %fd240, %fd242;
	selp.f64 	%fd244, %fd242, %fd240, %p140;
	selp.f64 	%fd245, %fd244, %fd240, %p139;
	setp.gt.u64 	%p141, %rd19, 160;
	ld.shared.f64 	%fd247, [_ZZN3cub18CUB_300001_SM_10006detail6reduce28DeviceReduceSingleTileKernelINS2_10policy_hubIdyN4cuda3__47maximumIdEEE10Policy1000EN6thrust24THRUST_300001_SM_1000_NS6detail15normal_iteratorINSC_10device_ptrIdEEEEPdyS8_ddNS5_3std3__410__identityEEEvT0_T1_T2_T3_T4_T6_E12temp_storage+48];
	setp.lt.f64 	%p142, %fd245, %fd247;
	selp.f64 	%fd249, %fd247, %fd245, %p142;
	selp.f64 	%fd250, %fd249, %fd245, %p141;
	setp.gt.u64 	%p143, %rd19, 192;
	ld.shared.f64 	%fd252, [_ZZN3cub18CUB_300001_SM_10006detail6reduce28DeviceReduceSingleTileKernelINS2_10policy_hubIdyN4cuda3__47maximumIdEEE10Policy1000EN6thrust24THRUST_300001_SM_1000_NS6detail15normal_iteratorINSC_10device_ptrIdEEEEPdyS8_ddNS5_3std3__410__identityEEEvT0_T1_T2_T3_T4_T6_E12temp_storage+56];
	setp.lt.f64 	%p144, %fd250, %fd252;
	selp.f64 	%fd254, %fd252, %fd250, %p144;
	selp.f64 	%fd255, %fd254, %fd250, %p143;
	setp.gt.u64 	%p145, %rd19, 224;
	ld.shared.f64 	%fd257, [_ZZN3cub18CUB_300001_SM_10006detail6reduce28DeviceReduceSingleTileKernelINS2_10policy_hubIdyN4cuda3__47maximumIdEEE10Policy1000EN6thrust24THRUST_300001_SM_1000_NS6detail15normal_iteratorINSC_10device_ptrIdEEEEPdyS8_ddNS5_3std3__410__identityEEEvT0_T1_T2_T3_T4_T6_E12temp_storage+64];
	setp.lt.f64 	%p146, %fd255, %fd257;
	selp.f64 	%fd259, %fd257, %fd255, %p146;
	selp.f64 	%fd308, %fd259, %fd255, %p145;
	bra.uni 	$L__BB6_49;
$L__BB6_28:
	mov.u32 	%r24, %tid.x;
	cvt.u64.u32 	%rd6, %r24;
	mul.wide.u32 	%rd22, %r24, 8;
	add.s64 	%rd7, %rd2, %rd22;
	ld.global.f64 	%fd43, [%rd7];
	ld.global.f64 	%fd44, [%rd7+2048];
	ld.global.f64 	%fd45, [%rd7+4096];
	ld.global.f64 	%fd46, [%rd7+6144];
	ld.global.f64 	%fd47, [%rd7+8192];
	ld.global.f64 	%fd48, [%rd7+10240];
	ld.global.f64 	%fd49, [%rd7+12288];
	ld.global.f64 	%fd50, [%rd7+14336];
	setp.lt.f64 	%p3, %fd43, %fd44;
	selp.f64 	%fd51, %fd44, %fd43, %p3;
	setp.lt.f64 	%p4, %fd51, %fd45;
	selp.f64 	%fd52, %fd45, %fd51, %p4;
	setp.lt.f64 	%p5, %fd52, %fd46;
	selp.f64 	%fd53, %fd46, %fd52, %p5;
	setp.lt.f64 	%p6, %fd53, %fd47;
	selp.f64 	%fd54, %fd47, %fd53, %p6;
	setp.lt.f64 	%p7, %fd54, %fd48;
	selp.f64 	%fd55, %fd48, %fd54, %p7;
	setp.lt.f64 	%p8, %fd55, %fd49;
	selp.f64 	%fd56, %fd49, %fd55, %p8;
	setp.lt.f64 	%p9, %fd56, %fd50;
	selp.f64 	%fd307, %fd50, %fd56, %p9;
	add.s64 	%rd8, %rd19, -2048;
	setp.lt.u64 	%p10, %rd8, 2048;
	mov.b64 	%rd83, 2048;
	@%p10 bra 	$L__BB6_32;
	mov.b64 	%rd83, 2048;
$L__BB6_30:
	shl.b64 	%rd24, %rd83, 3;
	add.s64 	%rd25, %rd7, %rd24;
	ld.global.f64 	%fd57, [%rd25];
	ld.global.f64 	%fd58, [%rd25+2048];
	ld.global.f64 	%fd59, [%rd25+4096];
	ld.global.f64 	%fd60, [%rd25+6144];
	ld.global.f64 	%fd61, [%rd25+8192];
	ld.global.f64 	%fd62, [%rd25+10240];
	ld.global.f64 	%fd63, [%rd25+12288];
	ld.global.f64 	%fd64, [%rd25+14336];
	setp.lt.f64 	%p11, %fd307, %fd57;
	selp.f64 	%fd65, %fd57, %fd307, %p11;
	setp.lt.f64 	%p12, %fd65, %fd58;
	selp.f64 	%fd66, %fd58, %fd65, %p12;
	setp.lt.f64 	%p13, %fd66, %fd59;
	selp.f64 	%fd67, %fd59, %fd66, %p13;
	setp.lt.f64 	%p14, %fd67, %fd60;
	selp.f64 	%fd68, %fd60, %fd67, %p14;
	setp.lt.f64 	%p15, %fd68, %fd61;
	selp.f64 	%fd69, %fd61, %fd68, %p15;
	setp.lt.f64 	%p16, %fd69, %fd62;
	selp.f64 	%fd70, %fd62, %fd69, %p16;
	setp.lt.f64 	%p17, %fd70, %fd63;
	selp.f64 	%fd71, %fd63, %fd70, %p17;
	setp.lt.f64 	%p18, %fd71, %fd64;
	selp.f64 	%fd307, %fd64, %fd71, %p18;
	sub.s64 	%rd26, %rd19, %rd83;
	setp.lt.u64 	%p19, %rd26, 2048;
	@%p19 bra 	$L__BB6_45;
	add.s64 	%rd83, %rd83, 2048;
	setp.le.u64 	%p20, %rd83, %rd8;
	@%p20 bra 	$L__BB6_30;
$L__BB6_32:
	setp.le.u64 	%p21, %rd19, %rd83;
	cvt.u32.u64 	%r42, %rd83;
	cvt.u32.u64 	%r43, %rd19;
	sub.s32 	%r44, %r43, %r42;
	setp.ge.s32 	%p22, %r24, %r44;
	or.pred  	%p23, %p21, %p22;
	@%p23 bra 	$L__BB6_45;
	not.b32 	%r47, %r24;
	add.s32 	%r48, %r47, %r43;
	sub.s32 	%r50, %r48, %r42;
	shr.u32 	%r51, %r50, 8;
	add.s32 	%r25, %r51, 1;
	and.b32  	%r26, %r25, 15;
	setp.lt.u32 	%p24, %r50, 3840;
	mov.u32 	%r242, %r24;
	@%p24 bra 	$L__BB6_36;
	and.b32  	%r52, %r25, 33554416;
	neg.s32 	%r240, %r52;
	add.s64 	%rd27, %rd83, %rd6;
	shl.b64 	%rd28, %rd27, 3;
	add.s64 	%rd29, %rd28, %rd2;
	add.s64 	%rd84, %rd29, 16384;
	mov.u32 	%r242, %r24;
$L__BB6_35:
	.pragma "nounroll";
	ld.global.f64 	%fd73, [%rd84+-16384];
	setp.lt.f64 	%p25, %fd307, %fd73;
	selp.f64 	%fd74, %fd73, %fd307, %p25;
	ld.global.f64 	%fd75, [%rd84+-14336];
	setp.lt.f64 	%p26, %fd74, %fd75;
	selp.f64 	%fd76, %fd75, %fd74, %p26;
	ld.global.f64 	%fd77, [%rd84+-12288];
	setp.lt.f64 	%p27, %fd76, %fd77;
	selp.f64 	%fd78, %fd77, %fd76, %p27;
	ld.global.f64 	%fd79, [%rd84+-10240];
	setp.lt.f64 	%p28, %fd78, %fd79;
	selp.f64 	%fd80, %fd79, %fd78, %p28;
	ld.global.f64 	%fd81, [%rd84+-8192];
	setp.lt.f64 	%p29, %fd80, %fd81;
	selp.f64 	%fd82, %fd81, %fd80, %p29;
	ld.global.f64 	%fd83, [%rd84+-6144];
	setp.lt.f64 	%p30, %fd82, %fd83;
	selp.f64 	%fd84, %fd83, %fd82, %p30;
	ld.global.f64 	%fd85, [%rd84+-4096];
	setp.lt.f64 	%p31, %fd84, %fd85;
	selp.f64 	%fd86, %fd85, %fd84, %p31;
	ld.global.f64 	%fd87, [%rd84+-2048];
	setp.lt.f64 	%p32, %fd86, %fd87;
	selp.f64 	%fd88, %fd87, %fd86, %p32;
	ld.global.f64 	%fd89, [%rd84];
	setp.lt.f64 	%p33, %fd88, %fd89;
	selp.f64 	%fd90, %fd89, %fd88, %p33;
	ld.global.f64 	%fd91, [%rd84+2048];
	setp.lt.f64 	%p34, %fd90, %fd91;
	selp.f64 	%fd92, %fd91, %fd90, %p34;
	ld.global.f64 	%fd93, [%rd84+4096];
	setp.lt.f64 	%p35, %fd92, %fd93;
	selp.f64 	%fd94, %fd93, %fd92, %p35;
	ld.global.f64 	%fd95, [%rd84+6144];
	setp.lt.f64 	%p36, %fd94, %fd95;
	selp.f64 	%fd96, %fd95, %fd94, %p36;
	ld.global.f64 	%fd97, [%rd84+8192];
	setp.lt.f64 	%p37, %fd96, %fd97;
	selp.f64 	%fd98, %fd97, %fd96, %p37;
	ld.global.f64 	%fd99, [%rd84+10240];
	setp.lt.f64 	%p38, %fd98, %fd99;
	selp.f64 	%fd100, %fd99, %fd98, %p38;
	ld.global.f64 	%fd101, [%rd84+12288];
	setp.lt.f64 	%p39, %fd100, %fd101;
	selp.f64 	%fd102, %fd101, %fd100, %p39;
	ld.global.f64 	%fd103, [%rd84+14336];
	setp.lt.f64 	%p40, %fd102, %fd103;
	selp.f64 	%fd307, %fd103, %fd102, %p40;
	add.s32 	%r242, %r242, 4096;
	add.s32 	%r240, %r240, 16;
	add.s64 	%rd84, %rd84, 32768;
	setp.ne.s32 	%p41, %r240, 0;
	@%p41 bra 	$L__BB6_35;
$L__BB6_36:
	setp.eq.s32 	%p42, %r26, 0;
	@%p42 bra 	$L__BB6_45;
	and.b32  	%r33, %r25, 7;
	setp.lt.u32 	%p43, %r26, 8;
	@%p43 bra 	$L__BB6_39;
	cvt.u64.u32 	%rd30, %r242;
	add.s64 	%rd31, %rd83, %rd30;
	shl.b64 	%rd32, %rd31, 3;
	add.s64 	%rd33, %rd2, %rd32;
	ld.global.f64 	%fd105, [%rd33];
	setp.lt.f64 	%p44, %fd307, %fd105;
	selp.f64 	%fd106, %fd105, %fd307, %p44;
	ld.global.f64 	%fd107, [%rd33+2048];
	setp.lt.f64 	%p45, %fd106, %fd107;
	selp.f64 	%fd108, %fd107, %fd106, %p45;
	ld.global.f64 	%fd109, [%rd33+4096];
	setp.lt.f64 	%p46, %fd108, %fd109;
	selp.f64 	%fd110, %fd109, %fd108, %p46;
	ld.global.f64 	%fd111, [%rd33+6144];
	setp.lt.f64 	%p47, %fd110, %fd111;
	selp.f64 	%fd112, %fd111, %fd110, %p47;
	ld.global.f64 	%fd113, [%rd33+8192];
	setp.lt.f64 	%p48, %fd112, %fd113;
	selp.f64 	%fd114, %fd113, %fd112, %p48;
	ld.global.f64 	%fd115, [%rd33+10240];
	setp.lt.f64 	%p49, %fd114, %fd115;
	selp.f64 	%fd116, %fd115, %fd114, %p49;
	ld.global.f64 	%fd117, [%rd33+12288];
	setp.lt.f64 	%p50, %fd116, %fd117;
	selp.f64 	%fd118, %fd117, %fd116, %p50;
	ld.global.f64 	%fd119, [%rd33+14336];
	setp.lt.f64 	%p51, %fd118, %fd119;
	selp.f64 	%fd307, %fd119, %fd118, %p51;
	add.s32 	%r242, %r242, 2048;
$L__BB6_39:
	setp.eq.s32 	%p52, %r33, 0;
	@%p52 bra 	$L__BB6_45;
	and.b32  	%r36, %r25, 3;
	setp.lt.u32 	%p53, %r33, 4;
	@%p53 bra 	$L__BB6_42;
	cvt.u64.u32 	%rd34, %r242;
	add.s64 	%rd35, %rd83, %rd34;
	shl.b64 	%rd36, %rd35, 3;
	add.s64 	%rd37, %rd2, %rd36;
	ld.global.f64 	%fd121, [%rd37];
	setp.lt.f64 	%p54, %fd307, %fd121;
	selp.f64 	%fd122, %fd121, %fd307, %p54;
	ld.global.f64 	%fd123, [%rd37+2048];
	setp.lt.f64 	%p55, %fd122, %fd123;
	selp.f64 	%fd124, %fd123, %fd122, %p55;
	ld.global.f64 	%fd125, [%rd37+4096];
	setp.lt.f64 	%p56, %fd124, %fd125;
	selp.f64 	%fd126, %fd125, %fd124, %p56;
	ld.global.f64 	%fd127, [%rd37+6144];
	setp.lt.f64 	%p57, %fd126, %fd127;
	selp.f64 	%fd307, %fd127, %fd126, %p57;
	add.s32 	%r242, %r242, 1024;
$L__BB6_42:
	setp.eq.s32 	%p58, %r36, 0;
	@%p58 bra 	$L__BB6_45;
	cvt.u64.u32 	%rd38, %r242;
	add.s64 	%rd39, %rd83, %rd38;
	shl.b64 	%rd40, %rd39, 3;
	add.s64 	%rd85, %rd2, %rd40;
	neg.s32 	%r245, %r36;
$L__BB6_44:
	.pragma "nounroll";
	ld.global.f64 	%fd128, [%rd85];
	setp.lt.f64 	%p59, %fd307, %fd128;
	selp.f64 	%fd307, %fd128, %fd307, %p59;
	add.s64 	%rd85, %rd85, 2048;
	add.s32 	%r245, %r245, 1;
	setp.ne.s32 	%p60, %r245, 0;
	@%p60 bra 	$L__BB6_44;
$L__BB6_45:
	// begin inline asm
	mov.u32 %r53, %laneid;
	// end inline asm
	mov.b64 	%rd41, %fd307;
	mov.b64 	{%r55, %r60}, %rd41;
	mov.b32 	%r61, 1;
	mov.b32 	%r102, 31;
	mov.b32 	%r103, -1;
	// begin inline asm
	shfl.sync.down.b32 %r54, %r55, %r61, %r102, %r103;
	// end inline asm
	// begin inline asm
	shfl.sync.down.b32 %r59, %r60, %r61, %r102, %r103;
	// end inline asm
	mov.b64 	%rd42, {%r54, %r59};
	mov.b64 	%fd129, %rd42;
	setp.gt.s32 	%p61, %r53, 30;
	setp.lt.f64 	%p62, %fd307, %fd129;
	selp.f64 	%fd130, %fd129, %fd307, %p62;
	selp.f64 	%fd131, %fd307, %fd130, %p61;
	mov.b64 	%rd43, %fd131;
	mov.b64 	{%r65, %r70}, %rd43;
	mov.b32 	%r71, 2;
	// begin inline asm
	shfl.sync.down.b32 %r64, %r65, %r71, %r102, %r103;
	// end inline asm
	// begin inline asm
	shfl.sync.down.b32 %r69, %r70, %r71, %r102, %r103;
	// end inline asm
	mov.b64 	%rd44, {%r64, %r69};
	mov.b64 	%fd132, %rd44;
	setp.gt.s32 	%p63, %r53, 29;
	setp.lt.f64 	%p64, %fd131, %fd132;
	selp.f64 	%fd133, %fd132, %fd131, %p64;
	selp.f64 	%fd134, %fd131, %fd133, %p63;
	mov.b64 	%rd45, %fd134;
	mov.b64 	{%r75, %r80}, %rd45;
	mov.b32 	%r81, 4;
	// begin inline asm
	shfl.sync.down.b32 %r74, %r75, %r81, %r102, %r103;
	// end inline asm
	// begin inline asm
	shfl.sync.down.b32 %r79, %r80, %r81, %r102, %r103;
	// end inline asm
	mov.b64 	%rd46, {%r74, %r79};
	mov.b64 	%fd135, %rd46;
	setp.gt.s32 	%p65, %r53, 27;
	setp.lt.f64 	%p66, %fd134, %fd135;
	selp.f64 	%fd136, %fd135, %fd134, %p66;
	selp.f64 	%fd137, %fd134, %fd136, %p65;
	mov.b64 	%rd47, %fd137;
	mov.b64 	{%r85, %r90}, %rd47;
	mov.b32 	%r91, 8;
	// begin inline asm
	shfl.sync.down.b32 %r84, %r85, %r91, %r102, %r103;
	// end inline asm
	// begin inline asm
	shfl.sync.down.b32 %r89, %r90, %r91, %r102, %r103;
	// end inline asm
	mov.b64 	%rd48, {%r84, %r89};
	mov.b64 	%fd138, %rd48;
	setp.gt.s32 	%p67, %r53, 23;
	setp.lt.f64 	%p68, %fd137, %fd138;
	selp.f64 	%fd139, %fd138, %fd137, %p68;
	selp.f64 	%fd140, %fd137, %fd139, %p67;
	mov.b64 	%rd49, %fd140;
	mov.b64 	{%r95, %r100}, %rd49;
	mov.b32 	%r101, 16;
	// begin inline asm
	shfl.sync.down.b32 %r94, %r95, %r101, %r102, %r103;
	// end inline asm
	// begin inline asm
	shfl.sync.down.b32 %r99, %r100, %r101, %r102, %r103;
	// end inline asm
	mov.b64 	%rd50, {%r94, %r99};
	mov.b64 	%fd141, %rd50;
	setp.gt.s32 	%p69, %r53, 15;
	setp.lt.f64 	%p70, %fd140, %fd141;
	selp.f64 	%fd38, %fd141, %fd140, %p70;
	selp.f64 	%fd308, %fd140, %fd38, %p69;
	setp.ne.s32 	%p71, %r53, 0;
	@%p71 bra 	$L__BB6_47;
	shr.u32 	%r104, %r24, 2;
	and.b32  	%r105, %r104, 248;
	mov.u32 	%r106, _ZZN3cub18CUB_300001_SM_10006detail6reduce28DeviceReduceSingleTileKernelINS2_10policy_hubIdyN4cuda3__47maximumIdEEE10Policy1000EN6thrust24THRUST_300001_SM_1000_NS6detail15normal_iteratorINSC_10device_ptrIdEEEEPdyS8_ddNS5_3std3__410__identityEEEvT0_T1_T2_T3_T4_T6_E12temp_storage;
	add.s32 	%r107, %r106, %r105;
	st.shared.f64 	[%r107+8], %fd38;
$L__BB6_47:
	bar.sync 	0;
	setp.ne.s32 	%p72, %r24, 0;
	@%p72 bra 	$L__BB6_49;
	ld.shared.f64 	%fd142, [_ZZN3cub18CUB_300001_SM_10006detail6reduce28DeviceReduceSingleTileKernelINS2_10policy_hubIdyN4cuda3__47maximumIdEEE10Policy1000EN6thrust24THRUST_300001_SM_1000_NS6detail15normal_iteratorINSC_10device_ptrIdEEEEPdyS8_ddNS5_3std3__410__identityEEEvT0_T1_T2_T3_T4_T6_E12temp_storage+16];
	setp.lt.f64 	%p73, %fd308, %fd142;
	selp.f64 	%fd143, %fd142, %fd308, %p73;
	ld.shared.f64 	%fd144, [_ZZN3cub18CUB_300001_SM_10006detail6reduce28DeviceReduceSingleTileKernelINS2_10policy_hubIdyN4cuda3__47maximumIdEEE10Policy1000EN6thrust24THRUST_300001_SM_1000_NS6detail15normal_iteratorINSC_10device_ptrIdEEEEPdyS8_ddNS5_3std3__410__identityEEEvT0_T1_T2_T3_T4_T6_E12temp_storage+24];
	setp.lt.f64 	%p74, %fd143, %fd144;
	selp.f64 	%fd145, %fd144, %fd143, %p74;
	ld.shared.f64 	%fd146, [_ZZN3cub18CUB_300001_SM_10006detail6reduce28DeviceReduceSingleTileKernelINS2_10policy_hubIdyN4cuda3__47maximumIdEEE10Policy1000EN6thrust24THRUST_300001_SM_1000_NS6detail15normal_iteratorINSC_10device_ptrIdEEEEPdyS8_ddNS5_3std3__410__identityEEEvT0_T1_T2_T3_T4_T6_E12temp_storage+32];
	setp.lt.f64 	%p75, %fd145, %fd146;
	selp.f64 	%fd147, %fd146, %fd145, %p75;
	ld.shared.f64 	%fd148, [_ZZN3cub18CUB_300001_SM_10006detail6reduce28DeviceReduceSingleTileKernelINS2_10policy_hubIdyN4cuda3__47maximumIdEEE10Policy1000EN6thrust24THRUST_300001_SM_1000_NS6detail15normal_iteratorINSC_10device_ptrIdEEEEPdyS8_ddNS5_3std3__410__identityEEEvT0_T1_T2_T3_T4_T6_E12temp_storage+40];
	setp.lt.f64 	%p76, %fd147, %fd148;
	selp.f64 	%fd149, %fd148, %fd147, %p76;
	ld.shared.f64 	%fd150, [_ZZN3cub18CUB_300001_SM_10006detail6reduce28DeviceReduceSingleTileKernelINS2_10policy_hubIdyN4cuda3__47maximumIdEEE10Policy1000EN6thrust24THRUST_300001_SM_1000_NS6detail15normal_iteratorINSC_10device_ptrIdEEEEPdyS8_ddNS5_3std3__410__identityEEEvT0_T1_T2_T3_T4_T6_E12temp_storage+48];
	setp.lt.f64 	%p77, %fd149, %fd150;
	selp.f64 	%fd151, %fd150, %fd149, %p77;
	ld.shared.f64 	%fd152, [_ZZN3cub18CUB_300001_SM_10006detail6reduce28DeviceReduceSingleTileKernelINS2_10policy_hubIdyN4cuda3__47maximumIdEEE10Policy1000EN6thrust24THRUST_300001_SM_1000_NS6detail15normal_iteratorINSC_10device_ptrIdEEEEPdyS8_ddNS5_3std3__410__identityEEEvT0_T1_T2_T3_T4_T6_E12temp_storage+56];
	setp.lt.f64 	%p78, %fd151, %fd152;
	selp.f64 	%fd153, %fd152, %fd151, %p78;
	ld.shared.f64 	%fd154, [_ZZN3cub18CUB_300001_SM_10006detail6reduce28DeviceReduceSingleTileKernelINS2_10policy_hubIdyN4cuda3__47maximumIdEEE10Policy1000EN6thrust24THRUST_300001_SM_1000_NS6detail15normal_iteratorINSC_10device_ptrIdEEEEPdyS8_ddNS5_3std3__410__identityEEEvT0_T1_T2_T3_T4_T6_E12temp_storage+64];
	setp.lt.f64 	%p79, %fd153, %fd154;
	selp.f64 	%fd308, %fd154, %fd153, %p79;
$L__BB6_49:
	mov.u32 	%r230, %tid.x;
	setp.ne.s32 	%p166, %r230, 0;
	@%p166 bra 	$L__BB6_51;
	setp.lt.f64 	%p167, %fd42, %fd308;
	selp.f64 	%fd286, %fd308, %fd42, %p167;
	st.global.f64 	[%rd1], %fd286;
$L__BB6_51:
	ret;

}
	// .globl	_ZN3cub18CUB_300001_SM_10006detail6reduce18DeviceReduceKernelINS2_10policy_hubIdyN4cuda3__47maximumIdEEE10Policy1000EN6thrust24THRUST_300001_SM_1000_NS6detail15normal_iteratorINSC_10device_ptrIdEEEEyS8_dNS5_3std3__410__identityEEEvT0_PT3_T1_NS0_13GridEvenShareISO_EET2_T4_
.visible .entry _ZN3cub18CUB_300001_SM_10006detail6reduce18DeviceReduceKernelINS2_10policy_hubIdyN4cuda3__47maximumIdEEE10Policy1000EN6thrust24THRUST_300001_SM_1000_NS6detail15normal_iteratorINSC_10device_ptrIdEEEEyS8_dNS5_3std3__410__identityEEEvT0_PT3_T1_NS0_13GridEvenShareISO_EET2_T4_(
	.param .align 8 .b8 _ZN3cub18CUB_300001_SM_10006detail6reduce18DeviceReduceKernelINS2_10policy_hubIdyN4cuda3__47maximumIdEEE10Policy1000EN6thrust24THRUST_300001_SM_1000_NS6detail15normal_iteratorINSC_10device_ptrIdEEEEyS8_dNS5_3std3__410__identityEEEvT0_PT3_T1_NS0_13GridEvenShareISO_EET2_T4__param_0[8],
	.param .u64 .ptr .align 1 _ZN3cub18CUB_300001_SM_10006detail6reduce18DeviceReduceKernelINS2_10policy_hubIdyN4cuda3__47maximumIdEEE10Policy1000EN6thrust24THRUST_300001_SM_1000_NS6detail15normal_iteratorINSC_10device_ptrIdEEEEyS8_dNS5_3std3__410__identityEEEvT0_PT3_T1_NS0_13GridEvenShareISO_EET2_T4__param_1,
	.param .u64 _ZN3cub18CUB_300001_SM_10006detail6reduce18DeviceReduceKernelINS2_10policy_hubIdyN4cuda3__47maximumIdEEE10Policy1000EN6thrust24THRUST_300001_SM_1000_NS6detail15normal_iteratorINSC_10device_ptrIdEEEEyS8_dNS5_3std3__410__identityEEEvT0_PT3_T1_NS0_13GridEvenShareISO_EET2_T4__param_2,
	.param .align 8 .b8 _ZN3cub18CUB_300001_SM_10006detail6reduce18DeviceReduceKernelINS2_10policy_hubIdyN4cuda3__47maximumIdEEE10Policy1000EN6thrust24THRUST_300001_SM_1000_NS6detail15normal_iteratorINSC_10device_ptrIdEEEEyS8_dNS5_3std3__410__identityEEEvT0_PT3_T1_NS0_13GridEvenShareISO_EET2_T4__param_3[72],
	.param .align 1 .b8 _ZN3cub18CUB_300001_SM_10006detail6reduce18DeviceReduceKernelINS2_10policy_hubIdyN4cuda3__47maximumIdEEE10Policy1000EN6thrust24THRUST_300001_SM_1000_NS6detail15normal_iteratorINSC_10device_ptrIdEEEEyS8_dNS5_3std3__410__identityEEEvT0_PT3_T1_NS0_13GridEvenShareISO_EET2_T4__param_4[1],
	.param .align 1 .b8 _ZN3cub18CUB_300001_SM_10006detail6reduce18DeviceReduceKernelINS2_10policy_hubIdyN4cuda3__47maximumIdEEE10Policy1000EN6thrust24THRUST_300001_SM_1000_NS6detail15normal_iteratorINSC_10device_ptrIdEEEEyS8_dNS5_3std3__410__identityEEEvT0_PT3_T1_NS0_13GridEvenShareISO_EET2_T4__param_5[1]
)
.maxntid 256
{
	.reg .pred 	%p<166>;
	.reg .b16 	%rs<4>;
	.reg .b32 	%r<281>;
	.reg .b64 	%rd<108>;
	.reg .b64 	%fd<305>;
	// demoted variable
	.shared .align 8 .b8 _ZZN3cub18CUB_300001_SM_10006detail6reduce18DeviceReduceKernelINS2_10policy_hubIdyN4cuda3__47maximumIdEEE10Policy1000EN6thrust24THRUST_300001_SM_1000_NS6detail15normal_iteratorINSC_10device_ptrIdEEEEyS8_dNS5_3std3__410__identityEEEvT0_PT3_T1_NS0_13GridEvenShareISO_EET2_T4_E12temp_storage[80];
	ld.param.u64 	%rd1, [_ZN3cub18CUB_300001_SM_10006detail6reduce18DeviceReduceKernelINS2_10policy_hubIdyN4cuda3__47maximumIdEEE10Policy1000EN6thrust24THRUST_300001_SM_1000_NS6detail15normal_iteratorINSC_10device_ptrIdEEEEyS8_dNS5_3std3__410__identityEEEvT0_PT3_T1_NS0_13GridEvenShareISO_EET2_T4__param_3+32];
	ld.param.u32 	%r1, [_ZN3cub18CUB_300001_SM_10006detail6reduce18DeviceReduceKernelINS2_10policy_hubIdyN4cuda3__47maximumIdEEE10Policy1000EN6thrust24THRUST_300001_SM_1000_NS6detail15normal_iteratorINSC_10device_ptrIdEEEEyS8_dNS5_3std3__410__identityEEEvT0_PT3_T1_NS0_13GridEvenShareISO_EET2_T4__param_3+40];
	ld.param.u64 	%rd25, [_ZN3cub18CUB_300001_SM_10006detail6reduce18DeviceReduceKernelINS2_10policy_hubIdyN4cuda3__47maximumIdEEE10Policy1000EN6thrust24THRUST_300001_SM_1000_NS6detail15normal_iteratorINSC_10device_ptrIdEEEEyS8_dNS5_3std3__410__identityEEEvT0_PT3_T1_NS0_13GridEvenShareISO_EET2_T4__param_0];
	cvta.to.global.u64 	%rd2, %rd25;
	mov.u32 	%r2, %ctaid.x;
	shl.b32 	%r50, %r1, 11;
	cvt.s64.s32 	%rd3, %r50;
	shl.b32 	%r51, %r2, 11;
	cvt.u64.u32 	%rd4, %r51;
	sub.s64 	%rd5, %rd1, %rd4;
	setp.gt.u64 	%p1, %rd5, 2047;
	@%p1 bra 	$L__BB7_25;
	cvt.u32.u64 	%r137, %rd4;
	cvt.u32.u64 	%r3, %rd1;
	sub.s32 	%r4, %r3, %r137;
	mov.u32 	%r5, %tid.x;
	setp.ge.s32 	%p79, %r5, %r4;
	mov.f64 	%fd293, 0d0000000000000000;
	mov.u32 	%r268, %r5;
	@%p79 bra 	$L__BB7_3;
	add.s32 	%r139, %r137, %r5;
	mul.wide.u32 	%rd61, %r139, 8;
	add.s64 	%rd62, %rd2, %rd61;
	ld.global.f64 	%fd293, [%rd62];
	add.s32 	%r268, %r5, 256;
$L__BB7_3:
	setp.ge.s32 	%p80, %r268, %r4;
	@%p80 bra 	$L__BB7_16;
	not.b32 	%r141, %r268;
	add.s32 	%r142, %r141, %r3;
	sub.s32 	%r143, %r142, %r137;
	shr.u32 	%r144, %r143, 8;
	add.s32 	%r8, %r144, 1;
	and.b32  	%r9, %r8, 15;
	setp.lt.u32 	%p81, %r143, 3840;
	@%p81 bra 	$L__BB7_7;
	and.b32  	%r145, %r8, 33554416;
	neg.s32 	%r266, %r145;
	mul.wide.u32 	%rd63, %r2, 16384;
	mul.wide.u32 	%rd64, %r268, 8;
	or.b64  	%rd65, %rd63, %rd64;
	add.s64 	%rd66, %rd65, %rd2;
	add.s64 	%rd102, %rd66, 16384;
$L__BB7_6:
	.pragma "nounroll";
	ld.global.f64 	%fd155, [%rd102+-16384];
	setp.lt.f64 	%p82, %fd293, %fd155;
	selp.f64 	%fd156, %fd155, %fd293, %p82;
	ld.global.f64 	%fd157, [%rd102+-14336];
	setp.lt.f64 	%p83, %fd156, %fd157;
	selp.f64 	%fd158, %fd157, %fd156, %p83;
	ld.global.f64 	%fd159, [%rd102+-12288];
	setp.lt.f64 	%p84, %fd158, %fd159;
	selp.f64 	%fd160, %fd159, %fd158, %p84;
	ld.global.f64 	%fd161, [%rd102+-10240];
	setp.lt.f64 	%p85, %fd160, %fd161;
	selp.f64 	%fd162, %fd161, %fd160, %p85;
	ld.global.f64 	%fd163, [%rd102+-8192];
	setp.lt.f64 	%p86, %fd162, %fd163;
	selp.f64 	%fd164, %fd163, %fd162, %p86;
	ld.global.f64 	%fd165, [%rd102+-6144];
	setp.lt.f64 	%p87, %fd164, %fd165;
	selp.f64 	%fd166, %fd165, %fd164, %p87;
	ld.global.f64 	%fd167, [%rd102+-4096];
	setp.lt.f64 	%p88, %fd166, %fd167;
	selp.f64 	%fd168, %fd167, %fd166, %p88;
	ld.global.f64 	%fd169, [%rd102+-2048];
	setp.lt.f64 	%p89, %fd168, %fd169;
	selp.f64 	%fd170, %fd169, %fd168, %p89;
	ld.global.f64 	%fd171, [%rd102];
	setp.lt.f64 	%p90, %fd170, %fd171;
	selp.f64 	%fd172, %fd171, %fd170, %p90;
	ld.global.f64 	%fd173, [%rd102+2048];
	setp.lt.f64 	%p91, %fd172, %fd173;
	selp.f64 	%fd174, %fd173, %fd172, %p91;
	ld.global.f64 	%fd175, [%rd102+4096];
	setp.lt.f64 	%p92, %fd174, %fd175;
	selp.f64 	%fd176, %fd175, %fd174, %p92;
	ld.global.f64 	%fd177, [%rd102+6144];
	setp.lt.f64 	%p93, %fd176, %fd177;
	selp.f64 	%fd178, %fd177, %fd176, %p93;
	ld.global.f64 	%fd179, [%rd102+8192];
	setp.lt.f64 	%p94, %fd178, %fd179;
	selp.f64 	%fd180, %fd179, %fd178, %p94;
	ld.global.f64 	%fd181, [%rd102+10240];
	setp.lt.f64 	%p95, %fd180, %fd181;
	selp.f64 	%fd182, %fd181, %fd180, %p95;
	ld.global.f64 	%fd183, [%rd102+12288];
	setp.lt.f64 	%p96, %fd182, %fd183;
	selp.f64 	%fd184, %fd183, %fd182, %p96;
	ld.global.f64 	%fd185, [%rd102+14336];
	setp.lt.f64 	%p97, %fd184, %fd185;
	selp.f64 	%fd293, %fd185, %fd184, %p97;
	add.s32 	%r268, %r268, 4096;
	add.s32 	%r266, %r266, 16;
	add.s64 	%rd102, %rd102, 32768;
	setp.ne.s32 	%p98, %r266, 0;
	@%p98 bra 	$L__BB7_6;
$L__BB7_7:
	setp.eq.s32 	%p99, %r9, 0;
	@%p99 bra 	$L__BB7_16;
	and.b32  	%r16, %r8, 7;
	setp.lt.u32 	%p100, %r9, 8;
	@%p100 bra 	$L__BB7_10;
	cvt.s64.s32 	%rd67, %r268;
	add.s64 	%rd68, %rd67, %rd4;
	shl.b64 	%rd69, %rd68, 3;
	add.s64 	%rd70, %rd2, %rd69;
	ld.global.f64 	%fd187, [%rd70];
	setp.lt.f64 	%p101, %fd293, %fd187;
	selp.f64 	%fd188, %fd187, %fd293, %p101;
	ld.global.f64 	%fd189, [%rd70+2048];
	setp.lt.f64 	%p102, %fd188, %fd189;
	selp.f64 	%fd190, %fd189, %fd188, %p102;
	ld.global.f64 	%fd191, [%rd70+4096];
	setp.lt.f64 	%p103, %fd190, %fd191;
	selp.f64 	%fd192, %fd191, %fd190, %p103;
	ld.global.f64 	%fd193, [%rd70+6144];
	setp.lt.f64 	%p104, %fd192, %fd193;
	selp.f64 	%fd194, %fd193, %fd192, %p104;
	ld.global.f64 	%fd195, [%rd70+8192];
	setp.lt.f64 	%p105, %fd194, %fd195;
	selp.f64 	%fd196, %fd195, %fd194, %p105;
	ld.global.f64 	%fd197, [%rd70+10240];
	setp.lt.f64 	%p106, %fd196, %fd197;
	selp.f64 	%fd198, %fd197, %fd196, %p106;
	ld.global.f64 	%fd199, [%rd70+12288];
	setp.lt.f64 	%p107, %fd198, %fd199;
	selp.f64 	%fd200, %fd199, %fd198, %p107;
	ld.global.f64 	%fd201, [%rd70+14336];
	setp.lt.f64 	%p108, %fd200, %fd201;
	selp.f64 	%fd293, %fd201, %fd200, %p108;
	add.s32 	%r268, %r268, 2048;
$L__BB7_10:
	setp.eq.s32 	%p109, %r16, 0;
	@%p109 bra 	$L__BB7_16;
	and.b32  	%r19, %r8, 3;
	setp.lt.u32 	%p110, %r16, 4;
	@%p110 bra 	$L__BB7_13;
	cvt.s64.s32 	%rd71, %r268;
	add.s64 	%rd72, %rd71, %rd4;
	shl.b64 	%rd73, %rd72, 3;
	add.s64 	%rd74, %rd2, %rd73;
	ld.global.f64 	%fd203, [%rd74];
	setp.lt.f64 	%p111, %fd293, %fd203;
	selp.f64 	%fd204, %fd203, %fd293, %p111;
	ld.global.f64 	%fd205, [%rd74+2048];
	setp.lt.f64 	%p112, %fd204, %fd205;
	selp.f64 	%fd206, %fd205, %fd204, %p112;
	ld.global.f64 	%fd207, [%rd74+4096];
	setp.lt.f64 	%p113, %fd206, %fd207;
	selp.f64 	%fd208, %fd207, %fd206, %p113;
	ld.global.f64 	%fd209, [%rd74+6144];
	setp.lt.f64 	%p114, %fd208, %fd209;
	selp.f64 	%fd293, %fd209, %fd208, %p114;
	add.s32 	%r268, %r268, 1024;
$L__BB7_13:
	setp.eq.s32 	%p115, %r19, 0;
	@%p115 bra 	$L__BB7_16;
	mul.wide.u32 	%rd75, %r2, 16384;
	add.s64 	%rd9, %rd2, %rd75;
	neg.s32 	%r271, %r19;
$L__BB7_15:
	.pragma "nounroll";
	mul.wide.s32 	%rd76, %r268, 8;
	add.s64 	%rd77, %rd9, %rd76;
	ld.global.f64 	%fd210, [%rd77];
	setp.lt.f64 	%p116, %fd293, %fd210;
	selp.f64 	%fd293, %fd210, %fd293, %p116;
	add.s32 	%r268, %r268, 256;
	add.s32 	%r271, %r271, 1;
	setp.ne.s32 	%p117, %r271, 0;
	@%p117 bra 	$L__BB7_15;
$L__BB7_16:
	setp.lt.s32 	%p118, %r4, 256;
	@%p118 bra 	$L__BB7_21;
	// begin inline asm
	mov.u32 %r209, %laneid;
	// end inline asm
	mov.b64 	%rd88, %fd293;
	mov.b64 	{%r211, %r216}, %rd88;
	mov.b32 	%r217, 1;
	mov.b32 	%r258, 31;
	mov.b32 	%r259, -1;
	// begin inline asm
	shfl.sync.down.b32 %r210, %r211, %r217, %r258, %r259;
	// end inline asm
	// begin inline asm
	shfl.sync.down.b32 %r215, %r216, %r217, %r258, %r259;
	// end inline asm
	mov.b64 	%rd89, {%r210, %r215};
	mov.b64 	%fd258, %rd89;
	setp.gt.s32 	%p146, %r209, 30;
	setp.lt.f64 	%p147, %fd293, %fd258;
	selp.f64 	%fd259, %fd258, %fd293, %p147;
	selp.f64 	%fd260, %fd293, %fd259, %p146;
	mov.b64 	%rd90, %fd260;
	mov.b64 	{%r221, %r226}, %rd90;
	mov.b32 	%r227, 2;
	// begin inline asm
	shfl.sync.down.b32 %r220, %r221, %r227, %r258, %r259;
	// end inline asm
	// begin inline asm
	shfl.sync.down.b32 %r225, %r226, %r227, %r258, %r259;
	// end inline asm
	mov.b64 	%rd91, {%r220, %r225};
	mov.b64 	%fd261, %rd91;
	setp.gt.s32 	%p148, %r209, 29;
	setp.lt.f64 	%p149, %fd260, %fd261;
	selp.f64 	%fd262, %fd261, %fd260, %p149;
	selp.f64 	%fd263, %fd260, %fd262, %p148;
	mov.b64 	%rd92, %fd263;
	mov.b64 	{%r231, %r236}, %rd92;
	mov.b32 	%r237, 4;
	// begin inline asm
	shfl.sync.down.b32 %r230, %r231, %r237, %r258, %r259;
	// end inline asm
	// begin inline asm
	shfl.sync.down.b32 %r235, %r236, %r237, %r258, %r259;
	// end inline asm
	mov.b64 	%rd93, {%r230, %r235};
	mov.b64 	%fd264, %rd93;
	setp.gt.s32 	%p150, %r209, 27;
	setp.lt.f64 	%p151, %fd263, %fd264;
	selp.f64 	%fd265, %fd264, %fd263, %p151;
	selp.f64 	%fd266, %fd263, %fd265, %p150;
	mov.b64 	%rd94, %fd266;
	mov.b64 	{%r241, %r246}, %rd94;
	mov.b32 	%r247, 8;
	// begin inline asm
	shfl.sync.down.b32 %r240, %r241, %r247, %r258, %r259;
	// end inline asm
	// begin inline asm
	shfl.sync.down.b32 %r245, %r246, %r247, %r258, %r259;
	// end inline asm
	mov.b64 	%rd95, {%r240, %r245};
	mov.b64 	%fd267, %rd95;
	setp.gt.s32 	%p152, %r209, 23;
	setp.lt.f64 	%p153, %fd266, %fd267;
	selp.f64 	%fd268, %fd267, %fd266, %p153;
	selp.f64 	%fd269, %fd266, %fd268, %p152;
	mov.b64 	%rd96, %fd269;
	mov.b64 	{%r251, %r256}, %rd96;
	mov.b32 	%r257, 16;
	// begin inline asm
	shfl.sync.down.b32 %r250, %r251, %r257, %r258, %r259;
	// end inline asm
	// begin inline asm
	shfl.sync.down.b32 %r255, %r256, %r257, %r258, %r259;
	// end inline asm
	mov.b64 	%rd97, {%r250, %r255};
	mov.b64 	%fd270, %rd97;
	setp.gt.s32 	%p154, %r209, 15;
	setp.lt.f64 	%p155, %fd269, %fd270;
	selp.f64 	%fd16, %fd270, %fd269, %p155;
	selp.f64 	%fd304, %fd269, %fd16, %p154;
	setp.ne.s32 	%p156, %r209, 0;
	@%p156 bra 	$L__BB7_19;
	shr.u32 	%r260, %r5, 2;
	and.b32  	%r261, %r260, 248;
	mov.u32 	%r262, _ZZN3cub18CUB_300001_SM_10006detail6reduce18DeviceReduceKernelINS2_10policy_hubIdyN4cuda3__47maximumIdEEE10Policy1000EN6thrust24THRUST_300001_SM_1000_NS6detail15normal_iteratorINSC_10device_ptrIdEEEEyS8_dNS5_3std3__410__identityEEEvT0_PT3_T1_NS0_13GridEvenShareISO_EET2_T4_E12temp_storage;
	add.s32 	%r263, %r262, %r261;
	st.shared.f64 	[%r263+8], %fd16;
$L__BB7_19:
	bar.sync 	0;
	setp.ne.s32 	%p157, %r5, 0;
	@%p157 bra 	$L__BB7_46;
	ld.shared.f64 	%fd271, [_ZZN3cub18CUB_300001_SM_10006detail6reduce18DeviceReduceKernelINS2_10policy_hubIdyN4cuda3__47maximumIdEEE10Policy1000EN6thrust24THRUST_300001_SM_1000_NS6detail15normal_iteratorINSC_10device_ptrIdEEEEyS8_dNS5_3std3__410__identityEEEvT0_PT3_T1_NS0_13GridEvenShareISO_EET2_T4_E12temp_storage+16];
	setp.lt.f64 	%p158, %fd304, %fd271;
	selp.f64 	%fd272, %fd271, %fd304, %p158;
	ld.shared.f64 	%fd273, [_ZZN3cub18CUB_300001_SM_10006detail6reduce18DeviceReduceKernelINS2_10policy_hubIdyN4cuda3__47maximumIdEEE10Policy1000EN6thrust24THRUST_300001_SM_1000_NS6detail15normal_iteratorINSC_10device_ptrIdEEEEyS8_dNS5_3std3__410__identityEEEvT0_PT3_T1_NS0_13GridEvenShareISO_EET2_T4_E12temp_storage+24];
	setp.lt.f64 	%p159, %fd272, %fd273;
	selp.f64 	%fd274, %fd273, %fd272, %p159;
	ld.shared.f64 	%fd275, [_ZZN3cub18CUB_300001_SM_10006detail6reduce18DeviceReduceKernelINS2_10policy_hubIdyN4cuda3__47maximumIdEEE10Policy1000EN6thrust24THRUST_300001_SM_1000_NS6detail15normal_iteratorINSC_10device_ptrIdEEEEyS8_dNS5_3std3__410__identityEEEvT0_PT3_T1_NS0_13GridEvenShareISO_EET2_T4_E12temp_storage+32];
	setp.lt.f64 	%p160, %fd274, %fd275;
	selp.f64 	%fd276, %fd275, %fd274, %p160;
	ld.shared.f64 	%fd277, [_ZZN3cub18CUB_300001_SM_10006detail6reduce18DeviceReduceKernelINS2_10policy_hubIdyN4cuda3__47maximumIdEEE10Policy1000EN6thrust24THRUST_300001_SM_1000_NS6detail15normal_iteratorINSC_10device_ptrIdEEEEyS8_dNS5_3std3__410__identityEEEvT0_PT3_T1_NS0_13GridEvenShareISO_EET2_T4_E12temp_storage+40];
	setp.lt.f64 	%p161, %fd276, %fd277;
	selp.f64 	%fd278, %fd277, %fd276, %p161;
	ld.shared.f64 	%fd279, [_ZZN3cub18CUB_300001_SM_10006detail6reduce18DeviceReduceKernelINS2_10policy_hubIdyN4cuda3__47maximumIdEEE10Policy1000EN6thrust24THRUST_300001_SM_1000_NS6detail15normal_iteratorINSC_10device_ptrIdEEEEyS8_dNS5_3std3__410__identityEEEvT0_PT3_T1_NS0_13GridEvenShareISO_EET2_T4_E12temp_storage+48];
	setp.lt.f64 	%p162, %fd278, %fd279;
	selp.f64 	%fd280, %fd279, %fd278, %p162;
	ld.shared.f64 	%fd281, [_ZZN3cub18CUB_300001_SM_10006detail6reduce18DeviceReduceKernelINS2_10policy_hubIdyN4cuda3__47maximumIdEEE10Policy1000EN6thrust24THRUST_300001_SM_1000_NS6detail15normal_iteratorINSC_10device_ptrIdEEEEyS8_dNS5_3std3__410__identityEEEvT0_PT3_T1_NS0_13GridEvenShareISO_EET2_T4_E12temp_storage+56];
	setp.lt.f64 	%p163, %fd280, %fd281;
	selp.f64 	%fd282, %fd281, %fd280, %p163;
	ld.shared.f64 	%fd283, [_ZZN3cub18CUB_300001_SM_10006detail6reduce18DeviceReduceKernelINS2_10policy_hubIdyN4cuda3__47maximumIdEEE10Policy1000EN6thrust24THRUST_300001_SM_1000_NS6detail15normal_iteratorINSC_10device_ptrIdEEEEyS8_dNS5_3std3__410__identityEEEvT0_PT3_T1_NS0_13GridEvenShareISO_EET2_T4_E12temp_storage+64];
	setp.lt.f64 	%p164, %fd282, %fd283;
	selp.f64 	%fd304, %fd283, %fd282, %p164;
	bra.uni 	$L__BB7_46;
$L__BB7_21:
	// begin inline asm
	mov.u32 %r146, %laneid;
	// end inline asm
	and.b32  	%r197, %r5, 992;
	add.s32 	%r198, %r197, 32;
	setp.gt.s32 	%p119, %r198, %r4;
	not.b32 	%r199, %r197;
	add.s32 	%r200, %r4, %r199;
	selp.b32 	%r195, %r200, 31, %p119;
	mov.b64 	%rd78, %fd293;
	mov.b64 	{%r148, %r153}, %rd78;
	mov.b32 	%r154, 1;
	mov.b32 	%r196, -1;
	// begin inline asm
	shfl.sync.down.b32 %r147, %r148, %r154, %r195, %r196;
	// end inline asm
	// begin inline asm
	shfl.sync.down.b32 %r152, %r153, %r154, %r195, %r196;
	// end inline asm
	mov.b64 	%rd79, {%r147, %r152};
	mov.b64 	%fd211, %rd79;
	setp.lt.s32 	%p120, %r146, %r195;
	setp.lt.f64 	%p121, %fd293, %fd211;
	selp.f64 	%fd212, %fd211, %fd293, %p121;
	selp.f64 	%fd213, %fd212, %fd293, %p120;
	mov.b64 	%rd80, %fd213;
	mov.b64 	{%r158, %r163}, %rd80;
	mov.b32 	%r164, 2;
	// begin inline asm
	shfl.sync.down.b32 %r157, %r158, %r164, %r195, %r196;
	// end inline asm
	// begin inline asm
	shfl.sync.down.b32 %r162, %r163, %r164, %r195, %r196;
	// end inline asm
	mov.b64 	%rd81, {%r157, %r162};
	mov.b64 	%fd214, %rd81;
	add.s32 	%r201, %r146, 2;
	setp.gt.s32 	%p122, %r201, %r195;
	setp.lt.f64 	%p123, %fd213, %fd214;
	selp.f64 	%fd215, %fd214, %fd213, %p123;
	selp.f64 	%fd216, %fd213, %fd215, %p122;
	mov.b64 	%rd82, %fd216;
	mov.b64 	{%r168, %r173}, %rd82;
	mov.b32 	%r174, 4;
	// begin inline asm
	shfl.sync.down.b32 %r167, %r168, %r174, %r195, %r196;
	// end inline asm
	// begin inline asm
	shfl.sync.down.b32 %r172, %r173, %r174, %r195, %r196;
	// end inline asm
	mov.b64 	%rd83, {%r167, %r172};
	mov.b64 	%fd217, %rd83;
	add.s32 	%r202, %r146, 4;
	setp.gt.s32 	%p124, %r202, %r195;
	setp.lt.f64 	%p125, %fd216, %fd217;
	selp.f64 	%fd218, %fd217, %fd216, %p125;
	selp.f64 	%fd219, %fd216, %fd218, %p124;
	mov.b64 	%rd84, %fd219;
	mov.b64 	{%r178, %r183}, %rd84;
	mov.b32 	%r184, 8;
	// begin inline asm
	shfl.sync.down.b32 %r177, %r178, %r184, %r195, %r196;
	// end inline asm
	// begin inline asm
	shfl.sync.down.b32 %r182, %r183, %r184, %r195, %r196;
	// end inline asm
	mov.b64 	%rd85, {%r177, %r182};
	mov.b64 	%fd220, %rd85;
	add.s32 	%r203, %r146, 8;
	setp.gt.s32 	%p126, %r203, %r195;
	setp.lt.f64 	%p127, %fd219, %fd220;
	selp.f64 	%fd221, %fd220, %fd219, %p127;
	selp.f64 	%fd222, %fd219, %fd221, %p126;
	mov.b64 	%rd86, %fd222;
	mov.b64 	{%r188, %r193}, %rd86;
	mov.b32 	%r194, 16;
	// begin inline asm
	shfl.sync.down.b32 %r187, %r188, %r194, %r195, %r196;
	// end inline asm
	// begin inline asm
	shfl.sync.down.b32 %r192, %r193, %r194, %r195, %r196;
	// end inline asm
	mov.b64 	%rd87, {%r187, %r192};
	mov.b64 	%fd223, %rd87;
	add.s32 	%r204, %r146, 16;
	setp.gt.s32 	%p128, %r204, %r195;
	setp.lt.f64 	%p129, %fd222, %fd223;
	selp.f64 	%fd224, %fd223, %fd222, %p129;
	selp.f64 	%fd304, %fd222, %fd224, %p128;
	setp.ne.s32 	%p130, %r146, 0;
	@%p130 bra 	$L__BB7_23;
	shr.u32 	%r205, %r5, 2;
	and.b32  	%r206, %r205, 248;
	mov.u32 	%r207, _ZZN3cub18CUB_300001_SM_10006detail6reduce18DeviceReduceKernelINS2_10policy_hubIdyN4cuda3__47maximumIdEEE10Policy1000EN6thrust24THRUST_300001_SM_1000_NS6detail15normal_iteratorINSC_10device_ptrIdEEEEyS8_dNS5_3std3__410__identityEEEvT0_PT3_T1_NS0_13GridEvenShareISO_EET2_T4_E12temp_storage;
	add.s32 	%r208, %r207, %r206;
	st.shared.f64 	[%r208+8], %fd304;
$L__BB7_23:
	bar.sync 	0;
	setp.ne.s32 	%p131, %r5, 0;
	@%p131 bra 	$L__BB7_46;
	setp.gt.s32 	%p132, %r4, 32;
	ld.shared.f64 	%fd225, [_ZZN3cub18CUB_300001_SM_10006detail6reduce18DeviceReduceKernelINS2_10policy_hubIdyN4cuda3__47maximumIdEEE10Policy1000EN6thrust24THRUST_300001_SM_1000_NS6detail15normal_iteratorINSC_10device_ptrIdEEEEyS8_dNS5_3std3__410__identityEEEvT0_PT3_T1_NS0_13GridEvenShareISO_EET2_T4_E12temp_storage+16];
	setp.lt.f64 	%p133, %fd304, %fd225;
	selp.f64 	%fd227, %fd225, %fd304, %p133;
	selp.f64 	%fd228, %fd227, %fd304, %p132;
	setp.gt.s32 	%p134, %r4, 64;
	ld.shared.f64 	%fd230, [_ZZN3cub18CUB_300001_SM_10006detail6reduce18DeviceReduceKernelINS2_10policy_hubIdyN4cuda3__47maximumIdEEE10Policy1000EN6thrust24THRUST_300001_SM_1000_NS6detail15normal_iteratorINSC_10device_ptrIdEEEEyS8_dNS5_3std3__410__identityEEEvT0_PT3_T1_NS0_13GridEvenShareISO_EET2_T4_E12temp_storage+24];
	setp.lt.f64 	%p135, %fd228, %fd230;
	selp.f64 	%fd232, %fd230, %fd228, %p135;
	selp.f64 	%fd233, %fd232, %fd228, %p134;
	setp.gt.s32 	%p136, %r4, 96;
	ld.shared.f64 	%fd235, [_ZZN3cub18CUB_300001_SM_10006detail6reduce18DeviceReduceKernelINS2_10policy_hubIdyN4cuda3__47maximumIdEEE10Policy1000EN6thrust24THRUST_300001_SM_1000_NS6detail15normal_iteratorINSC_10device_ptrIdEEEEyS8_dNS5_3std3__410__identityEEEvT0_PT3_T1_NS0_13GridEvenShareISO_EET2_T4_E12temp_storage+32];
	setp.lt.f64 	%p137, %fd233, %fd235;
	selp.f64 	%fd237, %fd235, %fd233, %p137;
	selp.f64 	%fd238, %fd237, %fd233, %p136;
	setp.gt.s32 	%p138, %r4, 128;
	ld.shared.f64 	%fd240, [_ZZN3cub18CUB_300001_SM_10006detail6reduce18DeviceReduceKernelINS2_10policy_hubIdyN4cuda3__47maximumIdEEE10Policy1000EN6thrust24THRUST_300001_SM_1000_NS6detail15normal_iteratorINSC_10device_ptrIdEEEEyS8_dNS5_3std3__410__identityEEEvT0_PT3_T1_NS0_13GridEvenShareISO_EET2_T4_E12temp_storage+40];
	setp.lt.f64 	%p139, %fd238, %fd240;
	selp.f64 	%fd242, %fd240, %fd238, %p139;
	selp.f64 	%fd243, %fd242, %fd238, %p138;
	setp.gt.s32 	%p140, %r4, 160;
	ld.shared.f64 	%fd245, [_ZZN3cub18CUB_300001_SM_10006detail6reduce18DeviceReduceKernelINS2_10policy_hubIdyN4cuda3__47maximumIdEEE10Policy1000EN6thrust24THRUST_300001_SM_1000_NS6detail15normal_iteratorINSC_10device_ptrIdEEEEyS8_dNS5_3std3__410__identityEEEvT0_PT3_T1_NS0_13GridEvenShareISO_EET2_T4_E12temp_storage+48];
	setp.lt.f64 	%p141, %fd243, %fd245;
	selp.f64 	%fd247, %fd245, %fd243, %p141;
	selp.f64 	%fd248, %fd247, %fd243, %p140;
	setp.gt.s32 	%p142, %r4, 192;
	ld.shared.f64 	%fd250, [_ZZN3cub18CUB_300001_SM_10006detail6reduce18DeviceReduceKernelINS2_10policy_hubIdyN4cuda3__47maximumIdEEE10Policy1000EN6thrust24THRUST_300001_SM_1000_NS6detail15normal_iteratorINSC_10device_ptrIdEEEEyS8_dNS5_3std3__410__identityEEEvT0_PT3_T1_NS0_13GridEvenShareISO_EET2_T4_E12temp_storage+56];
	setp.lt.f64 	%p143, %fd248, %fd250;
	selp.f64 	%fd252, %fd250, %fd248, %p143;
	selp.f64 	%fd253, %fd252, %fd248, %p142;
	setp.gt.s32 	%p144, %r4, 224;
	ld.shared.f64 	%fd255, [_ZZN3cub18CUB_300001_SM_10006detail6reduce18DeviceReduceKernelINS2_10policy_hubIdyN4cuda3__47maximumIdEEE10Policy1000EN6thrust24THRUST_300001_SM_1000_NS6detail15normal_iteratorINSC_10device_ptrIdEEEEyS8_dNS5_3std3__410__identityEEEvT0_PT3_T1_NS0_13GridEvenShareISO_EET2_T4_E12temp_storage+64];
	setp.lt.f64 	%p145, %fd253, %fd255;
	selp.f64 	%fd257, %fd255, %fd253, %p145;
	selp.f64 	%fd304, %fd257, %fd253, %p144;
	bra.uni 	$L__BB7_46;
$L__BB7_25:
	cvt.u32.u64 	%r52, %rd4;
	mov.u32 	%r27, %tid.x;
	add.s32 	%r53, %r27, %r52;
	mul.wide.u32 	%rd26, %r53, 8;
	add.s64 	%rd27, %rd2, %rd26;
	ld.global.f64 	%fd41, [%rd27];
	ld.global.f64 	%fd42, [%rd27+2048];
	ld.global.f64 	%fd43, [%rd27+4096];
	ld.global.f64 	%fd44, [%rd27+6144];
	ld.global.f64 	%fd45, [%rd27+8192];
	ld.global.f64 	%fd46, [%rd27+10240];
	ld.global.f64 	%fd47, [%rd27+12288];
	ld.global.f64 	%fd48, [%rd27+14336];
	setp.lt.f64 	%p2, %fd41, %fd42;
	selp.f64 	%fd49, %fd42, %fd41, %p2;
	setp.lt.f64 	%p3, %fd49, %fd43;
	selp.f64 	%fd50, %fd43, %fd49, %p3;
	setp.lt.f64 	%p4, %fd50, %fd44;
	selp.f64 	%fd51, %fd44, %fd50, %p4;
	setp.lt.f64 	%p5, %fd51, %fd45;
	selp.f64 	%fd52, %fd45, %fd51, %p5;
	setp.lt.f64 	%p6, %fd52, %fd46;
	selp.f64 	%fd53, %fd46, %fd52, %p6;
	setp.lt.f64 	%p7, %fd53, %fd47;
	selp.f64 	%fd54, %fd47, %fd53, %p7;
	setp.lt.f64 	%p8, %fd54, %fd48;
	selp.f64 	%fd303, %fd48, %fd54, %p8;
	setp.lt.u64 	%p9, %rd5, %rd3;
	@%p9 bra 	$L__BB7_42;
	cvt.u32.u64 	%r55, %rd3;
	cvt.u64.u32 	%rd28, %r27;
	add.s64 	%rd104, %rd4, %rd3;
	cvt.u32.u64 	%r28, %rd1;
	not.b32 	%r57, %r27;
	add.s32 	%r58, %r57, %r28;
	sub.s32 	%r59, %r58, %r55;
	sub.s32 	%r273, %r59, %r52;
	add.s64 	%rd29, %rd104, %rd28;
	shl.b64 	%rd30, %rd29, 3;
	add.s64 	%rd31, %rd30, %rd2;
	add.s64 	%rd103, %rd31, 16384;
	mov.b32 	%r274, 0;
	mov.u64 	%rd105, %rd4;
$L__BB7_27:
	cvt.s64.s32 	%rd15, %r50;
	add.s64 	%rd105, %rd105, %rd15;
	add.s64 	%rd32, %rd1, -2048;
	setp.gt.u64 	%p10, %rd105, %rd32;
	@%p10 bra 	$L__BB7_29;
	shl.b32 	%r61, %r1, 11;
	cvt.s64.s32 	%rd33, %r61;
	cvt.u64.u32 	%rd34, %r27;
	add.s64 	%rd35, %rd105, %rd34;
	shl.b64 	%rd36, %rd35, 3;
	add.s64 	%rd37, %rd2, %rd36;
	ld.global.f64 	%fd55, [%rd37];
	ld.global.f64 	%fd56, [%rd37+2048];
	ld.global.f64 	%fd57, [%rd37+4096];
	ld.global.f64 	%fd58, [%rd37+6144];
	ld.global.f64 	%fd59, [%rd37+8192];
	ld.global.f64 	%fd60, [%rd37+10240];
	ld.global.f64 	%fd61, [%rd37+12288];
	ld.global.f64 	%fd62, [%rd37+14336];
	setp.lt.f64 	%p11, %fd303, %fd55;
	selp.f64 	%fd63, %fd55, %fd303, %p11;
	setp.lt.f64 	%p12, %fd63, %fd56;
	selp.f64 	%fd64, %fd56, %fd63, %p12;
	setp.lt.f64 	%p13, %fd64, %fd57;
	selp.f64 	%fd65, %fd57, %fd64, %p13;
	setp.lt.f64 	%p14, %fd65, %fd58;
	selp.f64 	%fd66, %fd58, %fd65, %p14;
	setp.lt.f64 	%p15, %fd66, %fd59;
	selp.f64 	%fd67, %fd59, %fd66, %p15;
	setp.lt.f64 	%p16, %fd67, %fd60;
	selp.f64 	%fd68, %fd60, %fd67, %p16;
	setp.lt.f64 	%p17, %fd68, %fd61;
	selp.f64 	%fd69, %fd61, %fd68, %p17;
	setp.lt.f64 	%p18, %fd69, %fd62;
	selp.f64 	%fd303, %fd62, %fd69, %p18;
	sub.s64 	%rd38, %rd1, %rd105;
	setp.lt.u64 	%p19, %rd38, %rd33;
	add.s32 	%r274, %r274, 1;
	add.s64 	%rd104, %rd104, %rd33;
	sub.s32 	%r273, %r273, %r61;
	mul.wide.s32 	%rd39, %r61, 8;
	add.s64 	%rd103, %rd103, %rd39;
	@%p19 bra 	$L__BB7_42;
	bra.uni 	$L__BB7_27;
$L__BB7_29:
	setp.le.u64 	%p20, %rd1, %rd105;
	cvt.u32.u64 	%r62, %rd105;
	cvt.u32.u64 	%r63, %rd1;
	sub.s32 	%r64, %r63, %r62;
	setp.ge.s32 	%p21, %r27, %r64;
	or.pred  	%p22, %p20, %p21;
	@%p22 bra 	$L__BB7_42;
	cvt.u32.u64 	%r66, %rd15;
	cvt.u32.u64 	%r67, %rd4;
	not.b32 	%r68, %r27;
	add.s32 	%r69, %r68, %r28;
	add.s32 	%r70, %r66, %r67;
	sub.s32 	%r71, %r69, %r70;
	mul.lo.s32 	%r72, %r1, %r274;
	shl.b32 	%r73, %r72, 11;
	sub.s32 	%r74, %r71, %r73;
	shr.u32 	%r75, %r74, 8;
	add.s32 	%r34, %r75, 1;
	and.b32  	%r35, %r34, 15;
	setp.lt.u32 	%p23, %r74, 3840;
	mov.u32 	%r277, %r27;
	@%p23 bra 	$L__BB7_33;
	shr.u32 	%r76, %r273, 8;
	add.s32 	%r77, %r76, 1;
	and.b32  	%r78, %r77, 33554416;
	neg.s32 	%r275, %r78;
	mov.u32 	%r277, %r27;
$L__BB7_32:
	.pragma "nounroll";
	ld.global.f64 	%fd71, [%rd103+-16384];
	setp.lt.f64 	%p24, %fd303, %fd71;
	selp.f64 	%fd72, %fd71, %fd303, %p24;
	ld.global.f64 	%fd73, [%rd103+-14336];
	setp.lt.f64 	%p25, %fd72, %fd73;
	selp.f64 	%fd74, %fd73, %fd72, %p25;
	ld.global.f64 	%fd75, [%rd103+-12288];
	setp.lt.f64 	%p26, %fd74, %fd75;
	selp.f64 	%fd76, %fd75, %fd74, %p26;
	ld.global.f64 	%fd77, [%rd103+-10240];
	setp.lt.f64 	%p27, %fd76, %fd77;
	selp.f64 	%fd78, %fd77, %fd76, %p27;
	ld.global.f64 	%fd79, [%rd103+-8192];
	setp.lt.f64 	%p28, %fd78, %fd79;
	selp.f64 	%fd80, %fd79, %fd78, %p28;
	ld.global.f64 	%fd81, [%rd103+-6144];
	setp.lt.f64 	%p29, %fd80, %fd81;
	selp.f64 	%fd82, %fd81, %fd80, %p29;
	ld.global.f64 	%fd83, [%rd103+-4096];
	setp.lt.f64 	%p30, %fd82, %fd83;
	selp.f64 	%fd84, %fd83, %fd82, %p30;
	ld.global.f64 	%fd85, [%rd103+-2048];
	setp.lt.f64 	%p31, %fd84, %fd85;
	selp.f64 	%fd86, %fd85, %fd84, %p31;
	ld.global.f64 	%fd87, [%rd103];
	setp.lt.f64 	%p32, %fd86, %fd87;
	selp.f64 	%fd88, %fd87, %fd86, %p32;
	ld.global.f64 	%fd89, [%rd103+2048];
	setp.lt.f64 	%p33, %fd88, %fd89;
	selp.f64 	%fd90, %fd89, %fd88, %p33;
	ld.global.f64 	%fd91, [%rd103+4096];
	setp.lt.f64 	%p34, %fd90, %fd91;
	selp.f64 	%fd92, %fd91, %fd90, %p34;
	ld.global.f64 	%fd93, [%rd103+6144];
	setp.lt.f64 	%p35, %fd92, %fd93;
	selp.f64 	%fd94, %fd93, %fd92, %p35;
	ld.global.f64 	%fd95, [%rd103+8192];
	setp.lt.f64 	%p36, %fd94, %fd95;
	selp.f64 	%fd96, %fd95, %fd94, %p36;
	ld.global.f64 	%fd97, [%rd103+10240];
	setp.lt.f64 	%p37, %fd96, %fd97;
	selp.f64 	%fd98, %fd97, %fd96, %p37;
	ld.global.f64 	%fd99, [%rd103+12288];
	setp.lt.f64 	%p38, %fd98, %fd99;
	selp.f64 	%fd100, %fd99, %fd98, %p38;
	ld.global.f64 	%fd101, [%rd103+14336];
	setp.lt.f64 	%p39, %fd100, %fd101;
	selp.f64 	%fd303, %fd101, %fd100, %p39;
	add.s32 	%r277, %r277, 4096;
	add.s32 	%r275, %r275, 16;
	add.s64 	%rd103, %rd103, 32768;
	setp.ne.s32 	%p40, %r275, 0;
	@%p40 bra 	$L__BB7_32;
$L__BB7_33:
	setp.eq.s32 	%p41, %r35, 0;
	@%p41 bra 	$L__BB7_42;
	and.b32  	%r42, %r34, 7;
	setp.lt.u32 	%p42, %r35, 8;
	@%p42 bra 	$L__BB7_36;
	cvt.u64.u32 	%rd40, %r277;
	add.s64 	%rd41, %rd105, %rd40;
	shl.b64 	%rd42, %rd41, 3;
	add.s64 	%rd43, %rd2, %rd42;
	ld.global.f64 	%fd103, [%rd43];
	setp.lt.f64 	%p43, %fd303, %fd103;
	selp.f64 	%fd104, %fd103, %fd303, %p43;
	ld.global.f64 	%fd105, [%rd43+2048];
	setp.lt.f64 	%p44, %fd104, %fd105;
	selp.f64 	%fd106, %fd105, %fd104, %p44;
	ld.global.f64 	%fd107, [%rd43+4096];
	setp.lt.f64 	%p45, %fd106, %fd107;
	selp.f64 	%fd108, %fd107, %fd106, %p45;
	ld.global.f64 	%fd109, [%rd43+6144];
	setp.lt.f64 	%p46, %fd108, %fd109;
	selp.f64 	%fd110, %fd109, %fd108, %p46;
	ld.global.f64 	%fd111, [%rd43+8192];
	setp.lt.f64 	%p47, %fd110, %fd111;
	selp.f64 	%fd112, %fd111, %fd110, %p47;
	ld.global.f64 	%fd113, [%rd43+10240];
	setp.lt.f64 	%p48, %fd112, %fd113;
	selp.f64 	%fd114, %fd113, %fd112, %p48;
	ld.global.f64 	%fd115, [%rd43+12288];
	setp.lt.f64 	%p49, %fd114, %fd115;
	selp.f64 	%fd116, %fd115, %fd114, %p49;
	ld.global.f64 	%fd117, [%rd43+14336];
	setp.lt.f64 	%p50, %fd116, %fd117;
	selp.f64 	%fd303, %fd117, %fd116, %p50;
	add.s32 	%r277, %r277, 2048;
$L__BB7_36:
	setp.eq.s32 	%p51, %r42, 0;
	@%p51 bra 	$L__BB7_42;
	setp.lt.u32 	%p52, %r42, 4;
	@%p52 bra 	$L__BB7_39;
	cvt.u64.u32 	%rd44, %r277;
	add.s64 	%rd45, %rd105, %rd44;
	shl.b64 	%rd46, %rd45, 3;
	add.s64 	%rd47, %rd2, %rd46;
	ld.global.f64 	%fd119, [%rd47];
	setp.lt.f64 	%p53, %fd303, %fd119;
	selp.f64 	%fd120, %fd119, %fd303, %p53;
	ld.global.f64 	%fd121, [%rd47+2048];
	setp.lt.f64 	%p54, %fd120, %fd121;
	selp.f64 	%fd122, %fd121, %fd120, %p54;
	ld.global.f64 	%fd123, [%rd47+4096];
	setp.lt.f64 	%p55, %fd122, %fd123;
	selp.f64 	%fd124, %fd123, %fd122, %p55;
	ld.global.f64 	%fd125, [%rd47+6144];
	setp.lt.f64 	%p56, %fd124, %fd125;
	selp.f64 	%fd303, %fd125, %fd124, %p56;
	add.s32 	%r277, %r277, 1024;
$L__BB7_39:
	and.b32  	%r79, %r34, 3;
	setp.eq.s32 	%p57, %r79, 0;
	@%p57 bra 	$L__BB7_42;
	cvt.u64.u32 	%rd48, %r277;
	add.s64 	%rd49, %rd48, %rd104;
	shl.b64 	%rd50, %rd49, 3;
	add.s64 	%rd107, %rd2, %rd50;
	cvt.u16.u32 	%rs1, %r273;
	shr.u16 	%rs2, %rs1, 8;
	add.s16 	%rs3, %rs2, 1;
	cvt.u32.u16 	%r80, %rs3;
	and.b32  	%r81, %r80, 3;
	neg.s32 	%r280, %r81;
$L__BB7_41:
	.pragma "nounroll";
	ld.global.f64 	%fd126, [%rd107];
	setp.lt.f64 	%p58, %fd303, %fd126;
	selp.f64 	%fd303, %fd126, %fd303, %p58;
	add.s64 	%rd107, %rd107, 2048;
	add.s32 	%r280, %r280, 1;
	setp.ne.s32 	%p59, %r280, 0;
	@%p59 bra 	$L__BB7_41;
$L__BB7_42:
	// begin inline asm
	mov.u32 %r82, %laneid;
	// end inline asm
	mov.b64 	%rd51, %fd303;
	mov.b64 	{%r84, %r89}, %rd51;
	mov.b32 	%r90, 1;
	mov.b32 	%r131, 31;
	mov.b32 	%r132, -1;
	// begin inline asm
	shfl.sync.down.b32 %r83, %r84, %r90, %r131, %r132;
	// end inline asm
	// begin inline asm
	shfl.sync.down.b32 %r88, %r89, %r90, %r131, %r132;
	// end inline asm
	mov.b64 	%rd52, {%r83, %r88};
	mov.b64 	%fd127, %rd52;
	setp.gt.s32 	%p60, %r82, 30;
	setp.lt.f64 	%p61, %fd303, %fd127;
	selp.f64 	%fd128, %fd127, %fd303, %p61;
	selp.f64 	%fd129, %fd303, %fd128, %p60;
	mov.b64 	%rd53, %fd129;
	mov.b64 	{%r94, %r99}, %rd53;
	mov.b32 	%r100, 2;
	// begin inline asm
	shfl.sync.down.b32 %r93, %r94, %r100, %r131, %r132;
	// end inline asm
	// begin inline asm
	shfl.sync.down.b32 %r98, %r99, %r100, %r131, %r132;
	// end inline asm
	mov.b64 	%rd54, {%r93, %r98};
	mov.b64 	%fd130, %rd54;
	setp.gt.s32 	%p62, %r82, 29;
	setp.lt.f64 	%p63, %fd129, %fd130;
	selp.f64 	%fd131, %fd130, %fd129, %p63;
	selp.f64 	%fd132, %fd129, %fd131, %p62;
	mov.b64 	%rd55, %fd132;
	mov.b64 	{%r104, %r109}, %rd55;
	mov.b32 	%r110, 4;
	// begin inline asm
	shfl.sync.down.b32 %r103, %r104, %r110, %r131, %r132;
	// end inline asm
	// begin inline asm
	shfl.sync.down.b32 %r108, %r109, %r110, %r131, %r132;
	// end inline asm
	mov.b64 	%rd56, {%r103, %r108};
	mov.b64 	%fd133, %rd56;
	setp.gt.s32 	%p64, %r82, 27;
	setp.lt.f64 	%p65, %fd132, %fd133;
	selp.f64 	%fd134, %fd133, %fd132, %p65;
	selp.f64 	%fd135, %fd132, %fd134, %p64;
	mov.b64 	%rd57, %fd135;
	mov.b64 	{%r114, %r119}, %rd57;
	mov.b32 	%r120, 8;
	// begin inline asm
	shfl.sync.down.b32 %r113, %r114, %r120, %r131, %r132;
	// end inline asm
	// begin inline asm
	shfl.sync.down.b32 %r118, %r119, %r120, %r131, %r132;
	// end inline asm
	mov.b64 	%rd58, {%r113, %r118};
	mov.b64 	%fd136, %rd58;
	setp.gt.s32 	%p66, %r82, 23;
	setp.lt.f64 	%p67, %fd135, %fd136;
	selp.f64 	%fd137, %fd136, %fd135, %p67;
	selp.f64 	%fd138, %fd135, %fd137, %p66;
	mov.b64 	%rd59, %fd138;
	mov.b64 	{%r124, %r129}, %rd59;
	mov.b32 	%r130, 16;
	// begin inline asm
	shfl.sync.down.b32 %r123, %r124, %r130, %r131, %r132;
	// end inline asm
	// begin inline asm
	shfl.sync.down.b32 %r128, %r129, %r130, %r131, %r132;
	// end inline asm
	mov.b64 	%rd60, {%r123, %r128};
	mov.b64 	%fd139, %rd60;
	setp.gt.s32 	%p68, %r82, 15;
	setp.lt.f64 	%p69, %fd138, %fd139;
	selp.f64 	%fd37, %fd139, %fd138, %p69;
	selp.f64 	%fd304, %fd138, %fd37, %p68;
	setp.ne.s32 	%p70, %r82, 0;
	@%p70 bra 	$L__BB7_44;
	shr.u32 	%r133, %r27, 2;
	and.b32  	%r134, %r133, 248;
	mov.u32 	%r135, _ZZN3cub18CUB_300001_SM_10006detail6reduce18DeviceReduceKernelINS2_10policy_hubIdyN4cuda3__47maximumIdEEE10Policy1000EN6thrust24THRUST_300001_SM_1000_NS6detail15normal_iteratorINSC_10device_ptrIdEEEEyS8_dNS5_3std3__410__identityEEEvT0_PT3_T1_NS0_13GridEvenShareISO_EET2_T4_E12temp_storage;
	add.s32 	%r136, %r135, %r134;
	st.shared.f64 	[%r136+8], %fd37;
$L__BB7_44:
	bar.sync 	0;
	setp.ne.s32 	%p71, %r27, 0;
	@%p71 bra 	$L__BB7_46;
	ld.shared.f64 	%fd140, [_ZZN3cub18CUB_300001_SM_10006detail6reduce18DeviceReduceKernelINS2_10policy_hubIdyN4cuda3__47maximumIdEEE10Policy1000EN6thrust24THRUST_300001_SM_1000_NS6detail15normal_iteratorINSC_10device_ptrIdEEEEyS8_dNS5_3std3__410__identityEEEvT0_PT3_T1_NS0_13GridEvenShareISO_EET2_T4_E12temp_storage+16];
	setp.lt.f64 	%p72, %fd304, %fd140;
	selp.f64 	%fd141, %fd140, %fd304, %p72;
	ld.shared.f64 	%fd142, [_ZZN3cub18CUB_300001_SM_10006detail6reduce18DeviceReduceKernelINS2_10policy_hubIdyN4cuda3__47maximumIdEEE10Policy1000EN6thrust24THRUST_300001_SM_1000_NS6detail15normal_iteratorINSC_10device_ptrIdEEEEyS8_dNS5_3std3__410__identityEEEvT0_PT3_T1_NS0_13GridEvenShareISO_EET2_T4_E12temp_storage+24];
	setp.lt.f64 	%p73, %fd141, %fd142;
	selp.f64 	%fd143, %fd142, %fd141, %p73;
	ld.shared.f64 	%fd144, [_ZZN3cub18CUB_300001_SM_10006detail6reduce18DeviceReduceKernelINS2_10policy_hubIdyN4cuda3__47maximumIdEEE10Policy1000EN6thrust24THRUST_300001_SM_1000_NS6detail15normal_iteratorINSC_10device_ptrIdEEEEyS8_dNS5_3std3__410__identityEEEvT0_PT3_T1_NS0_13GridEvenShareISO_EET2_T4_E12temp_storage+32];
	setp.lt.f64 	%p74, %fd143, %fd144;
	selp.f64 	%fd145, %fd144, %fd143, %p74;
	ld.shared.f64 	%fd146, [_ZZN3cub18CUB_300001_SM_10006detail6reduce18DeviceReduceKernelINS2_10policy_hubIdyN4cuda3__47maximumIdEEE10Policy1000EN6thrust24THRUST_300001_SM_1000_NS6detail15normal_iteratorINSC_10device_ptrIdEEEEyS8_dNS5_3std3__410__identityEEEvT0_PT3_T1_NS0_13GridEvenShareISO_EET2_T4_E12temp_storage+40];
	setp.lt.f64 	%p75, %fd145, %fd146;
	selp.f64 	%fd147, %fd146, %fd145, %p75;
	ld.shared.f64 	%fd148, [_ZZN3cub18CUB_300001_SM_10006detail6reduce18DeviceReduceKernelINS2_10policy_hubIdyN4cuda3__47maximumIdEEE10Policy1000EN6thrust24THRUST_300001_SM_1000_NS6detail15normal_iteratorINSC_10device_ptrIdEEEEyS8_dNS5_3std3__410__identityEEEvT0_PT3_T1_NS0_13GridEvenShareISO_EET2_T4_E12temp_storage+48];
	setp.lt.f64 	%p76, %fd147, %fd148;
	selp.f64 	%fd149, %fd148, %fd147, %p76;
	ld.shared.f64 	%fd150, [_ZZN3cub18CUB_300001_SM_10006detail6reduce18DeviceReduceKernelINS2_10policy_hubIdyN4cuda3__47maximumIdEEE10Policy1000EN6thrust24THRUST_300001_SM_1000_NS6detail15normal_iteratorINSC_10device_ptrIdEEEEyS8_dNS5_3std3__410__identityEEEvT0_PT3_T1_NS0_13GridEvenShareISO_EET2_T4_E12temp_storage+56];
	setp.lt.f64 	%p77, %fd149, %fd150;
	selp.f64 	%fd151, %fd150, %fd149, %p77;
	ld.shared.f64 	%fd152, [_ZZN3cub18CUB_300001_SM_10006detail6reduce18DeviceReduceKernelINS2_10policy_hubIdyN4cuda3__47maximumIdEEE10Policy1000EN6thrust24THRUST_300001_SM_1000_NS6detail15normal_iteratorINSC_10device_ptrIdEEEEyS8_dNS5_3std3__410__identityEEEvT0_PT3_T1_NS0_13GridEvenShareISO_EET2_T4_E12temp_storage+64];
	setp.lt.f64 	%p78, %fd151, %fd152;
	selp.f64 	%fd304, %fd152, %fd151, %p78;
$L__BB7_46:
	mov.u32 	%r264, %tid.x;
	setp.ne.s32 	%p165, %r264, 0;
	@%p165 bra 	$L__BB7_48;
	ld.param.u64 	%rd101, [_ZN3cub18CUB_300001_SM_10006detail6reduce18DeviceReduceKernelINS2_10policy_hubIdyN4cuda3__47maximumIdEEE10Policy1000EN6thrust24THRUST_300001_SM_1000_NS6detail15normal_iteratorINSC_10device_ptrIdEEEEyS8_dNS5_3std3__410__identityEEEvT0_PT3_T1_NS0_13GridEvenShareISO_EET2_T4__param_1];
	cvta.to.global.u64 	%rd98, %rd101;
	mul.wide.u32 	%rd99, %r2, 8;
	add.s64 	%rd100, %rd98, %rd99;
	st.global.f64 	[%rd100], %fd304;
$L__BB7_48:
	ret;

}
	// .globl	_ZN3cub18CUB_300001_SM_10006detail6reduce28DeviceReduceSingleTileKernelINS2_10policy_hubIdyN4cuda3__47maximumIdEEE10Policy1000EPdSB_iS8_ddNS5_3std3__410__identityEEEvT0_T1_T2_T3_T4_T6_
.visible .entry _ZN3cub18CUB_300001_SM_10006detail6reduce28DeviceReduceSingleTileKernelINS2_10policy_hubIdyN4cuda3__47maximumIdEEE10Policy1000EPdSB_iS8_ddNS5_3std3__410__identityEEEvT0_T1_T2_T3_T4_T6_(
	.param .u64 .ptr .align 1 _ZN3cub18CUB_300001_SM_10006detail6reduce28DeviceReduceSingleTileKernelINS2_10policy_hubIdyN4cuda3__47maximumIdEEE10Policy1000EPdSB_iS8_ddNS5_3std3__410__identityEEEvT0_T1_T2_T3_T4_T6__param_0,
	.param .u64 .ptr .align 1 _ZN3cub18CUB_300001_SM_10006detail6reduce28DeviceReduceSingleTileKernelINS2_10policy_hubIdyN4cuda3__47maximumIdEEE10Policy1000EPdSB_iS8_ddNS5_3std3__410__identityEEEvT0_T1_T2_T3_T4_T6__param_1,
	.param .u32 _ZN3cub18CUB_300001_SM_10006detail6reduce28DeviceReduceSingleTileKernelINS2_10policy_hubIdyN4cuda3__47maximumIdEEE10Policy1000EPdSB_iS8_ddNS5_3std3__410__identityEEEvT0_T1_T2_T3_T4_T6__param_2,
	.param .align 1 .b8 _ZN3cub18CUB_300001_SM_10006detail6reduce28DeviceReduceSingleTileKernelINS2_10policy_hubIdyN4cuda3__47maximumIdEEE10Policy1000EPdSB_iS8_ddNS5_3std3__410__identityEEEvT0_T1_T2_T3_T4_T6__param_3[1],
	.param .f64 _ZN3cub18CUB_300001_SM_10006detail6reduce28DeviceReduceSingleTileKernelINS2_10policy_hubIdyN4cuda3__47maximumIdEEE10Policy1000EPdSB_iS8_ddNS5_3std3__410__identityEEEvT0_T1_T2_T3_T4_T6__param_4,
	.param .align 1 .b8 _ZN3cub18CUB_300001_SM_10006detail6reduce28DeviceReduceSingleTileKernelINS2_10policy_hubIdyN4cuda3__47maximumIdEEE10Policy1000EPdSB_iS8_ddNS5_3std3__410__identityEEEvT0_T1_T2_T3_T4_T6__param_5[1]
)
.maxntid 256
.minnctapersm 1
{
	.reg .pred 	%p<220>;
	.reg .b32 	%r<472>;
	.reg .b64 	%rd<206>;
	.reg .b64 	%fd<381>;
	// demoted variable
	.shared .align 8 .b8 _ZZN3cub18CUB_300001_SM_10006detail6reduce28DeviceReduceSingleTileKernelINS2_10policy_hubIdyN4cuda3__47maximumIdEEE10Policy1000EPdSB_iS8_ddNS5_3std3__410__identityEEEvT0_T1_T2_T3_T4_T6_E12temp_storage[80];
	ld.param.u64 	%rd15, [_ZN3cub18CUB_300001_SM_10006detail6reduce28DeviceReduceSingleTileKernelINS2_10policy_hubIdyN4cuda3__47maximumIdEEE10Policy1000EPdSB_iS8_ddNS5_3std3__410__identityEEEvT0_T1_T2_T3_T4_T6__param_0];
	ld.param.u64 	%rd16, [_ZN3cub18CUB_300001_SM_10006detail6reduce28DeviceReduceSingleTileKernelINS2_10policy_hubIdyN4cuda3__47maximumIdEEE10Policy1000EPdSB_iS8_ddNS5_3std3__410__identityEEEvT0_T1_T2_T3_T4_T6__param_1];
	ld.param.u32 	%r68, [_ZN3cub18CUB_300001_SM_10006detail6reduce28DeviceReduceSingleTileKernelINS2_10policy_hubIdyN4cuda3__47maximumIdEEE10Policy1000EPdSB_iS8_ddNS5_3std3__410__identityEEEvT0_T1_T2_T3_T4_T6__param_2];
	ld.param.f64 	%fd58, [_ZN3cub18CUB_300001_SM_10006detail6reduce28DeviceReduceSingleTileKernelINS2_10policy_hubIdyN4cuda3__47maximumIdEEE10Policy1000EPdSB_iS8_ddNS5_3std3__410__identityEEEvT0_T1_T2_T3_T4_T6__param_4];
	cvta.to.global.u64 	%rd1, %rd16;
	setp.ne.s32 	%p1, %r68, 0;
	@%p1 bra 	$L__BB8_3;
	mov.u32 	%r445, %tid.x;
	setp.ne.s32 	%p219, %r445, 0;
	@%p219 bra 	$L__BB8_74;
	st.global.f64 	[%rd1], %fd58;
	bra.uni 	$L__BB8_74;
$L__BB8_3:
	and.b64  	%rd17, %rd15, 31;
	setp.ne.s64 	%p2, %rd17, 0;
	@%p2 bra 	$L__BB8_38;
	setp.gt.s32 	%p110, %r68, 2047;
	@%p110 bra 	$L__BB8_22;
	mov.u32 	%r1, %tid.x;
	setp.ge.s32 	%p159, %r1, %r68;
	mov.f64 	%fd359, 0d0000000000000000;
	mov.u32 	%r449, %r1;
	@%p159 bra 	$L__BB8_7;
	mul.wide.u32 	%rd169, %r1, 8;
	add.s64 	%rd168, %rd15, %rd169;
	// begin inline asm
	ld.global.nc.u64 %rd167, [%rd168];
	// end inline asm
	mov.b64 	%fd359, %rd167;
	add.s32 	%r449, %r1, 256;
$L__BB8_7:
	setp.ge.s32 	%p160, %r449, %r68;
	@%p160 bra 	$L__BB8_13;
	not.b32 	%r321, %r449;
	add.s32 	%r4, %r68, %r321;
	and.b32  	%r322, %r4, 768;
	setp.eq.s32 	%p161, %r322, 768;
	@%p161 bra 	$L__BB8_11;
	mul.wide.u32 	%rd170, %r449, 8;
	add.s64 	%rd202, %rd15, %rd170;
	shr.u32 	%r323, %r4, 8;
	add.s32 	%r324, %r323, 1;
	and.b32  	%r325, %r324, 3;
	neg.s32 	%r447, %r325;
$L__BB8_10:
	.pragma "nounroll";
	// begin inline asm
	ld.global.nc.u64 %rd171, [%rd202];
	// end inline asm
	mov.b64 	%fd272, %rd171;
	setp.lt.f64 	%p162, %fd359, %fd272;
	selp.f64 	%fd359, %fd272, %fd359, %p162;
	add.s32 	%r449, %r449, 256;
	add.s64 	%rd202, %rd202, 2048;
	add.s32 	%r447, %r447, 1;
	setp.ne.s32 	%p163, %r447, 0;
	@%p163 bra 	$L__BB8_10;
$L__BB8_11:
	setp.lt.u32 	%p164, %r4, 768;
	@%p164 bra 	$L__BB8_13;
$L__BB8_12:
	mul.wide.s32 	%rd181, %r449, 8;
	add.s64 	%rd174, %rd15, %rd181;
	// begin inline asm
	ld.global.nc.u64 %rd173, [%rd174];
	// end inline asm
	mov.b64 	%fd273, %rd173;
	setp.lt.f64 	%p165, %fd359, %fd273;
	selp.f64 	%fd274, %fd273, %fd359, %p165;
	add.s64 	%rd176, %rd174, 2048;
	// begin inline asm
	ld.global.nc.u64 %rd175, [%rd176];
	// end inline asm
	mov.b64 	%fd275, %rd175;
	setp.lt.f64 	%p166, %fd274, %fd275;
	selp.f64 	%fd276, %fd275, %fd274, %p166;
	add.s64 	%rd178, %rd174, 4096;
	// begin inline asm
	ld.global.nc.u64 %rd177, [%rd178];
	// end inline asm
	mov.b64 	%fd277, %rd177;
	setp.lt.f64 	%p167, %fd276, %fd277;
	selp.f64 	%fd278, %fd277, %fd276, %p167;
	add.s64 	%rd180, %rd174, 6144;
	// begin inline asm
	ld.global.nc.u64 %rd179, [%rd180];
	// end inline asm
	mov.b64 	%fd279, %rd179;
	setp.lt.f64 	%p168, %fd278, %fd279;
	selp.f64 	%fd359, %fd279, %fd278, %p168;
	add.s32 	%r449, %r449, 1024;
	setp.lt.s32 	%p169, %r449, %r68;
	@%p169 bra 	$L__BB8_12;
$L__BB8_13:
	setp.lt.s32 	%p170, %r68, 256;
	@%p170 bra 	$L__BB8_18;
	// begin inline asm
	mov.u32 %r389, %laneid;
	// end inline asm
	mov.b64 	%rd192, %fd359;
	mov.b64 	{%r391, %r396}, %rd192;
	mov.b32 	%r397, 1;
	mov.b32 	%r438, 31;
	mov.b32 	%r439, -1;
	// begin inline asm
	shfl.sync.down.b32 %r390, %r391, %r397, %r438, %r439;
	// end inline asm
	// begin inline asm
	shfl.sync.down.b32 %r395, %r396, %r397, %r438, %r439;
	// end inline asm
	mov.b64 	%rd193, {%r390, %r395};
	mov.b64 	%fd327, %rd193;
	setp.gt.s32 	%p198, %r389, 30;
	setp.lt.f64 	%p199, %fd359, %fd327;
	selp.f64 	%fd328, %fd327, %fd359, %p199;
	selp.f64 	%fd329, %fd359, %fd328, %p198;
	mov.b64 	%rd194, %fd329;
	mov.b64 	{%r401, %r406}, %rd194;
	mov.b32 	%r407, 2;
	// begin inline asm
	shfl.sync.down.b32 %r400, %r401, %r407, %r438, %r439;
	// end inline asm
	// begin inline asm
	shfl.sync.down.b32 %r405, %r406, %r407, %r438, %r439;
	// end inline asm
	mov.b64 	%rd195, {%r400, %r405};
	mov.b64 	%fd330, %rd195;
	setp.gt.s32 	%p200, %r389, 29;
	setp.lt.f64 	%p201, %fd329, %fd330;
	selp.f64 	%fd331, %fd330, %fd329, %p201;
	selp.f64 	%fd332, %fd329, %fd331, %p200;
	mov.b64 	%rd196, %fd332;
	mov.b64 	{%r411, %r416}, %rd196;
	mov.b32 	%r417, 4;
	// begin inline asm
	shfl.sync.down.b32 %r410, %r411, %r417, %r438, %r439;
	// end inline asm
	// begin inline asm
	shfl.sync.down.b32 %r415, %r416, %r417, %r438, %r439;
	// end inline asm
	mov.b64 	%rd197, {%r410, %r415};
	mov.b64 	%fd333, %rd197;
	setp.gt.s32 	%p202, %r389, 27;
	setp.lt.f64 	%p203, %fd332, %fd333;
	selp.f64 	%fd334, %fd333, %fd332, %p203;
	selp.f64 	%fd335, %fd332, %fd334, %p202;
	mov.b64 	%rd198, %fd335;
	mov.b64 	{%r421, %r426}, %rd198;
	mov.b32 	%r427, 8;
	// begin inline asm
	shfl.sync.down.b32 %r420, %r421, %r427, %r438, %r439;
	// end inline asm
	// begin inline asm
	shfl.sync.down.b32 %r425, %r426, %r427, %r438, %r439;
	// end inline asm
	mov.b64 	%rd199, {%r420, %r425};
	mov.b64 	%fd336, %rd199;
	setp.gt.s32 	%p204, %r389, 23;
	setp.lt.f64 	%p205, %fd335, %fd336;
	selp.f64 	%fd337, %fd336, %fd335, %p205;
	selp.f64 	%fd338, %fd335, %fd337, %p204;
	mov.b64 	%rd200, %fd338;
	mov.b64 	{%r431, %r436}, %rd200;
	mov.b32 	%r437, 16;
	// begin inline asm
	shfl.sync.down.b32 %r430, %r431, %r437, %r438, %r439;
	// end inline asm
	// begin inline asm
	shfl.sync.down.b32 %r435, %r436, %r437, %r438, %r439;
	// end inline asm
	mov.b64 	%rd201, {%r430, %r435};
	mov.b64 	%fd339, %rd201;
	setp.gt.s32 	%p206, %r389, 15;
	setp.lt.f64 	%p207, %fd338, %fd339;
	selp.f64 	%fd10, %fd339, %fd338, %p207;
	selp.f64 	%fd380, %fd338, %fd10, %p206;
	setp.ne.s32 	%p208, %r389, 0;
	@%p208 bra 	$L__BB8_16;
	shr.u32 	%r440, %r1, 2;
	and.b32  	%r441, %r440, 248;
	mov.u32 	%r442, _ZZN3cub18CUB_300001_SM_10006detail6reduce28DeviceReduceSingleTileKernelINS2_10policy_hubIdyN4cuda3__47maximumIdEEE10Policy1000EPdSB_iS8_ddNS5_3std3__410__identityEEEvT0_T1_T2_T3_T4_T6_E12temp_storage;
	add.s32 	%r443, %r442, %r441;
	st.shared.f64 	[%r443+8], %fd10;
$L__BB8_16:
	bar.sync 	0;
	setp.ne.s32 	%p209, %r1, 0;
	@%p209 bra 	$L__BB8_72;
	ld.shared.f64 	%fd340, [_ZZN3cub18CUB_300001_SM_10006detail6reduce28DeviceReduceSingleTileKernelINS2_10policy_hubIdyN4cuda3__47maximumIdEEE10Policy1000EPdSB_iS8_ddNS5_3std3__410__identityEEEvT0_T1_T2_T3_T4_T6_E12temp_storage+16];
	setp.lt.f64 	%p210, %fd380, %fd340;
	selp.f64 	%fd341, %fd340, %fd380, %p210;
	ld.shared.f64 	%fd342, [_ZZN3cub18CUB_300001_SM_10006detail6reduce28DeviceReduceSingleTileKernelINS2_10policy_hubIdyN4cuda3__47maximumIdEEE10Policy1000EPdSB_iS8_ddNS5_3std3__410__identityEEEvT0_T1_T2_T3_T4_T6_E12temp_storage+24];
	setp.lt.f64 	%p211, %fd341, %fd342;
	selp.f64 	%fd343, %fd342, %fd341, %p211;
	ld.shared.f64 	%fd344, [_ZZN3cub18CUB_300001_SM_10006detail6reduce28DeviceReduceSingleTileKernelINS2_10policy_hubIdyN4cuda3__47maximumIdEEE10Policy1000EPdSB_iS8_ddNS5_3std3__410__identityEEEvT0_T1_T2_T3_T4_T6_E12temp_storage+32];
	setp.lt.f64 	%p212, %fd343, %fd344;
	selp.f64 	%fd345, %fd344, %fd343, %p212;
	ld.shared.f64 	%fd346, [_ZZN3cub18CUB_300001_SM_10006detail6reduce28DeviceReduceSingleTileKernelINS2_10policy_hubIdyN4cuda3__47maximumIdEEE10Policy1000EPdSB_iS8_ddNS5_3std3__410__identityEEEvT0_T1_T2_T3_T4_T6_E12temp_storage+40];
	setp.lt.f64 	%p213, %fd345, %fd346;
	selp.f64 	%fd347, %fd346, %fd345, %p213;
	ld.shared.f64 	%fd348, [_ZZN3cub18CUB_300001_SM_10006detail6reduce28DeviceReduceSingleTileKernelINS2_10policy_hubIdyN4cuda3__47maximumIdEEE10Policy1000EPdSB_iS8_ddNS5_3std3__410__identityEEEvT0_T1_T2_T3_T4_T6_E12temp_storage+48];
	setp.lt.f64 	%p214, %fd347, %fd348;
	selp.f64 	%fd349, %fd348, %fd347, %p214;
	ld.shared.f64 	%fd350, [_ZZN3cub18CUB_300001_SM_10006detail6reduce28DeviceReduceSingleTileKernelINS2_10policy_hubIdyN4cuda3__47maximumIdEEE10Policy1000EPdSB_iS8_ddNS5_3std3__410__identityEEEvT0_T1_T2_T3_T4_T6_E12temp_storage+56];
	setp.lt.f64 	%p215, %fd349, %fd350;
	selp.f64 	%fd351, %fd350, %fd349, %p215;
	ld.shared.f64 	%fd352, [_ZZN3cub18CUB_300001_SM_10006detail6reduce28DeviceReduceSingleTileKernelINS2_10policy_hubIdyN4cuda3__47maximumIdEEE10Policy1000EPdSB_iS8_ddNS5_3std3__410__identityEEEvT0_T1_T2_T3_T4_T6_E12temp_storage+64];
	setp.lt.f64 	%p216, %fd351, %fd352;
	selp.f64 	%fd380, %fd352, %fd351, %p216;
	bra.uni 	$L__BB8_72;
$L__BB8_18:
	// begin inline asm
	mov.u32 %r326, %laneid;
	// end inline asm
	and.b32  	%r377, %r1, 992;
	add.s32 	%r378, %r377, 32;
	setp.gt.s32 	%p171, %r378, %r68;
	not.b32 	%r379, %r377;
	add.s32 	%r380, %r68, %r379;
	selp.b32 	%r375, %r380, 31, %p171;
	mov.b64 	%rd182, %fd359;
	mov.b64 	{%r328, %r333}, %rd182;
	mov.b32 	%r334, 1;
	mov.b32 	%r376, -1;
	// begin inline asm
	shfl.sync.down.b32 %r327, %r328, %r334, %r375, %r376;
	// end inline asm
	// begin inline asm
	shfl.sync.down.b32 %r332, %r333, %r334, %r375, %r376;
	// end inline asm
	mov.b64 	%rd183, {%r327, %r332};
	mov.b64 	%fd280, %rd183;
	setp.lt.s32 	%p172, %r326, %r375;
	setp.lt.f64 	%p173, %fd359, %fd280;
	selp.f64 	%fd281, %fd280, %fd359, %p173;
	selp.f64 	%fd282, %fd281, %fd359, %p172;
	mov.b64 	%rd184, %fd282;
	mov.b64 	{%r338, %r343}, %rd184;
	mov.b32 	%r344, 2;
	// begin inline asm
	shfl.sync.down.b32 %r337, %r338, %r344, %r375, %r376;
	// end inline asm
	// begin inline asm
	shfl.sync.down.b32 %r342, %r343, %r344, %r375, %r376;
	// end inline asm
	mov.b64 	%rd185, {%r337, %r342};
	mov.b64 	%fd283, %rd185;
	add.s32 	%r381, %r326, 2;
	setp.gt.s32 	%p174, %r381, %r375;
	setp.lt.f64 	%p175, %fd282, %fd283;
	selp.f64 	%fd284, %fd283, %fd282, %p175;
	selp.f64 	%fd285, %fd282, %fd284, %p174;
	mov.b64 	%rd186, %fd285;
	mov.b64 	{%r348, %r353}, %rd186;
	mov.b32 	%r354, 4;
	// begin inline asm
	shfl.sync.down.b32 %r347, %r348, %r354, %r375, %r376;
	// end inline asm
	// begin inline asm
	shfl.sync.down.b32 %r352, %r353, %r354, %r375, %r376;
	// end inline asm
	mov.b64 	%rd187, {%r347, %r352};
	mov.b64 	%fd286, %rd187;
	add.s32 	%r382, %r326, 4;
	setp.gt.s32 	%p176, %r382, %r375;
	setp.lt.f64 	%p177, %fd285, %fd286;
	selp.f64 	%fd287, %fd286, %fd285, %p177;
	selp.f64 	%fd288, %fd285, %fd287, %p176;
	mov.b64 	%rd188, %fd288;
	mov.b64 	{%r358, %r363}, %rd188;
	mov.b32 	%r364, 8;
	// begin inline asm
	shfl.sync.down.b32 %r357, %r358, %r364, %r375, %r376;
	// end inline asm
	// begin inline asm
	shfl.sync.down.b32 %r362, %r363, %r364, %r375, %r376;
	// end inline asm
	mov.b64 	%rd189, {%r357, %r362};
	mov.b64 	%fd289, %rd189;
	add.s32 	%r383, %r326, 8;
	setp.gt.s32 	%p178, %r383, %r375;
	setp.lt.f64 	%p179, %fd288, %fd289;
	selp.f64 	%fd290, %fd289, %fd288, %p179;
	selp.f64 	%fd291, %fd288, %fd290, %p178;
	mov.b64 	%rd190, %fd291;
	mov.b64 	{%r368, %r373}, %rd190;
	mov.b32 	%r374, 16;
	// begin inline asm
	shfl.sync.down.b32 %r367, %r368, %r374, %r375, %r376;
	// end inline asm
	// begin inline asm
	shfl.sync.down.b32 %r372, %r373, %r374, %r375, %r376;
	// end inline asm
	mov.b64 	%rd191, {%r367, %r372};
	mov.b64 	%fd292, %rd191;
	add.s32 	%r384, %r326, 16;
	setp.gt.s32 	%p180, %r384, %r375;
	setp.lt.f64 	%p181, %fd291, %fd292;
	selp.f64 	%fd293, %fd292, %fd291, %p181;
	selp.f64 	%fd380, %fd291, %fd293, %p180;
	setp.ne.s32 	%p182, %r326, 0;
	@%p182 bra 	$L__BB8_20;
	shr.u32 	%r385, %r1, 2;
	and.b32  	%r386, %r385, 248;
	mov.u32 	%r387, _ZZN3cub18CUB_300001_SM_10006detail6reduce28DeviceReduceSingleTileKernelINS2_10policy_hubIdyN4cuda3__47maximumIdEEE10Policy1000EPdSB_iS8_ddNS5_3std3__410__identityEEEvT0_T1_T2_T3_T4_T6_E12temp_storage;
	add.s32 	%r388, %r387, %r386;
	st.shared.f64 	[%r388+8], %fd380;
$L__BB8_20:
	bar.sync 	0;
	setp.ne.s32 	%p183, %r1, 0;
	@%p183 bra 	$L__BB8_72;
	setp.gt.s32 	%p184, %r68, 32;
	ld.shared.f64 	%fd294, [_ZZN3cub18CUB_300001_SM_10006detail6reduce28DeviceReduceSingleTileKernelINS2_10policy_hubIdyN4cuda3__47maximumIdEEE10Policy1000EPdSB_iS8_ddNS5_3std3__410__identityEEEvT0_T1_T2_T3_T4_T6_E12temp_storage+16];
	setp.lt.f64 	%p185, %fd380, %fd294;
	selp.f64 	%fd296, %fd294, %fd380, %p185;
	selp.f64 	%fd297, %fd296, %fd380, %p184;
	setp.gt.s32 	%p186, %r68, 64;
	ld.shared.f64 	%fd299, [_ZZN3cub18CUB_300001_SM_10006detail6reduce28DeviceReduceSingleTileKernelINS2_10policy_hubIdyN4cuda3__47maximumIdEEE10Policy1000EPdSB_iS8_ddNS5_3std3__410__identityEEEvT0_T1_T2_T3_T4_T6_E12temp_storage+24];
	setp.lt.f64 	%p187, %fd297, %fd299;
	selp.f64 	%fd301, %fd299, %fd297, %p187;
	selp.f64 	%fd302, %fd301, %fd297, %p186;
	setp.gt.s32 	%p188, %r68, 96;
	ld.shared.f64 	%fd304, [_ZZN3cub18CUB_300001_SM_10006detail6reduce28DeviceReduceSingleTileKernelINS2_10policy_hubIdyN4cuda3__47maximumIdEEE10Policy1000EPdSB_iS8_ddNS5_3std3__410__identityEEEvT0_T1_T2_T3_T4_T6_E12temp_storage+32];
	setp.lt.f64 	%p189, %fd302, %fd304;
	selp.f64 	%fd306, %fd304, %fd302, %p189;
	selp.f64 	%fd307, %fd306, %fd302, %p188;
	setp.gt.s32 	%p190, %r68, 128;
	ld.shared.f64 	%fd309, [_ZZN3cub18CUB_300001_SM_10006detail6reduce28DeviceReduceSingleTileKernelINS2_10policy_hubIdyN4cuda3__47maximumIdEEE10Policy1000EPdSB_iS8_ddNS5_3std3__410__identityEEEvT0_T1_T2_T3_T4_T6_E12temp_storage+40];
	setp.lt.f64 	%p191, %fd307, %fd309;
	selp.f64 	%fd311, %fd309, %fd307, %p191;
	selp.f64 	%fd312, %fd311, %fd307, %p190;
	setp.gt.s32 	%p192, %r68, 160;
	ld.shared.f64 	%fd314, [_ZZN3cub18CUB_300001_SM_10006detail6reduce28DeviceReduceSingleTileKernelINS2_10policy_hubIdyN4cuda3__47maximumIdEEE10Policy1000EPdSB_iS8_ddNS5_3std3__410__identityEEEvT0_T1_T2_T3_T4_T6_E12temp_storage+48];
	setp.lt.f64 	%p193, %fd312, %fd314;
	selp.f64 	%fd316, %fd314, %fd312, %p193;
	selp.f64 	%fd317, %fd316, %fd312, %p192;
	setp.gt.s32 	%p194, %r68, 192;
	ld.shared.f64 	%fd319, [_ZZN3cub18CUB_300001_SM_10006detail6reduce28DeviceReduceSingleTileKernelINS2_10policy_hubIdyN4cuda3__47maximumIdEEE10Policy1000EPdSB_iS8_ddNS5_3std3__410__identityEEEvT0_T1_T2_T3_T4_T6_E12temp_storage+56];
	setp.lt.f64 	%p195, %fd317, %fd319;
	selp.f64 	%fd321, %fd319, %fd317, %p195;
	selp.f64 	%fd322, %fd321, %fd317, %p194;
	setp.gt.s32 	%p196, %r68, 224;
	ld.shared.f64 	%fd324, [_ZZN3cub18CUB_300001_SM_10006detail6reduce28DeviceReduceSingleTileKernelINS2_10policy_hubIdyN4cuda3__47maximumIdEEE10Policy1000EPdSB_iS8_ddNS5_3std3__410__identityEEEvT0_T1_T2_T3_T4_T6_E12temp_storage+64];
	setp.lt.f64 	%p197, %fd322, %fd324;
	selp.f64 	%fd326, %fd324, %fd322, %p197;
	selp.f64 	%fd380, %fd326, %fd322, %p196;
	bra.uni 	$L__BB8_72;
$L__BB8_22:
	mov.u32 	%r13, %tid.x;
	shl.b32 	%r14, %r13, 2;
	mul.wide.u32 	%rd126, %r14, 8;
	add.s64 	%rd116, %rd15, %rd126;
	// begin inline asm
	ld.global.nc.v2.u64 {%rd114, %rd115}, [%rd116];
	// end inline asm
	add.s64 	%rd119, %rd116, 16;
	// begin inline asm
	ld.global.nc.v2.u64 {%rd117, %rd118}, [%rd119];
	// end inline asm
	mov.b64 	%fd206, %rd114;
	mov.b64 	%fd207, %rd115;
	mov.b64 	%fd208, %rd117;
	mov.b64 	%fd209, %rd118;
	add.s64 	%rd122, %rd116, 8192;
	// begin inline asm
	ld.global.nc.v2.u64 {%rd120, %rd121}, [%rd122];
	// end inline asm
	add.s64 	%rd125, %rd116, 8208;
	// begin inline asm
	ld.global.nc.v2.u64 {%rd123, %rd124}, [%rd125];
	// end inline asm
	mov.b64 	%fd210, %rd120;
	mov.b64 	%fd211, %rd121;
	mov.b64 	%fd212, %rd123;
	mov.b64 	%fd213, %rd124;
	setp.lt.f64 	%p111, %fd206, %fd207;
	selp.f64 	%fd214, %fd207, %fd206, %p111;
	setp.lt.f64 	%p112, %fd214, %fd208;
	selp.f64 	%fd215, %fd208, %fd214, %p112;
	setp.lt.f64 	%p113, %fd215, %fd209;
	selp.f64 	%fd216, %fd209, %fd215, %p113;
	setp.lt.f64 	%p114, %fd216, %fd210;
	selp.f64 	%fd217, %fd210, %fd216, %p114;
	setp.lt.f64 	%p115, %fd217, %fd211;
	selp.f64 	%fd218, %fd211, %fd217, %p115;
	setp.lt.f64 	%p116, %fd218, %fd212;
	selp.f64 	%fd219, %fd212, %fd218, %p116;
	setp.lt.f64 	%p117, %fd219, %fd213;
	selp.f64 	%fd366, %fd213, %fd219, %p117;
	setp.lt.u32 	%p118, %r68, 4096;
	mov.b32 	%r452, 2048;
	@%p118 bra 	$L__BB8_26;
	add.s32 	%r15, %r68, -2048;
	mov.b32 	%r452, 2048;
$L__BB8_24:
	add.s32 	%r258, %r452, %r14;
	mul.wide.u32 	%rd139, %r258, 8;
	add.s64 	%rd129, %rd15, %rd139;
	// begin inline asm
	ld.global.nc.v2.u64 {%rd127, %rd128}, [%rd129];
	// end inline asm
	add.s64 	%rd132, %rd129, 16;
	// begin inline asm
	ld.global.nc.v2.u64 {%rd130, %rd131}, [%rd132];
	// end inline asm
	mov.b64 	%fd220, %rd127;
	mov.b64 	%fd221, %rd128;
	mov.b64 	%fd222, %rd130;
	mov.b64 	%fd223, %rd131;
	add.s64 	%rd135, %rd129, 8192;
	// begin inline asm
	ld.global.nc.v2.u64 {%rd133, %rd134}, [%rd135];
	// end inline asm
	add.s64 	%rd138, %rd129, 8208;
	// begin inline asm
	ld.global.nc.v2.u64 {%rd136, %rd137}, [%rd138];
	// end inline asm
	mov.b64 	%fd224, %rd133;
	mov.b64 	%fd225, %rd134;
	mov.b64 	%fd226, %rd136;
	mov.b64 	%fd227, %rd137;
	setp.lt.f64 	%p119, %fd366, %fd220;
	selp.f64 	%fd228, %fd220, %fd366, %p119;
	setp.lt.f64 	%p120, %fd228, %fd221;
	selp.f64 	%fd229, %fd221, %fd228, %p120;
	setp.lt.f64 	%p121, %fd229, %fd222;
	selp.f64 	%fd230, %fd222, %fd229, %p121;
	setp.lt.f64 	%p122, %fd230, %fd223;
	selp.f64 	%fd231, %fd223, %fd230, %p122;
	setp.lt.f64 	%p123, %fd231, %fd224;
	selp.f64 	%fd232, %fd224, %fd231, %p123;
	setp.lt.f64 	%p124, %fd232, %fd225;
	selp.f64 	%fd233, %fd225, %fd232, %p124;
	setp.lt.f64 	%p125, %fd233, %fd226;
	selp.f64 	%fd234, %fd226, %fd233, %p125;
	setp.lt.f64 	%p126, %fd234, %fd227;
	selp.f64 	%fd366, %fd227, %fd234, %p126;
	sub.s32 	%r259, %r68, %r452;
	setp.lt.s32 	%p127, %r259, 2048;
	@%p127 bra 	$L__BB8_34;
	add.s32 	%r452, %r452, 2048;
	setp.le.s32 	%p128, %r452, %r15;
	@%p128 bra 	$L__BB8_24;
$L__BB8_26:
	setp.le.s32 	%p129, %r68, %r452;
	@%p129 bra 	$L__BB8_34;
	sub.s32 	%r19, %r68, %r452;
	setp.ge.s32 	%p130, %r13, %r19;
	@%p130 bra 	$L__BB8_34;
	not.b32 	%r260, %r13;
	add.s32 	%r261, %r68, %r260;
	sub.s32 	%r20, %r261, %r452;
	and.b32  	%r262, %r20, 768;
	setp.eq.s32 	%p131, %r262, 768;
	mov.u32 	%r456, %r13;
	@%p131 bra 	$L__BB8_31;
	add.s32 	%r454, %r13, %r452;
	shr.u32 	%r263, %r20, 8;
	add.s32 	%r264, %r263, 1;
	and.b32  	%r265, %r264, 3;
	neg.s32 	%r453, %r265;
	mov.u32 	%r456, %r13;
$L__BB8_30:
	.pragma "nounroll";
	mul.wide.u32 	%rd142, %r454, 8;
	add.s64 	%rd141, %rd15, %rd142;
	// begin inline asm
	ld.global.nc.u64 %rd140, [%rd141];
	// end inline asm
	mov.b64 	%fd236, %rd140;
	setp.lt.f64 	%p132, %fd366, %fd236;
	selp.f64 	%fd366, %fd236, %fd366, %p132;
	add.s32 	%r456, %r456, 256;
	add.s32 	%r454, %r454, 256;
	add.s32 	%r453, %r453, 1;
	setp.ne.s32 	%p133, %r453, 0;
	@%p133 bra 	$L__BB8_30;
$L__BB8_31:
	setp.lt.u32 	%p134, %r20, 768;
	@%p134 bra 	$L__BB8_34;
	cvt.u64.u32 	%rd143, %r456;
	cvt.u64.u32 	%rd144, %r452;
	add.s64 	%rd145, %rd143, %rd144;
	shl.b64 	%rd146, %rd145, 3;
	add.s64 	%rd147, %rd146, %rd15;
	add.s64 	%rd203, %rd147, 4096;
	add.s32 	%r457, %r456, %r452;
$L__BB8_33:
	mul.wide.u32 	%rd156, %r457, 8;
	add.s64 	%rd149, %rd15, %rd156;
	// begin inline asm
	ld.global.nc.u64 %rd148, [%rd149];
	// end inline asm
	mov.b64 	%fd237, %rd148;
	setp.lt.f64 	%p135, %fd366, %fd237;
	selp.f64 	%fd238, %fd237, %fd366, %p135;
	add.s64 	%rd151, %rd203, -2048;
	// begin inline asm
	ld.global.nc.u64 %rd150, [%rd151];
	// end inline asm
	mov.b64 	%fd239, %rd150;
	setp.lt.f64 	%p136, %fd238, %fd239;
	selp.f64 	%fd240, %fd239, %fd238, %p136;
	// begin inline asm
	ld.global.nc.u64 %rd152, [%rd203];
	// end inline asm
	mov.b64 	%fd241, %rd152;
	setp.lt.f64 	%p137, %fd240, %fd241;
	selp.f64 	%fd242, %fd241, %fd240, %p137;
	add.s64 	%rd155, %rd203, 2048;
	// begin inline asm
	ld.global.nc.u64 %rd154, [%rd155];
	// end inline asm
	mov.b64 	%fd243, %rd154;
	setp.lt.f64 	%p138, %fd242, %fd243;
	selp.f64 	%fd366, %fd243, %fd242, %p138;
	add.s32 	%r456, %r456, 1024;
	add.s64 	%rd203, %rd203, 8192;
	add.s32 	%r457, %r457, 1024;
	setp.lt.s32 	%p139, %r456, %r19;
	@%p139 bra 	$L__BB8_33;
$L__BB8_34:
	// begin inline asm
	mov.u32 %r266, %laneid;
	// end inline asm
	mov.b64 	%rd157, %fd366;
	mov.b64 	{%r268, %r273}, %rd157;
	mov.b32 	%r274, 1;
	mov.b32 	%r315, 31;
	mov.b32 	%r316, -1;
	// begin inline asm
	shfl.sync.down.b32 %r267, %r268, %r274, %r315, %r316;
	// end inline asm
	// begin inline asm
	shfl.sync.down.b32 %r272, %r273, %r274, %r315, %r316;
	// end inline asm
	mov.b64 	%rd158, {%r267, %r272};
	mov.b64 	%fd244, %rd158;
	setp.gt.s32 	%p140, %r266, 30;
	setp.lt.f64 	%p141, %fd366, %fd244;
	selp.f64 	%fd245, %fd244, %fd366, %p141;
	selp.f64 	%fd246, %fd366, %fd245, %p140;
	mov.b64 	%rd159, %fd246;
	mov.b64 	{%r278, %r283}, %rd159;
	mov.b32 	%r284, 2;
	// begin inline asm
	shfl.sync.down.b32 %r277, %r278, %r284, %r315, %r316;
	// end inline asm
	// begin inline asm
	shfl.sync.down.b32 %r282, %r283, %r284, %r315, %r316;
	// end inline asm
	mov.b64 	%rd160, {%r277, %r282};
	mov.b64 	%fd247, %rd160;
	setp.gt.s32 	%p142, %r266, 29;
	setp.lt.f64 	%p143, %fd246, %fd247;
	selp.f64 	%fd248, %fd247, %fd246, %p143;
	selp.f64 	%fd249, %fd246, %fd248, %p142;
	mov.b64 	%rd161, %fd249;
	mov.b64 	{%r288, %r293}, %rd161;
	mov.b32 	%r294, 4;
	// begin inline asm
	shfl.sync.down.b32 %r287, %r288, %r294, %r315, %r316;
	// end inline asm
	// begin inline asm
	shfl.sync.down.b32 %r292, %r293, %r294, %r315, %r316;
	// end inline asm
	mov.b64 	%rd162, {%r287, %r292};
	mov.b64 	%fd250, %rd162;
	setp.gt.s32 	%p144, %r266, 27;
	setp.lt.f64 	%p145, %fd249, %fd250;
	selp.f64 	%fd251, %fd250, %fd249, %p145;
	selp.f64 	%fd252, %fd249, %fd251, %p144;
	mov.b64 	%rd163, %fd252;
	mov.b64 	{%r298, %r303}, %rd163;
	mov.b32 	%r304, 8;
	// begin inline asm
	shfl.sync.down.b32 %r297, %r298, %r304, %r315, %r316;
	// end inline asm
	// begin inline asm
	shfl.sync.down.b32 %r302, %r303, %r304, %r315, %r316;
	// end inline asm
	mov.b64 	%rd164, {%r297, %r302};
	mov.b64 	%fd253, %rd164;
	setp.gt.s32 	%p146, %r266, 23;
	setp.lt.f64 	%p147, %fd252, %fd253;
	selp.f64 	%fd254, %fd253, %fd252, %p147;
	selp.f64 	%fd255, %fd252, %fd254, %p146;
	mov.b64 	%rd165, %fd255;
	mov.b64 	{%r308, %r313}, %rd165;
	mov.b32 	%r314, 16;
	// begin inline asm
	shfl.sync.down.b32 %r307, %r308, %r314, %r315, %r316;
	// end inline asm
	// begin inline asm
	shfl.sync.down.b32 %r312, %r313, %r314, %r315, %r316;
	// end inline asm
	mov.b64 	%rd166, {%r307, %r312};
	mov.b64 	%fd256, %rd166;
	setp.gt.s32 	%p148, %r266, 15;
	setp.lt.f64 	%p149, %fd255, %fd256;
	selp.f64 	%fd26, %fd256, %fd255, %p149;
	selp.f64 	%fd380, %fd255, %fd26, %p148;
	setp.ne.s32 	%p150, %r266, 0;
	@%p150 bra 	$L__BB8_36;
	shr.u32 	%r317, %r13, 2;
	and.b32  	%r318, %r317, 248;
	mov.u32 	%r319, _ZZN3cub18CUB_300001_SM_10006detail6reduce28DeviceReduceSingleTileKernelINS2_10policy_hubIdyN4cuda3__47maximumIdEEE10Policy1000EPdSB_iS8_ddNS5_3std3__410__identityEEEvT0_T1_T2_T3_T4_T6_E12temp_storage;
	add.s32 	%r320, %r319, %r318;
	st.shared.f64 	[%r320+8], %fd26;
$L__BB8_36:
	bar.sync 	0;
	setp.ne.s32 	%p151, %r13, 0;
	@%p151 bra 	$L__BB8_72;
	ld.shared.f64 	%fd257, [_ZZN3cub18CUB_300001_SM_10006detail6reduce28DeviceReduceSingleTileKernelINS2_10policy_hubIdyN4cuda3__47maximumIdEEE10Policy1000EPdSB_iS8_ddNS5_3std3__410__identityEEEvT0_T1_T2_T3_T4_T6_E12temp_storage+16];
	setp.lt.f64 	%p152, %fd380, %fd257;
	selp.f64 	%fd258, %fd257, %fd380, %p152;
	ld.shared.f64 	%fd259, [_ZZN3cub18CUB_300001_SM_10006detail6reduce28DeviceReduceSingleTileKernelINS2_10policy_hubIdyN4cuda3__47maximumIdEEE10Policy1000EPdSB_iS8_ddNS5_3std3__410__identityEEEvT0_T1_T2_T3_T4_T6_E12temp_storage+24];
	setp.lt.f64 	%p153, %fd258, %fd259;
	selp.f64 	%fd260, %fd259, %fd258, %p153;
	ld.shared.f64 	%fd261, [_ZZN3cub18CUB_300001_SM_10006detail6reduce28DeviceReduceSingleTileKernelINS2_10policy_hubIdyN4cuda3__47maximumIdEEE10Policy1000EPdSB_iS8_ddNS5_3std3__410__identityEEEvT0_T1_T2_T3_T4_T6_E12temp_storage+32];
	setp.lt.f64 	%p154, %fd260, %fd261;
	selp.f64 	%fd262, %fd261, %fd260, %p154;
	ld.shared.f64 	%fd263, [_ZZN3cub18CUB_300001_SM_10006detail6reduce28DeviceReduceSingleTileKernelINS2_10policy_hubIdyN4cuda3__47maximumIdEEE10Policy1000EPdSB_iS8_ddNS5_3std3__410__identityEEEvT0_T1_T2_T3_T4_T6_E12temp_storage+40];
	setp.lt.f64 	%p155, %fd262, %fd263;
	selp.f64 	%fd264, %fd263, %fd262, %p155;
	ld.shared.f64 	%fd265, [_ZZN3cub18CUB_300001_SM_10006detail6reduce28DeviceReduceSingleTileKernelINS2_10policy_hubIdyN4cuda3__47maximumIdEEE10Policy1000EPdSB_iS8_ddNS5_3std3__410__identityEEEvT0_T1_T2_T3_T4_T6_E12temp_storage+48];
	setp.lt.f64 	%p156, %fd264, %fd265;
	selp.f64 	%fd266, %fd265, %fd264, %p156;
	ld.shared.f64 	%fd267, [_ZZN3cub18CUB_300001_SM_10006detail6reduce28DeviceReduceSingleTileKernelINS2_10policy_hubIdyN4cuda3__47maximumIdEEE10Policy1000EPdSB_iS8_ddNS5_3std3__410__identityEEEvT0_T1_T2_T3_T4_T6_E12temp_storage+56];
	setp.lt.f64 	%p157, %fd266, %fd267;
	selp.f64 	%fd268, %fd267, %fd266, %p157;
	ld.shared.f64 	%fd269, [_ZZN3cub18CUB_300001_SM_10006detail6reduce28DeviceReduceSingleTileKernelINS2_10policy_hubIdyN4cuda3__47maximumIdEEE10Policy1000EPdSB_iS8_ddNS5_3std3__410__identityEEEvT0_T1_T2_T3_T4_T6_E12temp_storage+64];
	setp.lt.f64 	%p158, %fd268, %fd269;
	selp.f64 	%fd380, %fd269, %fd268, %p158;
	bra.uni 	$L__BB8_72;
$L__BB8_38:
	setp.gt.s32 	%p3, %r68, 2047;
	@%p3 bra 	$L__BB8_56;
	mov.u32 	%r35, %tid.x;
	setp.ge.s32 	%p52, %r35, %r68;
	mov.f64 	%fd372, 0d0000000000000000;
	mov.u32 	%r462, %r35;
	@%p52 bra 	$L__BB8_41;
	mul.wide.u32 	%rd81, %r35, 8;
	add.s64 	%rd80, %rd15, %rd81;
	// begin inline asm
	ld.global.nc.u64 %rd79, [%rd80];
	// end inline asm
	mov.b64 	%fd372, %rd79;
	add.s32 	%r462, %r35, 256;
$L__BB8_41:
	setp.ge.s32 	%p53, %r462, %r68;
	@%p53 bra 	$L__BB8_47;
	not.b32 	%r133, %r462;
	add.s32 	%r38, %r68, %r133;
	and.b32  	%r134, %r38, 768;
	setp.eq.s32 	%p54, %r134, 768;
	@%p54 bra 	$L__BB8_45;
	mul.wide.u32 	%rd82, %r462, 8;
	add.s64 	%rd204, %rd15, %rd82;
	shr.u32 	%r135, %r38, 8;
	add.s32 	%r136, %r135, 1;
	and.b32  	%r137, %r136, 3;
	neg.s32 	%r460, %r137;
$L__BB8_44:
	.pragma "nounroll";
	// begin inline asm
	ld.global.nc.u64 %rd83, [%rd204];
	// end inline asm
	mov.b64 	%fd125, %rd83;
	setp.lt.f64 	%p55, %fd372, %fd125;
	selp.f64 	%fd372, %fd125, %fd372, %p55;
	add.s32 	%r462, %r462, 256;
	add.s64 	%rd204, %rd204, 2048;
	add.s32 	%r460, %r460, 1;
	setp.ne.s32 	%p56, %r460, 0;
	@%p56 bra 	$L__BB8_44;
$L__BB8_45:
	setp.lt.u32 	%p57, %r38, 768;
	@%p57 bra 	$L__BB8_47;
$L__BB8_46:
	mul.wide.s32 	%rd93, %r462, 8;
	add.s64 	%rd86, %rd15, %rd93;
	// begin inline asm
	ld.global.nc.u64 %rd85, [%rd86];
	// end inline asm
	mov.b64 	%fd126, %rd85;
	setp.lt.f64 	%p58, %fd372, %fd126;
	selp.f64 	%fd127, %fd126, %fd372, %p58;
	add.s64 	%rd88, %rd86, 2048;
	// begin inline asm
	ld.global.nc.u64 %rd87, [%rd88];
	// end inline asm
	mov.b64 	%fd128, %rd87;
	setp.lt.f64 	%p59, %fd127, %fd128;
	selp.f64 	%fd129, %fd128, %fd127, %p59;
	add.s64 	%rd90, %rd86, 4096;
	// begin inline asm
	ld.global.nc.u64 %rd89, [%rd90];
	// end inline asm
	mov.b64 	%fd130, %rd89;
	setp.lt.f64 	%p60, %fd129, %fd130;
	selp.f64 	%fd131, %fd130, %fd129, %p60;
	add.s64 	%rd92, %rd86, 6144;
	// begin inline asm
	ld.global.nc.u64 %rd91, [%rd92];
	// end inline asm
	mov.b64 	%fd132, %rd91;
	setp.lt.f64 	%p61, %fd131, %fd132;
	selp.f64 	%fd372, %fd132, %fd131, %p61;
	add.s32 	%r462, %r462, 1024;
	setp.lt.s32 	%p62, %r462, %r68;
	@%p62 bra 	$L__BB8_46;
$L__BB8_47:
	setp.lt.s32 	%p63, %r68, 256;
	@%p63 bra 	$L__BB8_52;
	// begin inline asm
	mov.u32 %r201, %laneid;
	// end inline asm
	mov.b64 	%rd104, %fd372;
	mov.b64 	{%r203, %r208}, %rd104;
	mov.b32 	%r209, 1;
	mov.b32 	%r250, 31;
	mov.b32 	%r251, -1;
	// begin inline asm
	shfl.sync.down.b32 %r202, %r203, %r209, %r250, %r251;
	// end inline asm
	// begin inline asm
	shfl.sync.down.b32 %r207, %r208, %r209, %r250, %r251;
	// end inline asm
	mov.b64 	%rd105, {%r202, %r207};
	mov.b64 	%fd180, %rd105;
	setp.gt.s32 	%p91, %r201, 30;
	setp.lt.f64 	%p92, %fd372, %fd180;
	selp.f64 	%fd181, %fd180, %fd372, %p92;
	selp.f64 	%fd182, %fd372, %fd181, %p91;
	mov.b64 	%rd106, %fd182;
	mov.b64 	{%r213, %r218}, %rd106;
	mov.b32 	%r219, 2;
	// begin inline asm
	shfl.sync.down.b32 %r212, %r213, %r219, %r250, %r251;
	// end inline asm
	// begin inline asm
	shfl.sync.down.b32 %r217, %r218, %r219, %r250, %r251;
	// end inline asm
	mov.b64 	%rd107, {%r212, %r217};
	mov.b64 	%fd183, %rd107;
	setp.gt.s32 	%p93, %r201, 29;
	setp.lt.f64 	%p94, %fd182, %fd183;
	selp.f64 	%fd184, %fd183, %fd182, %p94;
	selp.f64 	%fd185, %fd182, %fd184, %p93;
	mov.b64 	%rd108, %fd185;
	mov.b64 	{%r223, %r228}, %rd108;
	mov.b32 	%r229, 4;
	// begin inline asm
	shfl.sync.down.b32 %r222, %r223, %r229, %r250, %r251;
	// end inline asm
	// begin inline asm
	shfl.sync.down.b32 %r227, %r228, %r229, %r250, %r251;
	// end inline asm
	mov.b64 	%rd109, {%r222, %r227};
	mov.b64 	%fd186, %rd109;
	setp.gt.s32 	%p95, %r201, 27;
	setp.lt.f64 	%p96, %fd185, %fd186;
	selp.f64 	%fd187, %fd186, %fd185, %p96;
	selp.f64 	%fd188, %fd185, %fd187, %p95;
	mov.b64 	%rd110, %fd188;
	mov.b64 	{%r233, %r238}, %rd110;
	mov.b32 	%r239, 8;
	// begin inline asm
	shfl.sync.down.b32 %r232, %r233, %r239, %r250, %r251;
	// end inline asm
	// begin inline asm
	shfl.sync.down.b32 %r237, %r238, %r239, %r250, %r251;
	// end inline asm
	mov.b64 	%rd111, {%r232, %r237};
	mov.b64 	%fd189, %rd111;
	setp.gt.s32 	%p97, %r201, 23;
	setp.lt.f64 	%p98, %fd188, %fd189;
	selp.f64 	%fd190, %fd189, %fd188, %p98;
	selp.f64 	%fd191, %fd188, %fd190, %p97;
	mov.b64 	%rd112, %fd191;
	mov.b64 	{%r243, %r248}, %rd112;
	mov.b32 	%r249, 16;
	// begin inline asm
	shfl.sync.down.b32 %r242, %r243, %r249, %r250, %r251;
	// end inline asm
	// begin inline asm
	shfl.sync.down.b32 %r247, %r248, %r249, %r250, %r251;
	// end inline asm
	mov.b64 	%rd113, {%r242, %r247};
	mov.b64 	%fd192, %rd113;
	setp.gt.s32 	%p99, %r201, 15;
	setp.lt.f64 	%p100, %fd191, %fd192;
	selp.f64 	%fd38, %fd192, %fd191, %p100;
	selp.f64 	%fd380, %fd191, %fd38, %p99;
	setp.ne.s32 	%p101, %r201, 0;
	@%p101 bra 	$L__BB8_50;
	shr.u32 	%r252, %r35, 2;
	and.b32  	%r253, %r252, 248;
	mov.u32 	%r254, _ZZN3cub18CUB_300001_SM_10006detail6reduce28DeviceReduceSingleTileKernelINS2_10policy_hubIdyN4cuda3__47maximumIdEEE10Policy1000EPdSB_iS8_ddNS5_3std3__410__identityEEEvT0_T1_T2_T3_T4_T6_E12temp_storage;
	add.s32 	%r255, %r254, %r253;
	st.shared.f64 	[%r255+8], %fd38;
$L__BB8_50:
	bar.sync 	0;
	setp.ne.s32 	%p102, %r35, 0;
	@%p102 bra 	$L__BB8_72;
	ld.shared.f64 	%fd193, [_ZZN3cub18CUB_300001_SM_10006detail6reduce28DeviceReduceSingleTileKernelINS2_10policy_hubIdyN4cuda3__47maximumIdEEE10Policy1000EPdSB_iS8_ddNS5_3std3__410__identityEEEvT0_T1_T2_T3_T4_T6_E12temp_storage+16];
	setp.lt.f64 	%p103, %fd380, %fd193;
	selp.f64 	%fd194, %fd193, %fd380, %p103;
	ld.shared.f64 	%fd195, [_ZZN3cub18CUB_300001_SM_10006detail6reduce28DeviceReduceSingleTileKernelINS2_10policy_hubIdyN4cuda3__47maximumIdEEE10Policy1000EPdSB_iS8_ddNS5_3std3__410__identityEEEvT0_T1_T2_T3_T4_T6_E12temp_storage+24];
	setp.lt.f64 	%p104, %fd194, %fd195;
	selp.f64 	%fd196, %fd195, %fd194, %p104;
	ld.shared.f64 	%fd197, [_ZZN3cub18CUB_300001_SM_10006detail6reduce28DeviceReduceSingleTileKernelINS2_10policy_hubIdyN4cuda3__47maximumIdEEE10Policy1000EPdSB_iS8_ddNS5_3std3__410__identityEEEvT0_T1_T2_T3_T4_T6_E12temp_storage+32];
	setp.lt.f64 	%p105, %fd196, %fd197;
	selp.f64 	%fd198, %fd197, %fd196, %p105;
	ld.shared.f64 	%fd199, [_ZZN3cub18CUB_300001_SM_10006detail6reduce28DeviceReduceSingleTileKernelINS2_10policy_hubIdyN4cuda3__47maximumIdEEE10Policy1000EPdSB_iS8_ddNS5_3std3__410__identityEEEvT0_T1_T2_T3_T4_T6_E12temp_storage+40];
	setp.lt.f64 	%p106, %fd198, %fd199;
	selp.f64 	%fd200, %fd199, %fd198, %p106;
	ld.shared.f64 	%fd201, [_ZZN3cub18CUB_300001_SM_10006detail6reduce28DeviceReduceSingleTileKernelINS2_10policy_hubIdyN4cuda3__47maximumIdEEE10Policy1000EPdSB_iS8_ddNS5_3std3__410__identityEEEvT0_T1_T2_T3_T4_T6_E12temp_storage+48];
	setp.lt.f64 	%p107, %fd200, %fd201;
	selp.f64 	%fd202, %fd201, %fd200, %p107;
	ld.shared.f64 	%fd203, [_ZZN3cub18CUB_300001_SM_10006detail6reduce28DeviceReduceSingleTileKernelINS2_10policy_hubIdyN4cuda3__47maximumIdEEE10Policy1000EPdSB_iS8_ddNS5_3std3__410__identityEEEvT0_T1_T2_T3_T4_T6_E12temp_storage+56];
	setp.lt.f64 	%p108, %fd202, %fd203;
	selp.f64 	%fd204, %fd203, %fd202, %p108;
	ld.shared.f64 	%fd205, [_ZZN3cub18CUB_300001_SM_10006detail6reduce28DeviceReduceSingleTileKernelINS2_10policy_hubIdyN4cuda3__47maximumIdEEE10Policy1000EPdSB_iS8_ddNS5_3std3__410__identityEEEvT0_T1_T2_T3_T4_T6_E12temp_storage+64];
	setp.lt.f64 	%p109, %fd204, %fd205;
	selp.f64 	%fd380, %fd205, %fd204, %p109;
	bra.uni 	$L__BB8_72;
$L__BB8_52:
	// begin inline asm
	mov.u32 %r138, %laneid;
	// end inline asm
	and.b32  	%r189, %r35, 992;
	add.s32 	%r190, %r189, 32;
	setp.gt.s32 	%p64, %r190, %r68;
	not.b32 	%r191, %r189;
	add.s32 	%r192, %r68, %r191;
	selp.b32 	%r187, %r192, 31, %p64;
	mov.b64 	%rd94, %fd372;
	mov.b64 	{%r140, %r145}, %rd94;
	mov.b32 	%r146, 1;
	mov.b32 	%r188, -1;
	// begin inline asm
	shfl.sync.down.b32 %r139, %r140, %r146, %r187, %r188;
	// end inline asm
	// begin inline asm
	shfl.sync.down.b32 %r144, %r145, %r146, %r187, %r188;
	// end inline asm
	mov.b64 	%rd95, {%r139, %r144};
	mov.b64 	%fd133, %rd95;
	setp.lt.s32 	%p65, %r138, %r187;
	setp.lt.f64 	%p66, %fd372, %fd133;
	selp.f64 	%fd134, %fd133, %fd372, %p66;
	selp.f64 	%fd135, %fd134, %fd372, %p65;
	mov.b64 	%rd96, %fd135;
	mov.b64 	{%r150, %r155}, %rd96;
	mov.b32 	%r156, 2;
	// begin inline asm
	shfl.sync.down.b32 %r149, %r150, %r156, %r187, %r188;
	// end inline asm
	// begin inline asm
	shfl.sync.down.b32 %r154, %r155, %r156, %r187, %r188;
	// end inline asm
	mov.b64 	%rd97, {%r149, %r154};
	mov.b64 	%fd136, %rd97;
	add.s32 	%r193, %r138, 2;
	setp.gt.s32 	%p67, %r193, %r187;
	setp.lt.f64 	%p68, %fd135, %fd136;
	selp.f64 	%fd137, %fd136, %fd135, %p68;
	selp.f64 	%fd138, %fd135, %fd137, %p67;
	mov.b64 	%rd98, %fd138;
	mov.b64 	{%r160, %r165}, %rd98;
	mov.b32 	%r166, 4;
	// begin inline asm
	shfl.sync.down.b32 %r159, %r160, %r166, %r187, %r188;
	// end inline asm
	// begin inline asm
	shfl.sync.down.b32 %r164, %r165, %r166, %r187, %r188;
	// end inline asm
	mov.b64 	%rd99, {%r159, %r164};
	mov.b64 	%fd139, %rd99;
	add.s32 	%r194, %r138, 4;
	setp.gt.s32 	%p69, %r194, %r187;
	setp.lt.f64 	%p70, %fd138, %fd139;
	selp.f64 	%fd140, %fd139, %fd138, %p70;
	selp.f64 	%fd141, %fd138, %fd140, %p69;
	mov.b64 	%rd100, %fd141;
	mov.b64 	{%r170, %r175}, %rd100;
	mov.b32 	%r176, 8;
	// begin inline asm
	shfl.sync.down.b32 %r169, %r170, %r176, %r187, %r188;
	// end inline asm
	// begin inline asm
	shfl.sync.down.b32 %r174, %r175, %r176, %r187, %r188;
	// end inline asm
	mov.b64 	%rd101, {%r169, %r174};
	mov.b64 	%fd142, %rd101;
	add.s32 	%r195, %r138, 8;
	setp.gt.s32 	%p71, %r195, %r187;
	setp.lt.f64 	%p72, %fd141, %fd142;
	selp.f64 	%fd143, %fd142, %fd141, %p72;
	selp.f64 	%fd144, %fd141, %fd143, %p71;
	mov.b64 	%rd102, %fd144;
	mov.b64 	{%r180, %r185}, %rd102;
	mov.b32 	%r186, 16;
	// begin inline asm
	shfl.sync.down.b32 %r179, %r180, %r186, %r187, %r188;
	// end inline asm
	// begin inline asm
	shfl.sync.down.b32 %r184, %r185, %r186, %r187, %r188;
	// end inline asm
	mov.b64 	%rd103, {%r179, %r184};
	mov.b64 	%fd145, %rd103;
	add.s32 	%r196, %r138, 16;
	setp.gt.s32 	%p73, %r196, %r187;
	setp.lt.f64 	%p74, %fd144, %fd145;
	selp.f64 	%fd146, %fd145, %fd144, %p74;
	selp.f64 	%fd380, %fd144, %fd146, %p73;
	setp.ne.s32 	%p75, %r138, 0;
	@%p75 bra 	$L__BB8_54;
	shr.u32 	%r197, %r35, 2;
	and.b32  	%r198, %r197, 248;
	mov.u32 	%r199, _ZZN3cub18CUB_300001_SM_10006detail6reduce28DeviceReduceSingleTileKernelINS2_10policy_hubIdyN4cuda3__47maximumIdEEE10Policy1000EPdSB_iS8_ddNS5_3std3__410__identityEEEvT0_T1_T2_T3_T4_T6_E12temp_storage;
	add.s32 	%r200, %r199, %r198;
	st.shared.f64 	[%r200+8], %fd380;
$L__BB8_54:
	bar.sync 	0;
	setp.ne.s32 	%p76, %r35, 0;
	@%p76 bra 	$L__BB8_72;
	setp.gt.s32 	%p77, %r68, 32;
	ld.shared.f64 	%fd147, [_ZZN3cub18CUB_300001_SM_10006detail6reduce28DeviceReduceSingleTileKernelINS2_10policy_hubIdyN4cuda3__47maximumIdEEE10Policy1000EPdSB_iS8_ddNS5_3std3__410__identityEEEvT0_T1_T2_T3_T4_T6_E12temp_storage+16];
	setp.lt.f64 	%p78, %fd380, %fd147;
	selp.f64 	%fd149, %fd147, %fd380, %p78;
	selp.f64 	%fd150, %fd149, %fd380, %p77;
	setp.gt.s32 	%p79, %r68, 64;
	ld.shared.f64 	%fd152, [_ZZN3cub18CUB_300001_SM_10006detail6reduce28DeviceReduceSingleTileKernelINS2_10policy_hubIdyN4cuda3__47maximumIdEEE10Policy1000EPdSB_iS8_ddNS5_3std3__410__identityEEEvT0_T1_T2_T3_T4_T6_E12temp_storage+24];
	setp.lt.f64 	%p80, %fd150, %fd152;
	selp.f64 	%fd154, %fd152, %fd150, %p80;
	selp.f64 	%fd155, %fd154, %fd150, %p79;
	setp.gt.s32 	%p81, %r68, 96;
	ld.shared.f64 	%fd157, [_ZZN3cub18CUB_300001_SM_10006detail6reduce28DeviceReduceSingleTileKernelINS2_10policy_hubIdyN4cuda3__47maximumIdEEE10Policy1000EPdSB_iS8_ddNS5_3std3__410__identityEEEvT0_T1_T2_T3_T4_T6_E12temp_storage+32];
	setp.lt.f64 	%p82, %fd155, %fd157;
	selp.f64 	%fd159, %fd157, %fd155, %p82;
	selp.f64 	%fd160, %fd159, %fd155, %p81;
	setp.gt.s32 	%p83, %r68, 128;
	ld.shared.f64 	%fd162, [_ZZN3cub18CUB_300001_SM_10006detail6reduce28DeviceReduceSingleTileKernelINS2_10policy_hubIdyN4cuda3__47maximumIdEEE10Policy1000EPdSB_iS8_ddNS5_3std3__410__identityEEEvT0_T1_T2_T3_T4_T6_E12temp_storage+40];
	setp.lt.f64 	%p84, %fd160, %fd162;
	selp.f64 	%fd164, %fd162, %fd160, %p84;
	selp.f64 	%fd165, %fd164, %fd160, %p83;
	setp.gt.s32 	%p85, %r68, 160;
	ld.shared.f64 	%fd167, [_ZZN3cub18CUB_300001_SM_10006detail6reduce28DeviceReduceSingleTileKernelINS2_10policy_hubIdyN4cuda3__47maximumIdEEE10Policy1000EPdSB_iS8_ddNS5_3std3__410__identityEEEvT0_T1_T2_T3_T4_T6_E12temp_storage+48];
	setp.lt.f64 	%p86, %fd165, %fd167;
	selp.f64 	%fd169, %fd167, %fd165, %p86;
	selp.f64 	%fd170, %fd169, %fd165, %p85;
	setp.gt.s32 	%p87, %r68, 192;
	ld.shared.f64 	%fd172, [_ZZN3cub18CUB_300001_SM_10006detail6reduce28DeviceReduceSingleTileKernelINS2_10policy_hubIdyN4cuda3__47maximumIdEEE10Policy1000EPdSB_iS8_ddNS5_3std3__410__identityEEEvT0_T1_T2_T3_T4_T6_E12temp_storage+56];
	setp.lt.f64 	%p88, %fd170, %fd172;
	selp.f64 	%fd174, %fd172, %fd170, %p88;
	selp.f64 	%fd175, %fd174, %fd170, %p87;
	setp.gt.s32 	%p89, %r68, 224;
	ld.shared.f64 	%fd177, [_ZZN3cub18CUB_300001_SM_10006detail6reduce28DeviceReduceSingleTileKernelINS2_10policy_hubIdyN4cuda3__47maximumIdEEE10Policy1000EPdSB_iS8_ddNS5_3std3__410__identityEEEvT0_T1_T2_T3_T4_T6_E12temp_storage+64];
	setp.lt.f64 	%p90, %fd175, %fd177;
	selp.f64 	%fd179, %fd177, %fd175, %p90;
	selp.f64 	%fd380, %fd179, %fd175, %p89;
	bra.uni 	$L__BB8_72;
$L__BB8_56:
	mov.u32 	%r47, %tid.x;
	mul.wide.u32 	%rd34, %r47, 8;
	add.s64 	%rd19, %rd15, %rd34;
	// begin inline asm
	ld.global.nc.u64 %rd18, [%rd19];
	// end inline asm
	mov.b64 	%fd59, %rd18;
	add.s64 	%rd21, %rd19, 2048;
	// begin inline asm
	ld.global.nc.u64 %rd20, [%rd21];
	// end inline asm
	mov.b64 	%fd60, %rd20;
	add.s64 	%rd23, %rd19, 4096;
	// begin inline asm
	ld.global.nc.u64 %rd22, [%rd23];
	// end inline asm
	mov.b64 	%fd61, %rd22;
	add.s64 	%rd25, %rd19, 6144;
	// begin inline asm
	ld.global.nc.u64 %rd24, [%rd25];
	// end inline asm
	mov.b64 	%fd62, %rd24;
	add.s64 	%rd27, %rd19, 8192;
	// begin inline asm
	ld.global.nc.u64 %rd26, [%rd27];
	// end inline asm
	mov.b64 	%fd63, %rd26;
	add.s64 	%rd29, %rd19, 10240;
	// begin inline asm
	ld.global.nc.u64 %rd28, [%rd29];
	// end inline asm
	mov.b64 	%fd64, %rd28;
	add.s64 	%rd31, %rd19, 12288;
	// begin inline asm
	ld.global.nc.u64 %rd30, [%rd31];
	// end inline asm
	mov.b64 	%fd65, %rd30;
	add.s64 	%rd33, %rd19, 14336;
	// begin inline asm
	ld.global.nc.u64 %rd32, [%rd33];
	// end inline asm
	mov.b64 	%fd66, %rd32;
	setp.lt.f64 	%p4, %fd59, %fd60;
	selp.f64 	%fd67, %fd60, %fd59, %p4;
	setp.lt.f64 	%p5, %fd67, %fd61;
	selp.f64 	%fd68, %fd61, %fd67, %p5;
	setp.lt.f64 	%p6, %fd68, %fd62;
	selp.f64 	%fd69, %fd62, %fd68, %p6;
	setp.lt.f64 	%p7, %fd69, %fd63;
	selp.f64 	%fd70, %fd63, %fd69, %p7;
	setp.lt.f64 	%p8, %fd70, %fd64;
	selp.f64 	%fd71, %fd64, %fd70, %p8;
	setp.lt.f64 	%p9, %fd71, %fd65;
	selp.f64 	%fd72, %fd65, %fd71, %p9;
	setp.lt.f64 	%p10, %fd72, %fd66;
	selp.f64 	%fd379, %fd66, %fd72, %p10;
	setp.lt.u32 	%p11, %r68, 4096;
	mov.b32 	%r465, 2048;
	@%p11 bra 	$L__BB8_60;
	add.s32 	%r48, %r68, -2048;
	mov.b32 	%r465, 2048;
$L__BB8_58:
	mul.wide.s32 	%rd51, %r465, 8;
	add.s64 	%rd36, %rd19, %rd51;
	// begin inline asm
	ld.global.nc.u64 %rd35, [%rd36];
	// end inline asm
	mov.b64 	%fd73, %rd35;
	add.s64 	%rd38, %rd36, 2048;
	// begin inline asm
	ld.global.nc.u64 %rd37, [%rd38];
	// end inline asm
	mov.b64 	%fd74, %rd37;
	add.s64 	%rd40, %rd36, 4096;
	// begin inline asm
	ld.global.nc.u64 %rd39, [%rd40];
	// end inline asm
	mov.b64 	%fd75, %rd39;
	add.s64 	%rd42, %rd36, 6144;
	// begin inline asm
	ld.global.nc.u64 %rd41, [%rd42];
	// end inline asm
	mov.b64 	%fd76, %rd41;
	add.s64 	%rd44, %rd36, 8192;
	// begin inline asm
	ld.global.nc.u64 %rd43, [%rd44];
	// end inline asm
	mov.b64 	%fd77, %rd43;
	add.s64 	%rd46, %rd36, 10240;
	// begin inline asm
	ld.global.nc.u64 %rd45, [%rd46];
	// end inline asm
	mov.b64 	%fd78, %rd45;
	add.s64 	%rd48, %rd36, 12288;
	// begin inline asm
	ld.global.nc.u64 %rd47, [%rd48];
	// end inline asm
	mov.b64 	%fd79, %rd47;
	add.s64 	%rd50, %rd36, 14336;
	// begin inline asm
	ld.global.nc.u64 %rd49, [%rd50];
	// end inline asm
	mov.b64 	%fd80, %rd49;
	setp.lt.f64 	%p12, %fd379, %fd73;
	selp.f64 	%fd81, %fd73, %fd379, %p12;
	setp.lt.f64 	%p13, %fd81, %fd74;
	selp.f64 	%fd82, %fd74, %fd81, %p13;
	setp.lt.f64 	%p14, %fd82, %fd75;
	selp.f64 	%fd83, %fd75, %fd82, %p14;
	setp.lt.f64 	%p15, %fd83, %fd76;
	selp.f64 	%fd84, %fd76, %fd83, %p15;
	setp.lt.f64 	%p16, %fd84, %fd77;
	selp.f64 	%fd85, %fd77, %fd84, %p16;
	setp.lt.f64 	%p17, %fd85, %fd78;
	selp.f64 	%fd86, %fd78, %fd85, %p17;
	setp.lt.f64 	%p18, %fd86, %fd79;
	selp.f64 	%fd87, %fd79, %fd86, %p18;
	setp.lt.f64 	%p19, %fd87, %fd80;
	selp.f64 	%fd379, %fd80, %fd87, %p19;
	sub.s32 	%r71, %r68, %r465;
	setp.lt.s32 	%p20, %r71, 2048;
	@%p20 bra 	$L__BB8_68;
	add.s32 	%r465, %r465, 2048;
	setp.le.s32 	%p21, %r465, %r48;
	@%p21 bra 	$L__BB8_58;
$L__BB8_60:
	setp.le.s32 	%p22, %r68, %r465;
	@%p22 bra 	$L__BB8_68;
	sub.s32 	%r52, %r68, %r465;
	setp.ge.s32 	%p23, %r47, %r52;
	@%p23 bra 	$L__BB8_68;
	not.b32 	%r72, %r47;
	add.s32 	%r73, %r68, %r72;
	sub.s32 	%r53, %r73, %r465;
	and.b32  	%r74, %r53, 768;
	setp.eq.s32 	%p24, %r74, 768;
	mov.u32 	%r469, %r47;
	@%p24 bra 	$L__BB8_65;
	add.s32 	%r467, %r47, %r465;
	shr.u32 	%r75, %r53, 8;
	add.s32 	%r76, %r75, 1;
	and.b32  	%r77, %r76, 3;
	neg.s32 	%r466, %r77;
	mov.u32 	%r469, %r47;
$L__BB8_64:
	.pragma "nounroll";
	mul.wide.u32 	%rd54, %r467, 8;
	add.s64 	%rd53, %rd15, %rd54;
	// begin inline asm
	ld.global.nc.u64 %rd52, [%rd53];
	// end inline asm
	mov.b64 	%fd89, %rd52;
	setp.lt.f64 	%p25, %fd379, %fd89;
	selp.f64 	%fd379, %fd89, %fd379, %p25;
	add.s32 	%r469, %r469, 256;
	add.s32 	%r467, %r467, 256;
	add.s32 	%r466, %r466, 1;
	setp.ne.s32 	%p26, %r466, 0;
	@%p26 bra 	$L__BB8_64;
$L__BB8_65:
	setp.lt.u32 	%p27, %r53, 768;
	@%p27 bra 	$L__BB8_68;
	cvt.u64.u32 	%rd55, %r469;
	cvt.u64.u32 	%rd56, %r465;
	add.s64 	%rd57, %rd55, %rd56;
	shl.b64 	%rd58, %rd57, 3;
	add.s64 	%rd59, %rd58, %rd15;
	add.s64 	%rd205, %rd59, 4096;
	add.s32 	%r470, %r469, %r465;
$L__BB8_67:
	mul.wide.u32 	%rd68, %r470, 8;
	add.s64 	%rd61, %rd15, %rd68;
	// begin inline asm
	ld.global.nc.u64 %rd60, [%rd61];
	// end inline asm
	mov.b64 	%fd90, %rd60;
	setp.lt.f64 	%p28, %fd379, %fd90;
	selp.f64 	%fd91, %fd90, %fd379, %p28;
	add.s64 	%rd63, %rd205, -2048;
	// begin inline asm
	ld.global.nc.u64 %rd62, [%rd63];
	// end inline asm
	mov.b64 	%fd92, %rd62;
	setp.lt.f64 	%p29, %fd91, %fd92;
	selp.f64 	%fd93, %fd92, %fd91, %p29;
	// begin inline asm
	ld.global.nc.u64 %rd64, [%rd205];
	// end inline asm
	mov.b64 	%fd94, %rd64;
	setp.lt.f64 	%p30, %fd93, %fd94;
	selp.f64 	%fd95, %fd94, %fd93, %p30;
	add.s64 	%rd67, %rd205, 2048;
	// begin inline asm
	ld.global.nc.u64 %rd66, [%rd67];
	// end inline asm
	mov.b64 	%fd96, %rd66;
	setp.lt.f64 	%p31, %fd95, %fd96;
	selp.f64 	%fd379, %fd96, %fd95, %p31;
	add.s32 	%r469, %r469, 1024;
	add.s64 	%rd205, %rd205, 8192;
	add.s32 	%r470, %r470, 1024;
	setp.lt.s32 	%p32, %r469, %r52;
	@%p32 bra 	$L__BB8_67;
$L__BB8_68:
	// begin inline asm
	mov.u32 %r78, %laneid;
	// end inline asm
	mov.b64 	%rd69, %fd379;
	mov.b64 	{%r80, %r85}, %rd69;
	mov.b32 	%r86, 1;
	mov.b32 	%r127, 31;
	mov.b32 	%r128, -1;
	// begin inline asm
	shfl.sync.down.b32 %r79, %r80, %r86, %r127, %r128;
	// end inline asm
	// begin inline asm
	shfl.sync.down.b32 %r84, %r85, %r86, %r127, %r128;
	// end inline asm
	mov.b64 	%rd70, {%r79, %r84};
	mov.b64 	%fd97, %rd70;
	setp.gt.s32 	%p33, %r78, 30;
	setp.lt.f64 	%p34, %fd379, %fd97;
	selp.f64 	%fd98, %fd97, %fd379, %p34;
	selp.f64 	%fd99, %fd379, %fd98, %p33;
	mov.b64 	%rd71, %fd99;
	mov.b64 	{%r90, %r95}, %rd71;
	mov.b32 	%r96, 2;
	// begin inline asm
	shfl.sync.down.b32 %r89, %r90, %r96, %r127, %r128;
	// end inline asm
	// begin inline asm
	shfl.sync.down.b32 %r94, %r95, %r96, %r127, %r128;
	// end inline asm
	mov.b64 	%rd72, {%r89, %r94};
	mov.b64 	%fd100, %rd72;
	setp.gt.s32 	%p35, %r78, 29;
	setp.lt.f64 	%p36, %fd99, %fd100;
	selp.f64 	%fd101, %fd100, %fd99, %p36;
	selp.f64 	%fd102, %fd99, %fd101, %p35;
	mov.b64 	%rd73, %fd102;
	mov.b64 	{%r100, %r105}, %rd73;
	mov.b32 	%r106, 4;
	// begin inline asm
	shfl.sync.down.b32 %r99, %r100, %r106, %r127, %r128;
	// end inline asm
	// begin inline asm
	shfl.sync.down.b32 %r104, %r105, %r106, %r127, %r128;
	// end inline asm
	mov.b64 	%rd74, {%r99, %r104};
	mov.b64 	%fd103, %rd74;
	setp.gt.s32 	%p37, %r78, 27;
	setp.lt.f64 	%p38, %fd102, %fd103;
	selp.f64 	%fd104, %fd103, %fd102, %p38;
	selp.f64 	%fd105, %fd102, %fd104, %p37;
	mov.b64 	%rd75, %fd105;
	mov.b64 	{%r110, %r115}, %rd75;
	mov.b32 	%r116, 8;
	// begin inline asm
	shfl.sync.down.b32 %r109, %r110, %r116, %r127, %r128;
	// end inline asm
	// begin inline asm
	shfl.sync.down.b32 %r114, %r115, %r116, %r127, %r128;
	// end inline asm
	mov.b64 	%rd76, {%r109, %r114};
	mov.b64 	%fd106, %rd76;
	setp.gt.s32 	%p39, %r78, 23;
	setp.lt.f64 	%p40, %fd105, %fd106;
	selp.f64 	%fd107, %fd106, %fd105, %p40;
	selp.f64 	%fd108, %fd105, %fd107, %p39;
	mov.b64 	%rd77, %fd108;
	mov.b64 	{%r120, %r125}, %rd77;
	mov.b32 	%r126, 16;
	// begin inline asm
	shfl.sync.down.b32 %r119, %r120, %r126, %r127, %r128;
	// end inline asm
	// begin inline asm
	shfl.sync.down.b32 %r124, %r125, %r126, %r127, %r128;
	// end inline asm
	mov.b64 	%rd78, {%r119, %r124};
	mov.b64 	%fd109, %rd78;
	setp.gt.s32 	%p41, %r78, 15;
	setp.lt.f64 	%p42, %fd108, %fd109;
	selp.f64 	%fd54, %fd109, %fd108, %p42;
	selp.f64 	%fd380, %fd108, %fd54, %p41;
	setp.ne.s32 	%p43, %r78, 0;
	@%p43 bra 	$L__BB8_70;
	shr.u32 	%r129, %r47, 2;
	and.b32  	%r130, %r129, 248;
	mov.u32 	%r131, _ZZN3cub18CUB_300001_SM_10006detail6reduce28DeviceReduceSingleTileKernelINS2_10policy_hubIdyN4cuda3__47maximumIdEEE10Policy1000EPdSB_iS8_ddNS5_3std3__410__identityEEEvT0_T1_T2_T3_T4_T6_E12temp_storage;
	add.s32 	%r132, %r131, %r130;
	st.shared.f64 	[%r132+8], %fd54;
$L__BB8_70:
	bar.sync 	0;
	setp.ne.s32 	%p44, %r47, 0;
	@%p44 bra 	$L__BB8_72;
	ld.shared.f64 	%fd110, [_ZZN3cub18CUB_300001_SM_10006detail6reduce28DeviceReduceSingleTileKernelINS2_10policy_hubIdyN4cuda3__47maximumIdEEE10Policy1000EPdSB_iS8_ddNS5_3std3__410__identityEEEvT0_T1_T2_T3_T4_T6_E12temp_storage+16];
	setp.lt.f64 	%p45, %fd380, %fd110;
	selp.f64 	%fd111, %fd110, %fd380, %p45;
	ld.shared.f64 	%fd112, [_ZZN3cub18CUB_300001_SM_10006detail6reduce28DeviceReduceSingleTileKernelINS2_10policy_hubIdyN4cuda3__47maximumIdEEE10Policy1000EPdSB_iS8_ddNS5_3std3__410__identityEEEvT0_T1_T2_T3_T4_T6_E12temp_storage+24];
	setp.lt.f64 	%p46, %fd111, %fd112;
	selp.f64 	%fd113, %fd112, %fd111, %p46;
	ld.shared.f64 	%fd114, [_ZZN3cub18CUB_300001_SM_10006detail6reduce28DeviceReduceSingleTileKernelINS2_10policy_hubIdyN4cuda3__47maximumIdEEE10Policy1000EPdSB_iS8_ddNS5_3std3__410__identityEEEvT0_T1_T2_T3_T4_T6_E12temp_storage+32];
	setp.lt.f64 	%p47, %fd113, %fd114;
	selp.f64 	%fd115, %fd114, %fd113, %p47;
	ld.shared.f64 	%fd116, [_ZZN3cub18CUB_300001_SM_10006detail6reduce28DeviceReduceSingleTileKernelINS2_10policy_hubIdyN4cuda3__47maximumIdEEE10Policy1000EPdSB_iS8_ddNS5_3std3__410__identityEEEvT0_T1_T2_T3_T4_T6_E12temp_storage+40];
	setp.lt.f64 	%p48, %fd115, %fd116;
	selp.f64 	%fd117, %fd116, %fd115, %p48;
	ld.shared.f64 	%fd118, [_ZZN3cub18CUB_300001_SM_10006detail6reduce28DeviceReduceSingleTileKernelINS2_10policy_hubIdyN4cuda3__47maximumIdEEE10Policy1000EPdSB_iS8_ddNS5_3std3__410__identityEEEvT0_T1_T2_T3_T4_T6_E12temp_storage+48];
	setp.lt.f64 	%p49, %fd117, %fd118;
	selp.f64 	%fd119, %fd118, %fd117, %p49;
	ld.shared.f64 	%fd120, [_ZZN3cub18CUB_300001_SM_10006detail6reduce28DeviceReduceSingleTileKernelINS2_10policy_hubIdyN4cuda3__47maximumIdEEE10Policy1000EPdSB_iS8_ddNS5_3std3__410__identityEEEvT0_T1_T2_T3_T4_T6_E12temp_storage+56];
	setp.lt.f64 	%p50, %fd119, %fd120;
	selp.f64 	%fd121, %fd120, %fd119, %p50;
	ld.shared.f64 	%fd122, [_ZZN3cub18CUB_300001_SM_10006detail6reduce28DeviceReduceSingleTileKernelINS2_10policy_hubIdyN4cuda3__47maximumIdEEE10Policy1000EPdSB_iS8_ddNS5_3std3__410__identityEEEvT0_T1_T2_T3_T4_T6_E12temp_storage+64];
	setp.lt.f64 	%p51, %fd121, %fd122;
	selp.f64 	%fd380, %fd122, %fd121, %p51;
$L__BB8_72:
	mov.u32 	%r444, %tid.x;
	setp.ne.s32 	%p217, %r444, 0;
	@%p217 bra 	$L__BB8_74;
	setp.lt.f64 	%p218, %fd58, %fd380;
	selp.f64 	%fd353, %fd380, %fd58, %p218;
	st.global.f64 	[%rd1], %fd353;
$L__BB8_74:
	ret;

}


// ===== COMPILED SASS (sm_100) =====

	.target	sm_100

	.elftype	@"ET_EXEC"


//--------------------- .note.nv.tkinfo           --------------------------
	.section	.note.nv.tkinfo,"",@"SHT_NOTE"
	.sectionflags	@"SHF_NOTE_NV_TKINFO"
	.tkinfo
        /*0018*/ 	.word	0x00000002
        /*0030*/ 	.string	""
        /*0030*/ 	.string	"ptxas"
        /*0030*/ 	.string	"Cuda compilation tools, release 13.0, V13.0.88"
        /*0030*/ 	.string	"Build cuda_13.0.r13.0/compiler.36424714_0"
        /*0030*/ 	.string	"-arch sm_100 -m 64 "



//--------------------- .note.nv.cuinfo           --------------------------
	.section	.note.nv.cuinfo,"",@"SHT_NOTE"
	.sectionflags	@"SHF_NOTE_NV_CUINFO"
        /*0018*/ 	.short	0x0002
        /*001a*/ 	.short	0x0064
        /*001c*/ 	.short	0x0082
	.zero		2


//--------------------- .nv.info                  --------------------------
	.section	.nv.info,"",@"SHT_CUDA_INFO"
	.align	4


	//----- nvinfo : EIATTR_REGCOUNT
	.align		4
        /*0000*/ 	.byte	0x04, 0x2f
        /*0002*/ 	.short	(.L_44 - .L_43)
	.align		4
.L_43:
        /*0004*/ 	.word	index@(_Z8functionPdS_)
        /*0008*/ 	.word	0x00000014


	//----- nvinfo : EIATTR_FRAME_SIZE
	.align		4
.L_44:
        /*000c*/ 	.byte	0x04, 0x11
        /*000e*/ 	.short	(.L_46 - .L_45)
	.align		4
.L_45:
        /*0010*/ 	.word	index@(_Z8functionPdS_)
        /*0014*/ 	.word	0x00000000


	//----- nvinfo : EIATTR_REGCOUNT
	.align		4
.L_46:
        /*0018*/ 	.byte	0x04, 0x2f
        /*001a*/ 	.short	(.L_48 - .L_47)
	.align		4
.L_47:
        /*001c*/ 	.word	index@(_ZN3cub18CUB_300001_SM_10006detail11EmptyKernelIvEEvv)
        /*0020*/ 	.word	0x00000004


	//----- nvinfo : EIATTR_FRAME_SIZE
	.align		4
.L_48:
        /*0024*/ 	.byte	0x04, 0x11
        /*0026*/ 	.short	(.L_50 - .L_49)
	.align		4
.L_49:
        /*0028*/ 	.word	index@(_ZN3cub18CUB_300001_SM_10006detail11EmptyKernelIvEEvv)
        /*002c*/ 	.word	0x00000000


	//----- nvinfo : EIATTR_REGCOUNT
	.align		4
.L_50:
        /*0030*/ 	.byte	0x04, 0x2f
        /*0032*/ 	.short	(.L_52 - .L_51)
	.align		4
.L_51:
        /*0034*/ 	.word	index@(_ZN3cub18CUB_300001_SM_10006detail8for_each13static_kernelINS2_12policy_hub_t12policy_500_tEmN6thrust24THRUST_300001_SM_1000_NS8cuda_cub20__uninitialized_fill7functorINS7_10device_ptrIdEEdEEEEvT0_T1_)
        /*0038*/ 	.word	0x00000009


	//----- nvinfo : EIATTR_FRAME_SIZE
	.align		4
.L_52:
        /*003c*/ 	.byte	0x04, 0x11
        /*003e*/ 	.short	(.L_54 - .L_53)
	.align		4
.L_53:
        /*0040*/ 	.word	index@(_ZN3cub18CUB_300001_SM_10006detail8for_each13static_kernelINS2_12policy_hub_t12policy_500_tEmN6thrust24THRUST_300001_SM_1000_NS8cuda_cub20__uninitialized_fill7functorINS7_10device_ptrIdEEdEEEEvT0_T1_)
        /*0044*/ 	.word	0x00000000


	//----- nvinfo : EIATTR_REGCOUNT
	.align		4
.L_54:
        /*0048*/ 	.byte	0x04, 0x2f
        /*004a*/ 	.short	(.L_56 - .L_55)
	.align		4
.L_55:
        /*004c*/ 	.word	index@(_ZN3cub18CUB_300001_SM_10006detail6reduce28DeviceReduceSingleTileKernelINS2_10policy_hubIdjN4cuda3__47maximumIdEEE10Policy1000EN6thrust24THRUST_300001_SM_1000_NS6detail15normal_iteratorINSC_10device_ptrIdEEEEPdjS8_ddNS5_3std3__410__identityEEEvT0_T1_T2_T3_T4_T6_)
        /*0050*/ 	.word	0x0000002d


	//----- nvinfo : EIATTR_FRAME_SIZE
	.align		4
.L_56:
        /*0054*/ 	.byte	0x04, 0x11
        /*0056*/ 	.short	(.L_58 - .L_57)
	.align		4
.L_57:
        /*0058*/ 	.word	index@(_ZN3cub18CUB_300001_SM_10006detail6reduce28DeviceReduceSingleTileKernelINS2_10policy_hubIdjN4cuda3__47maximumIdEEE10Policy1000EN6thrust24THRUST_300001_SM_1000_NS6detail15normal_iteratorINSC_10device_ptrIdEEEEPdjS8_ddNS5_3std3__410__identityEEEvT0_T1_T2_T3_T4_T6_)
        /*005c*/ 	.word	0x00000000


	//----- nvinfo : EIATTR_REGCOUNT
	.align		4
.L_58:
        /*0060*/ 	.byte	0x04, 0x2f
        /*0062*/ 	.short	(.L_60 - .L_59)
	.align		4
.L_59:
        /*0064*/ 	.word	index@(_ZN3cub18CUB_300001_SM_10006detail6reduce18DeviceReduceKernelINS2_10policy_hubIdjN4cuda3__47maximumIdEEE10Policy1000EN6thrust24THRUST_300001_SM_1000_NS6detail15normal_iteratorINSC_10device_ptrIdEEEEjS8_dNS5_3std3__410__identityEEEvT0_PT3_T1_NS0_13GridEvenShareISO_EET2_T4_)
        /*0068*/ 	.word	0x0000001d


	//----- nvinfo : EIATTR_FRAME_SIZE
	.align		4
.L_60:
        /*006c*/ 	.byte	0x04, 0x11
        /*006e*/ 	.short	(.L_62 - .L_61)
	.align		4
.L_61:
        /*0070*/ 	.word	index@(_ZN3cub18CUB_300001_SM_10006detail6reduce18DeviceReduceKernelINS2_10policy_hubIdjN4cuda3__47maximumIdEEE10Policy1000EN6thrust24THRUST_300001_SM_1000_NS6detail15normal_iteratorINSC_10device_ptrIdEEEEjS8_dNS5_3std3__410__identityEEEvT0_PT3_T1_NS0_13GridEvenShareISO_EET2_T4_)
        /*0074*/ 	.word	0x00000000


	//----- nvinfo : EIATTR_REGCOUNT
	.align		4
.L_62:
        /*0078*/ 	.byte	0x04, 0x2f
        /*007a*/ 	.short	(.L_64 - .L_63)
	.align		4
.L_63:
        /*007c*/ 	.word	index@(_ZN3cub18CUB_300001_SM_10006detail6reduce28DeviceReduceSingleTileKernelINS2_10policy_hubIdjN4cuda3__47maximumIdEEE10Policy1000EPdSB_iS8_ddNS5_3std3__410__identityEEEvT0_T1_T2_T3_T4_T6_)
        /*0080*/ 	.word	0x00000030


	//----- nvinfo : EIATTR_FRAME_SIZE
	.align		4
.L_64:
        /*0084*/ 	.byte	0x04, 0x11
        /*0086*/ 	.short	(.L_66 - .L_65)
	.align		4
.L_65:
        /*0088*/ 	.word	index@(_ZN3cub18CUB_300001_SM_10006detail6reduce28DeviceReduceSingleTileKernelINS2_10policy_hubIdjN4cuda3__47maximumIdEEE10Policy1000EPdSB_iS8_ddNS5_3std3__410__identityEEEvT0_T1_T2_T3_T4_T6_)
        /*008c*/ 	.word	0x00000000


	//----- nvinfo : EIATTR_REGCOUNT
	.align		4
.L_66:
        /*0090*/ 	.byte	0x04, 0x2f
        /*0092*/ 	.short	(.L_68 - .L_67)
	.align		4
.L_67:
        /*0094*/ 	.word	index@(_ZN3cub18CUB_300001_SM_10006detail6reduce28DeviceReduceSingleTileKernelINS2_10policy_hubIdyN4cuda3__47maximumIdEEE10Policy1000EN6thrust24THRUST_300001_SM_1000_NS6detail15normal_iteratorINSC_10device_ptrIdEEEEPdyS8_ddNS5_3std3__410__identityEEEvT0_T1_T2_T3_T4_T6_)
        /*0098*/ 	.word	0x0000002e


	//----- nvinfo : EIATTR_FRAME_SIZE
	.align		4
.L_68:
        /*009c*/ 	.byte	0x04, 0x11
        /*009e*/ 	.short	(.L_70 - .L_69)
	.align		4
.L_69:
        /*00a0*/ 	.word	index@(_ZN3cub18CUB_300001_SM_10006detail6reduce28DeviceReduceSingleTileKernelINS2_10policy_hubIdyN4cuda3__47maximumIdEEE10Policy1000EN6thrust24THRUST_300001_SM_1000_NS6detail15normal_iteratorINSC_10device_ptrIdEEEEPdyS8_ddNS5_3std3__410__identityEEEvT0_T1_T2_T3_T4_T6_)
        /*00a4*/ 	.word	0x00000000


	//----- nvinfo : EIATTR_REGCOUNT
	.align		4
.L_70:
        /*00a8*/ 	.byte	0x04, 0x2f
        /*00aa*/ 	.short	(.L_72 - .L_71)
	.align		4
.L_71:
        /*00ac*/ 	.word	index@(_ZN3cub18CUB_300001_SM_10006detail6reduce18DeviceReduceKernelINS2_10policy_hubIdyN4cuda3__47maximumIdEEE10Policy1000EN6thrust24THRUST_300001_SM_1000_NS6detail15normal_iteratorINSC_10device_ptrIdEEEEyS8_dNS5_3std3__410__identityEEEvT0_PT3_T1_NS0_13GridEvenShareISO_EET2_T4_)
        /*00b0*/ 	.word	0x0000001e


	//----- nvinfo : EIATTR_FRAME_SIZE
	.align		4
.L_72:
        /*00b4*/ 	.byte	0x04, 0x11
        /*00b6*/ 	.short	(.L_74 - .L_73)
	.align		4
.L_73:
        /*00b8*/ 	.word	index@(_ZN3cub18CUB_300001_SM_10006detail6reduce18DeviceReduceKernelINS2_10policy_hubIdyN4cuda3__47maximumIdEEE10Policy1000EN6thrust24THRUST_300001_SM_1000_NS6detail15normal_iteratorINSC_10device_ptrIdEEEEyS8_dNS5_3std3__410__identityEEEvT0_PT3_T1_NS0_13GridEvenShareISO_EET2_T4_)
        /*00bc*/ 	.word	0x00000000


	//----- nvinfo : EIATTR_REGCOUNT
	.align		4
.L_74:
        /*00c0*/ 	.byte	0x04, 0x2f
        /*00c2*/ 	.short	(.L_76 - .L_75)
	.align		4
.L_75:
        /*00c4*/ 	.word	index@(_ZN3cub18CUB_300001_SM_10006detail6reduce28DeviceReduceSingleTileKernelINS2_10policy_hubIdyN4cuda3__47maximumIdEEE10Policy1000EPdSB_iS8_ddNS5_3std3__410__identityEEEvT0_T1_T2_T3_T4_T6_)
        /*00c8*/ 	.word	0x00000030


	//----- nvinfo : EIATTR_FRAME_SIZE
	.align		4
.L_76:
        /*00cc*/ 	.byte	0x04, 0x11
        /*00ce*/ 	.short	(.L_78 - .L_77)
	.align		4
.L_77:
        /*00d0*/ 	.word	index@(_ZN3cub18CUB_300001_SM_10006detail6reduce28DeviceReduceSingleTileKernelINS2_10policy_hubIdyN4cuda3__47maximumIdEEE10Policy1000EPdSB_iS8_ddNS5_3std3__410__identityEEEvT0_T1_T2_T3_T4_T6_)
        /*00d4*/ 	.word	0x00000000


	//----- nvinfo : EIATTR_MIN_STACK_SIZE
	.align		4
.L_78:
        /*00d8*/ 	.byte	0x04, 0x12
        /*00da*/ 	.short	(.L_80 - .L_79)
	.align		4
.L_79:
        /*00dc*/ 	.word	index@(_ZN3cub18CUB_300001_SM_10006detail6reduce28DeviceReduceSingleTileKernelINS2_10policy_hubIdyN4cuda3__47maximumIdEEE10Policy1000EPdSB_iS8_ddNS5_3std3__410__identityEEEvT0_T1_T2_T3_T4_T6_)
        /*00e0*/ 	.word	0x00000000


	//----- nvinfo : EIATTR_MIN_STACK_SIZE
	.align		4
.L_80:
        /*00e4*/ 	.byte	0x04, 0x12
        /*00e6*/ 	.short	(.L_82 - .L_81)
	.align		4
.L_81:
        /*00e8*/ 	.word	index@(_ZN3cub18CUB_300001_SM_10006detail6reduce18DeviceReduceKernelINS2_10policy_hubIdyN4cuda3__47maximumIdEEE10Policy1000EN6thrust24THRUST_300001_SM_1000_NS6detail15normal_iteratorINSC_10device_ptrIdEEEEyS8_dNS5_3std3__410__identityEEEvT0_PT3_T1_NS0_13GridEvenShareISO_EET2_T4_)
        /*00ec*/ 	.word	0x00000000


	//----- nvinfo : EIATTR_MIN_STACK_SIZE
	.align		4
.L_82:
        /*00f0*/ 	.byte	0x04, 0x12
        /*00f2*/ 	.short	(.L_84 - .L_83)
	.align		4
.L_83:
        /*00f4*/ 	.word	index@(_ZN3cub18CUB_300001_SM_10006detail6reduce28DeviceReduceSingleTileKernelINS2_10policy_hubIdyN4cuda3__47maximumIdEEE10Policy1000EN6thrust24THRUST_300001_SM_1000_NS6detail15normal_iteratorINSC_10device_ptrIdEEEEPdyS8_ddNS5_3std3__410__identityEEEvT0_T1_T2_T3_T4_T6_)
        /*00f8*/ 	.word	0x00000000


	//----- nvinfo : EIATTR_MIN_STACK_SIZE
	.align		4
.L_84:
        /*00fc*/ 	.byte	0x04, 0x12
        /*00fe*/ 	.short	(.L_86 - .L_85)
	.align		4
.L_85:
        /*0100*/ 	.word	index@(_ZN3cub18CUB_300001_SM_10006detail6reduce28DeviceReduceSingleTileKernelINS2_10policy_hubIdjN4cuda3__47maximumIdEEE10Policy1000EPdSB_iS8_ddNS5_3std3__410__identityEEEvT0_T1_T2_T3_T4_T6_)
        /*0104*/ 	.word	0x00000000


	//----- nvinfo : EIATTR_MIN_STACK_SIZE
	.align		4
.L_86:
        /*0108*/ 	.byte	0x04, 0x12
        /*010a*/ 	.short	(.L_88 - .L_87)
	.align		4
.L_87:
        /*010c*/ 	.word	index@(_ZN3cub18CUB_300001_SM_10006detail6reduce18DeviceReduceKernelINS2_10policy_hubIdjN4cuda3__47maximumIdEEE10Policy1000EN6thrust24THRUST_300001_SM_1000_NS6detail15normal_iteratorINSC_10device_ptrIdEEEEjS8_dNS5_3std3__410__identityEEEvT0_PT3_T1_NS0_13GridEvenShareISO_EET2_T4_)
        /*0110*/ 	.word	0x00000000


	//----- nvinfo : EIATTR_MIN_STACK_SIZE
	.align		4
.L_88:
        /*0114*/ 	.byte	0x04, 0x12
        /*0116*/ 	.short	(.L_90 - .L_89)
	.align		4
.L_89:
        /*0118*/ 	.word	index@(_ZN3cub18CUB_300001_SM_10006detail6reduce28DeviceReduceSingleTileKernelINS2_10policy_hubIdjN4cuda3__47maximumIdEEE10Policy1000EN6thrust24THRUST_300001_SM_1000_NS6detail15normal_iteratorINSC_10device_ptrIdEEEEPdjS8_ddNS5_3std3__410__identityEEEvT0_T1_T2_T3_T4_T6_)
        /*011c*/ 	.word	0x00000000


	//----- nvinfo : EIATTR_MIN_STACK_SIZE
	.align		4
.L_90:
        /*0120*/ 	.byte	0x04, 0x12
        /*0122*/ 	.short	(.L_92 - .L_91)
	.align		4
.L_91:
        /*0124*/ 	.word	index@(_ZN3cub18CUB_300001_SM_10006detail8for_each13static_kernelINS2_12policy_hub_t12policy_500_tEmN6thrust24THRUST_300001_SM_1000_NS8cuda_cub20__uninitialized_fill7functorINS7_10device_ptrIdEEdEEEEvT0_T1_)
        /*0128*/ 	.word	0x00000000


	//----- nvinfo : EIATTR_MIN_STACK_SIZE
	.align		4
.L_92:
        /*012c*/ 	.byte	0x04, 0x12
        /*012e*/ 	.short	(.L_94 - .L_93)
	.align		4
.L_93:
        /*0130*/ 	.word	index@(_ZN3cub18CUB_300001_SM_10006detail11EmptyKernelIvEEvv)
        /*0134*/ 	.word	0x00000000


	//----- nvinfo : EIATTR_MIN_STACK_SIZE
	.align		4
.L_94:
        /*0138*/ 	.byte	0x04, 0x12
        /*013a*/ 	.short	(.L_96 - .L_95)
	.align		4
.L_95:
        /*013c*/ 	.word	index@(_Z8functionPdS_)
        /*0140*/ 	.word	0x00000000
.L_96:


//--------------------- .nv.compat                --------------------------
	.section	.nv.compat,"",@"SHT_CUDA_COMPAT_INFO"
	.align	4
        /*0000*/ 	.byte	0x02, 0x09, 0x00, 0x00, 0x02, 0x02, 0x01, 0x00, 0x02, 0x05, 0x05, 0x00, 0x03, 0x07, 0x01, 0x01
        /*0010*/ 	.byte	0x02, 0x03, 0x00, 0x00, 0x02, 0x06, 0x01, 0x00, 0x04, 0x0b, 0x08, 0x00, 0x01, 0x00, 0x00, 0x00
        /*0020*/ 	.byte	0x00, 0x00, 0x00, 0x00


//--------------------- .nv.info._ZN3cub18CUB_300001_SM_10006detail6reduce28DeviceReduceSingleTileKernelINS2_10policy_hubIdyN4cuda3__47maximumIdEEE10Policy1000EPdSB_iS8_ddNS5_3std3__410__identityEEEvT0_T1_T2_T3_T4_T6_ --------------------------
	.section	.nv.info._ZN3cub18CUB_300001_SM_10006detail6reduce28DeviceReduceSingleTileKernelINS2_10policy_hubIdyN4cuda3__47maximumIdEEE10Policy1000EPdSB_iS8_ddNS5_3std3__410__identityEEEvT0_T1_T2_T3_T4_T6_,"",@"SHT_CUDA_INFO"
	.sectionflags	@""
	.align	4


	//----- nvinfo : EIATTR_CUDA_API_VERSION
	.align		4
        /*0000*/ 	.byte	0x04, 0x37
        /*0002*/ 	.short	(.L_98 - .L_97)
.L_97:
        /*0004*/ 	.word	0x00000082


	//----- nvinfo : EIATTR_KPARAM_INFO
	.align		4
.L_98:
        /*0008*/ 	.byte	0x04, 0x17
        /*000a*/ 	.short	(.L_100 - .L_99)
.L_99:
        /*000c*/ 	.word	0x00000000
        /*0010*/ 	.short	0x0005
        /*0012*/ 	.short	0x0020
        /*0014*/ 	.byte	0x00, 0xf0, 0x05, 0x00


	//----- nvinfo : EIATTR_KPARAM_INFO
	.align		4
.L_100:
        /*0018*/ 	.byte	0x04, 0x17
        /*001a*/ 	.short	(.L_102 - .L_101)
.L_101:
        /*001c*/ 	.word	0x00000000
        /*0020*/ 	.short	0x0004
        /*0022*/ 	.short	0x0018
        /*0024*/ 	.byte	0x00, 0xf0, 0x21, 0x00


	//----- nvinfo : EIATTR_KPARAM_INFO
	.align		4
.L_102:
        /*0028*/ 	.byte	0x04, 0x17
        /*002a*/ 	.short	(.L_104 - .L_103)
.L_103:
        /*002c*/ 	.word	0x00000000
        /*0030*/ 	.short	0x0003
        /*0032*/ 	.short	0x0014
        /*0034*/ 	.byte	0x00, 0xf0, 0x05, 0x00


	//----- nvinfo : EIATTR_KPARAM_INFO
	.align		4
.L_104:
        /*0038*/ 	.byte	0x04, 0x17
        /*003a*/ 	.short	(.L_106 - .L_105)
.L_105:
        /*003c*/ 	.word	0x00000000
        /*0040*/ 	.short	0x0002
        /*0042*/ 	.short	0x0010
        /*0044*/ 	.byte	0x00, 0xf0, 0x11, 0x00


	//----- nvinfo : EIATTR_KPARAM_INFO
	.align		4
.L_106:
        /*0048*/ 	.byte	0x04, 0x17
        /*004a*/ 	.short	(.L_108 - .L_107)
.L_107:
        /*004c*/ 	.word	0x00000000
        /*0050*/ 	.short	0x0001
        /*0052*/ 	.short	0x0008
        /*0054*/ 	.byte	0x00, 0xf5, 0x21, 0x00


	//----- nvinfo : EIATTR_KPARAM_INFO
	.align		4
.L_108:
        /*0058*/ 	.byte	0x04, 0x17
        /*005a*/ 	.short	(.L_110 - .L_109)
.L_109:
        /*005c*/ 	.word	0x00000000
        /*0060*/ 	.short	0x0000
        /*0062*/ 	.short	0x0000
        /*0064*/ 	.byte	0x00, 0xf5, 0x21, 0x00


	//----- nvinfo : EIATTR_SPARSE_MMA_MASK
	.align		4
.L_110:
        /*0068*/ 	.byte	0x03, 0x50
        /*006a*/ 	.short	0x0000


	//----- nvinfo : EIATTR_MAXREG_COUNT
	.align		4
        /*006c*/ 	.byte	0x03, 0x1b
        /*006e*/ 	.short	0x00ff


	//----- nvinfo : EIATTR_NUM_BARRIERS
	.align		4
        /*0070*/ 	.byte	0x02, 0x4c
        /*0072*/ 	.byte	0x01
	.zero		1


	//----- nvinfo : EIATTR_MERCURY_ISA_VERSION
	.align		4
        /*0074*/ 	.byte	0x03, 0x5f
        /*0076*/ 	.short	0x0101


	//----- nvinfo : EIATTR_COOP_GROUP_MASK_REGIDS
	.align		4
        /*0078*/ 	.byte	0x04, 0x29
        /*007a*/ 	.short	(.L_112 - .L_111)


	//   ....[0]....
.L_111:
        /*007c*/ 	.word	0xffffffff


	//   ....[1]....
        /*0080*/ 	.word	0xffffffff


	//   ....[2]....
        /*0084*/ 	.word	0xffffffff


	//   ....[3]....
        /*0088*/ 	.word	0xffffffff


	//   ....[4]....
        /*008c*/ 	.word	0xffffffff


	//   ....[5]....
        /*0090*/ 	.word	0xffffffff


	//   ....[6]....
        /*0094*/ 	.word	0xffffffff


	//   ....[7]....
        /*0098*/ 	.word	0xffffffff


	//   ....[8]....
        /*009c*/ 	.word	0xffffffff


	//   ....[9]....
        /*00a0*/ 	.word	0xffffffff


	//   ....[10]....
        /*00a4*/ 	.word	0xffffffff


	//   ....[11]....
        /*00a8*/ 	.word	0xffffffff


	//   ....[12]....
        /*00ac*/ 	.word	0xffffffff


	//   ....[13]....
        /*00b0*/ 	.word	0xffffffff


	//   ....[14]....
        /*00b4*/ 	.word	0xffffffff


	//   ....[15]....
        /*00b8*/ 	.word	0xffffffff


	//   ....[16]....
        /*00bc*/ 	.word	0xffffffff


	//   ....[17]....
        /*00c0*/ 	.word	0xffffffff


	//   ....[18]....
        /*00c4*/ 	.word	0xffffffff


	//   ....[19]....
        /*00c8*/ 	.word	0xffffffff


	//   ....[20]....
        /*00cc*/ 	.word	0xffffffff


	//   ....[21]....
        /*00d0*/ 	.word	0xffffffff


	//   ....[22]....
        /*00d4*/ 	.word	0xffffffff


	//   ....[23]....
        /*00d8*/ 	.word	0xffffffff


	//   ....[24]....
        /*00dc*/ 	.word	0xffffffff


	//   ....[25]....
        /*00e0*/ 	.word	0xffffffff


	//   ....[26]....
        /*00e4*/ 	.word	0xffffffff


	//   ....[27]....
        /*00e8*/ 	.word	0xffffffff


	//   ....[28]....
        /*00ec*/ 	.word	0xffffffff


	//   ....[29]....
        /*00f0*/ 	.word	0xffffffff


	//   ....[30]....
        /*00f4*/ 	.word	0xffffffff


	//   ....[31]....
        /*00f8*/ 	.word	0xffffffff


	//   ....[32]....
        /*00fc*/ 	.word	0xffffffff


	//   ....[33]....
        /*0100*/ 	.word	0xffffffff


	//   ....[34]....
        /*0104*/ 	.word	0xffffffff


	//   ....[35]....
        /*0108*/ 	.word	0xffffffff


	//   ....[36]....
        /*010c*/ 	.word	0xffffffff


	//   ....[37]....
        /*0110*/ 	.word	0xffffffff


	//   ....[38]....
        /*0114*/ 	.word	0xffffffff


	//   ....[39]....
        /*0118*/ 	.word	0xffffffff


	//   ....[40]....
        /*011c*/ 	.word	0xffffffff


	//   ....[41]....
        /*0120*/ 	.word	0xffffffff


	//   ....[42]....
        /*0124*/ 	.word	0xffffffff


	//   ....[43]....
        /*0128*/ 	.word	0xffffffff


	//   ....[44]....
        /*012c*/ 	.word	0xffffffff


	//   ....[45]....
        /*0130*/ 	.word	0xffffffff


	//   ....[46]....
        /*0134*/ 	.word	0xffffffff


	//   ....[47]....
        /*0138*/ 	.word	0xffffffff


	//   ....[48]....
        /*013c*/ 	.word	0xffffffff


	//   ....[49]....
        /*0140*/ 	.word	0xffffffff


	//   ....[50]....
        /*0144*/ 	.word	0xffffffff


	//   ....[51]....
        /*0148*/ 	.word	0xffffffff


	//   ....[52]....
        /*014c*/ 	.word	0xffffffff


	//   ....[53]....
        /*0150*/ 	.word	0xffffffff


	//   ....[54]....
        /*0154*/ 	.word	0xffffffff


	//   ....[55]....
        /*0158*/ 	.word	0xffffffff


	//   ....[56]....
        /*015c*/ 	.word	0xffffffff


	//   ....[57]....
        /*0160*/ 	.word	0xffffffff


	//   ....[58]....
        /*0164*/ 	.word	0xffffffff


	//   ....[59]....
        /*0168*/ 	.word	0xffffffff


	//----- nvinfo : EIATTR_COOP_GROUP_INSTR_OFFSETS
	.align		4
.L_112:
        /*016c*/ 	.byte	0x04, 0x28
        /*016e*/ 	.short	(.L_114 - .L_113)


	//   ....[0]....
.L_113:
        /*0170*/ 	.word	0x00000d30


	//   ....[1]....
        /*0174*/ 	.word	0x00000d40


	//   ....[2]....
        /*0178*/ 	.word	0x00000dd0


	//   ....[3]....
        /*017c*/ 	.word	0x00000e10


	//   ....[4]....
        /*0180*/ 	.word	0x00000e80


	//   ....[5]....
        /*0184*/ 	.word	0x00000ea0


	//   ....[6]....
        /*0188*/ 	.word	0x00000ef0


	//   ....[7]....
        /*018c*/ 	.word	0x00000f10


	//   ....[8]....
        /*0190*/ 	.word	0x00000f60


	//   ....[9]....
        /*0194*/ 	.word	0x00000f80


	//   ....[10]....
        /*0198*/ 	.word	0x00001280


	//   ....[11]....
        /*019c*/ 	.word	0x00001290


	//   ....[12]....
        /*01a0*/ 	.word	0x00001320


	//   ....[13]....
        /*01a4*/ 	.word	0x00001350


	//   ....[14]....
        /*01a8*/ 	.word	0x000013b0


	//   ....[15]....
        /*01ac*/ 	.word	0x000013e0


	//   ....[16]....
        /*01b0*/ 	.word	0x00001440


	//   ....[17]....
        /*01b4*/ 	.word	0x00001480


	//   ....[18]....
        /*01b8*/ 	.word	0x000014f0


	//   ....[19]....
        /*01bc*/ 	.word	0x00001530


	//   ....[20]....
        /*01c0*/ 	.word	0x00002960


	//   ....[21]....
        /*01c4*/ 	.word	0x00002970


	//   ....[22]....
        /*01c8*/ 	.word	0x00002a00


	//   ....[23]....
        /*01cc*/ 	.word	0x00002a30


	//   ....[24]....
        /*01d0*/ 	.word	0x00002aa0


	//   ....[25]....
        /*01d4*/ 	.word	0x00002ac0


	//   ....[26]....
        /*01d8*/ 	.word	0x00002b20


	//   ....[27]....
        /*01dc*/ 	.word	0x00002b30


	//   ....[28]....
        /*01e0*/ 	.word	0x00002b80


	//   ....[29]....
        /*01e4*/ 	.word	0x00002b90


	//   ....[30]....
        /*01e8*/ 	.word	0x00003a20


	//   ....[31]....
        /*01ec*/ 	.word	0x00003a30


	//   ....[32]....
        /*01f0*/ 	.word	0x00003ac0


	//   ....[33]....
        /*01f4*/ 	.word	0x00003b00


	//   ....[34]....
        /*01f8*/ 	.word	0x00003b80


	//   ....[35]....
        /*01fc*/ 	.word	0x00003bc0


	//   ....[36]....
        /*0200*/ 	.word	0x00003c20


	//   ....[37]....
        /*0204*/ 	.word	0x00003c50


	//   ....[38]....
        /*0208*/ 	.word	0x00003ca0


	//   ....[39]....
        /*020c*/ 	.word	0x00003cd0


	//   ....[40]....
        /*0210*/ 	.word	0x00003fb0


	//   ....[41]....
        /*0214*/ 	.word	0x00003fc0


	//   ....[42]....
        /*0218*/ 	.word	0x00004050


	//   ....[43]....
        /*021c*/ 	.word	0x00004080


	//   ....[44]....
        /*0220*/ 	.word	0x000040d0


	//   ....[45]....
        /*0224*/ 	.word	0x00004100


	//   ....[46]....
        /*0228*/ 	.word	0x00004170


	//   ....[47]....
        /*022c*/ 	.word	0x000041b0


	//   ....[48]....
        /*0230*/ 	.word	0x00004220


	//   ....[49]....
        /*0234*/ 	.word	0x00004250


	//   ....[50]....
        /*0238*/ 	.word	0x00005700


	//   ....[51]....
        /*023c*/ 	.word	0x00005710


	//   ....[52]....
        /*0240*/ 	.word	0x000057a0


	//   ....[53]....
        /*0244*/ 	.word	0x000057e0


	//   ....[54]....
        /*0248*/ 	.word	0x00005860


	//   ....[55]....
        /*024c*/ 	.word	0x000058a0


	//   ....[56]....
        /*0250*/ 	.word	0x00005900


	//   ....[57]....
        /*0254*/ 	.word	0x00005930


	//   ....[58]....
        /*0258*/ 	.word	0x00005980


	//   ....[59]....
        /*025c*/ 	.word	0x000059b0


	//----- nvinfo : EIATTR_VRC_CTA_INIT_COUNT
	.align		4
.L_114:
        /*0260*/ 	.byte	0x02, 0x4a
	.zero		1
	.zero		1


	//----- nvinfo : EIATTR_EXIT_INSTR_OFFSETS
	.align		4
        /*0264*/ 	.byte	0x04, 0x1c
        /*0266*/ 	.short	(.L_116 - .L_115)


	//   ....[0]....
.L_115:
        /*0268*/ 	.word	0x00000080


	//   ....[1]....
        /*026c*/ 	.word	0x000000c0


	//   ....[2]....
        /*0270*/ 	.word	0x00005c20


	//   ....[3]....
        /*0274*/ 	.word	0x00005ca0


	//----- nvinfo : EIATTR_MAX_THREADS
	.align		4
.L_116:
        /*0278*/ 	.byte	0x04, 0x05
        /*027a*/ 	.short	(.L_118 - .L_117)
.L_117:
        /*027c*/ 	.word	0x00000100
        /*0280*/ 	.word	0x00000001
        /*0284*/ 	.word	0x00000001


	//----- nvinfo : EIATTR_CRS_STACK_SIZE
	.align		4
.L_118:
        /*0288*/ 	.byte	0x04, 0x1e
        /*028a*/ 	.short	(.L_120 - .L_119)
.L_119:
        /*028c*/ 	.word	0x00000000


	//----- nvinfo : EIATTR_CBANK_PARAM_SIZE
	.align		4
.L_120:
        /*0290*/ 	.byte	0x03, 0x19
        /*0292*/ 	.short	0x0021


	//----- nvinfo : EIATTR_PARAM_CBANK
	.align		4
        /*0294*/ 	.byte	0x04, 0x0a
        /*0296*/ 	.short	(.L_122 - .L_121)
	.align		4
.L_121:
        /*0298*/ 	.word	index@(.nv.constant0._ZN3cub18CUB_300001_SM_10006detail6reduce28DeviceReduceSingleTileKernelINS2_10policy_hubIdyN4cuda3__47maximumIdEEE10Policy1000EPdSB_iS8_ddNS5_3std3__410__identityEEEvT0_T1_T2_T3_T4_T6_)
        /*029c*/ 	.short	0x0380
        /*029e*/ 	.short	0x0021


	//----- nvinfo : EIATTR_SW_WAR
	.align		4
.L_122:
        /*02a0*/ 	.byte	0x04, 0x36
        /*02a2*/ 	.short	(.L_124 - .L_123)
.L_123:
        /*02a4*/ 	.word	0x00000008
.L_124:


//--------------------- .nv.info._ZN3cub18CUB_300001_SM_10006detail6reduce18DeviceReduceKernelINS2_10policy_hubIdyN4cuda3__47maximumIdEEE10Policy1000EN6thrust24THRUST_300001_SM_1000_NS6detail15normal_iteratorINSC_10device_ptrIdEEEEyS8_dNS5_3std3__410__identityEEEvT0_PT3_T1_NS0_13GridEvenShareISO_EET2_T4_ --------------------------
	.section	.nv.info._ZN3cub18CUB_300001_SM_10006detail6reduce18DeviceReduceKernelINS2_10policy_hubIdyN4cuda3__47maximumIdEEE10Policy1000EN6thrust24THRUST_300001_SM_1000_NS6detail15normal_iteratorINSC_10device_ptrIdEEEEyS8_dNS5_3std3__410__identityEEEvT0_PT3_T1_NS0_13GridEvenShareISO_EET2_T4_,"",@"SHT_CUDA_INFO"
	.sectionflags	@""
	.align	4


	//----- nvinfo : EIATTR_CUDA_API_VERSION
	.align		4
        /*0000*/ 	.byte	0x04, 0x37
        /*0002*/ 	.short	(.L_126 - .L_125)
.L_125:
        /*0004*/ 	.word	0x00000082


	//----- nvinfo : EIATTR_KPARAM_INFO
	.align		4
.L_126:
        /*0008*/ 	.byte	0x04, 0x17
        /*000a*/ 	.short	(.L_128 - .L_127)
.L_127:
        /*000c*/ 	.word	0x00000000
        /*0010*/ 	.short	0x0005
        /*0012*/ 	.short	0x0061
        /*0014*/ 	.byte	0x00, 0xf0, 0x05, 0x00


	//----- nvinfo : EIATTR_KPARAM_INFO
	.align		4
.L_128:
        /*0018*/ 	.byte	0x04, 0x17
        /*001a*/ 	.short	(.L_130 - .L_129)
.L_129:
        /*001c*/ 	.word	0x00000000
        /*0020*/ 	.short	0x0004
        /*0022*/ 	.short	0x0060
        /*0024*/ 	.byte	0x00, 0xf0, 0x05, 0x00


	//----- nvinfo : EIATTR_KPARAM_INFO
	.align		4
.L_130:
        /*0028*/ 	.byte	0x04, 0x17
        /*002a*/ 	.short	(.L_132 - .L_131)
.L_131:
        /*002c*/ 	.word	0x00000000
        /*0030*/ 	.short	0x0003
        /*0032*/ 	.short	0x0018
        /*0034*/ 	.byte	0x00, 0xf0, 0x21, 0x01


	//----- nvinfo : EIATTR_KPARAM_INFO
	.align		4
.L_132:
        /*0038*/ 	.byte	0x04, 0x17
        /*003a*/ 	.short	(.L_134 - .L_133)
.L_133:
        /*003c*/ 	.word	0x00000000
        /*0040*/ 	.short	0x0002
        /*0042*/ 	.short	0x0010
        /*0044*/ 	.byte	0x00, 0xf0, 0x21, 0x00


	//----- nvinfo : EIATTR_KPARAM_INFO
	.align		4
.L_134:
        /*0048*/ 	.byte	0x04, 0x17
        /*004a*/ 	.short	(.L_136 - .L_135)
.L_135:
        /*004c*/ 	.word	0x00000000
        /*0050*/ 	.short	0x0001
        /*0052*/ 	.short	0x0008
        /*0054*/ 	.byte	0x00, 0xf5, 0x21, 0x00


	//----- nvinfo : EIATTR_KPARAM_INFO
	.align		4
.L_136:
        /*0058*/ 	.byte	0x04, 0x17
        /*005a*/ 	.short	(.L_138 - .L_137)
.L_137:
        /*005c*/ 	.word	0x00000000
        /*0060*/ 	.short	0x0000
        /*0062*/ 	.short	0x0000
        /*0064*/ 	.byte	0x00, 0xf0, 0x21, 0x00


	//----- nvinfo : EIATTR_SPARSE_MMA_MASK
	.align		4
.L_138:
        /*0068*/ 	.byte	0x03, 0x50
        /*006a*/ 	.short	0x0000


	//----- nvinfo : EIATTR_MAXREG_COUNT
	.align		4
        /*006c*/ 	.byte	0x03, 0x1b
        /*006e*/ 	.short	0x00ff


	//----- nvinfo : EIATTR_NUM_BARRIERS
	.align		4
        /*0070*/ 	.byte	0x02, 0x4c
        /*0072*/ 	.byte	0x01
	.zero		1


	//----- nvinfo : EIATTR_MERCURY_ISA_VERSION
	.align		4
        /*0074*/ 	.byte	0x03, 0x5f
        /*0076*/ 	.short	0x0101


	//----- nvinfo : EIATTR_COOP_GROUP_MASK_REGIDS
	.align		4
        /*0078*/ 	.byte	0x04, 0x29
        /*007a*/ 	.short	(.L_140 - .L_139)


	//   ....[0]....
.L_139:
        /*007c*/ 	.word	0xffffffff


	//   ....[1]....
        /*0080*/ 	.word	0xffffffff


	//   ....[2]....
        /*0084*/ 	.word	0xffffffff


	//   ....[3]....
        /*0088*/ 	.word	0xffffffff


	//   ....[4]....
        /*008c*/ 	.word	0xffffffff


	//   ....[5]....
        /*0090*/ 	.word	0xffffffff


	//   ....[6]....
        /*0094*/ 	.word	0xffffffff


	//   ....[7]....
        /*0098*/ 	.word	0xffffffff


	//   ....[8]....
        /*009c*/ 	.word	0xffffffff


	//   ....[9]....
        /*00a0*/ 	.word	0xffffffff


	//   ....[10]....
        /*00a4*/ 	.word	0xffffffff


	//   ....[11]....
        /*00a8*/ 	.word	0xffffffff


	//   ....[12]....
        /*00ac*/ 	.word	0xffffffff


	//   ....[13]....
        /*00b0*/ 	.word	0xffffffff


	//   ....[14]....
        /*00b4*/ 	.word	0xffffffff


	//   ....[15]....
        /*00b8*/ 	.word	0xffffffff


	//   ....[16]....
        /*00bc*/ 	.word	0xffffffff


	//   ....[17]....
        /*00c0*/ 	.word	0xffffffff


	//   ....[18]....
        /*00c4*/ 	.word	0xffffffff


	//   ....[19]....
        /*00c8*/ 	.word	0xffffffff


	//   ....[20]....
        /*00cc*/ 	.word	0xffffffff


	//   ....[21]....
        /*00d0*/ 	.word	0xffffffff


	//   ....[22]....
        /*00d4*/ 	.word	0xffffffff


	//   ....[23]....
        /*00d8*/ 	.word	0xffffffff


	//   ....[24]....
        /*00dc*/ 	.word	0xffffffff


	//   ....[25]....
        /*00e0*/ 	.word	0xffffffff


	//   ....[26]....
        /*00e4*/ 	.word	0xffffffff


	//   ....[27]....
        /*00e8*/ 	.word	0xffffffff


	//   ....[28]....
        /*00ec*/ 	.word	0xffffffff


	//   ....[29]....
        /*00f0*/ 	.word	0xffffffff


	//----- nvinfo : EIATTR_COOP_GROUP_INSTR_OFFSETS
	.align		4
.L_140:
        /*00f4*/ 	.byte	0x04, 0x28
        /*00f6*/ 	.short	(.L_142 - .L_141)


	//   ....[0]....
.L_141:
        /*00f8*/ 	.word	0x00000d50


	//   ....[1]....
        /*00fc*/ 	.word	0x00000d60


	//   ....[2]....
        /*0100*/ 	.word	0x00000df0


	//   ....[3]....
        /*0104*/ 	.word	0x00000e20


	//   ....[4]....
        /*0108*/ 	.word	0x00000e80


	//   ....[5]....
        /*010c*/ 	.word	0x00000eb0


	//   ....[6]....
        /*0110*/ 	.word	0x00000f10


	//   ....[7]....
        /*0114*/ 	.word	0x00000f20


	//   ....[8]....
        /*0118*/ 	.word	0x00000f70


	//   ....[9]....
        /*011c*/ 	.word	0x00000f80


	//   ....[10]....
        /*0120*/ 	.word	0x00001260


	//   ....[11]....
        /*0124*/ 	.word	0x00001270


	//   ....[12]....
        /*0128*/ 	.word	0x00001300


	//   ....[13]....
        /*012c*/ 	.word	0x00001320


	//   ....[14]....
        /*0130*/ 	.word	0x00001380


	//   ....[15]....
        /*0134*/ 	.word	0x000013a0


	//   ....[16]....
        /*0138*/ 	.word	0x00001400


	//   ....[17]....
        /*013c*/ 	.word	0x00001440


	//   ....[18]....
        /*0140*/ 	.word	0x000014b0


	//   ....[19]....
        /*0144*/ 	.word	0x000014d0


	//   ....[20]....
        /*0148*/ 	.word	0x00002c00


	//   ....[21]....
        /*014c*/ 	.word	0x00002c10


	//   ....[22]....
        /*0150*/ 	.word	0x00002cb0


	//   ....[23]....
        /*0154*/ 	.word	0x00002ce0


	//   ....[24]....
        /*0158*/ 	.word	0x00002d40


	//   ....[25]....
        /*015c*/ 	.word	0x00002d70


	//   ....[26]....
        /*0160*/ 	.word	0x00002dc0


	//   ....[27]....
        /*0164*/ 	.word	0x00002de0


	//   ....[28]....
        /*0168*/ 	.word	0x00002e30


	//   ....[29]....
        /*016c*/ 	.word	0x00002e50


	//----- nvinfo : EIATTR_VRC_CTA_INIT_COUNT
	.align		4
.L_142:
        /*0170*/ 	.byte	0x02, 0x4a
	.zero		1
	.zero		1


	//----- nvinfo : EIATTR_EXIT_INSTR_OFFSETS
	.align		4
        /*0174*/ 	.byte	0x04, 0x1c
        /*0176*/ 	.short	(.L_144 - .L_143)


	//   ....[0]....
.L_143:
        /*0178*/ 	.word	0x000030f0


	//   ....[1]....
        /*017c*/ 	.word	0x00003150


	//----- nvinfo : EIATTR_MAX_THREADS
	.align		4
.L_144:
        /*0180*/ 	.byte	0x04, 0x05
        /*0182*/ 	.short	(.L_146 - .L_145)
.L_145:
        /*0184*/ 	.word	0x00000100
        /*0188*/ 	.word	0x00000001
        /*018c*/ 	.word	0x00000001


	//----- nvinfo : EIATTR_CRS_STACK_SIZE
	.align		4
.L_146:
        /*0190*/ 	.byte	0x04, 0x1e
        /*0192*/ 	.short	(.L_148 - .L_147)
.L_147:
        /*0194*/ 	.word	0x00000000


	//----- nvinfo : EIATTR_CBANK_PARAM_SIZE
	.align		4
.L_148:
        /*0198*/ 	.byte	0x03, 0x19
        /*019a*/ 	.short	0x0062


	//----- nvinfo : EIATTR_PARAM_CBANK
	.align		4
        /*019c*/ 	.byte	0x04, 0x0a
        /*019e*/ 	.short	(.L_150 - .L_149)
	.align		4
.L_149:
        /*01a0*/ 	.word	index@(.nv.constant0._ZN3cub18CUB_300001_SM_10006detail6reduce18DeviceReduceKernelINS2_10policy_hubIdyN4cuda3__47maximumIdEEE10Policy1000EN6thrust24THRUST_300001_SM_1000_NS6detail15normal_iteratorINSC_10device_ptrIdEEEEyS8_dNS5_3std3__410__identityEEEvT0_PT3_T1_NS0_13GridEvenShareISO_EET2_T4_)
        /*01a4*/ 	.short	0x0380
        /*01a6*/ 	.short	0x0062


	//----- nvinfo : EIATTR_SW_WAR
	.align		4
.L_150:
        /*01a8*/ 	.byte	0x04, 0x36
        /*01aa*/ 	.short	(.L_152 - .L_151)
.L_151:
        /*01ac*/ 	.word	0x00000008
.L_152:


//--------------------- .nv.info._ZN3cub18CUB_300001_SM_10006detail6reduce28DeviceReduceSingleTileKernelINS2_10policy_hubIdyN4cuda3__47maximumIdEEE10Policy1000EN6thrust24THRUST_300001_SM_1000_NS6detail15normal_iteratorINSC_10device_ptrIdEEEEPdyS8_ddNS5_3std3__410__identityEEEvT0_T1_T2_T3_T4_T6_ --------------------------
	.section	.nv.info._ZN3cub18CUB_300001_SM_10006detail6reduce28DeviceReduceSingleTileKernelINS2_10policy_hubIdyN4cuda3__47maximumIdEEE10Policy1000EN6thrust24THRUST_300001_SM_1000_NS6detail15normal_iteratorINSC_10device_ptrIdEEEEPdyS8_ddNS5_3std3__410__identityEEEvT0_T1_T2_T3_T4_T6_,"",@"SHT_CUDA_INFO"
	.sectionflags	@""
	.align	4


	//----- nvinfo : EIATTR_CUDA_API_VERSION
	.align		4
        /*0000*/ 	.byte	0x04, 0x37
        /*0002*/ 	.short	(.L_154 - .L_153)
.L_153:
        /*0004*/ 	.word	0x00000082


	//----- nvinfo : EIATTR_KPARAM_INFO
	.align		4
.L_154:
        /*0008*/ 	.byte	0x04, 0x17
        /*000a*/ 	.short	(.L_156 - .L_155)
.L_155:
        /*000c*/ 	.word	0x00000000
        /*0010*/ 	.short	0x0005
        /*0012*/ 	.short	0x0028
        /*0014*/ 	.byte	0x00, 0xf0, 0x05, 0x00


	//----- nvinfo : EIATTR_KPARAM_INFO
	.align		4
.L_156:
        /*0018*/ 	.byte	0x04, 0x17
        /*001a*/ 	.short	(.L_158 - .L_157)
.L_157:
        /*001c*/ 	.word	0x00000000
        /*0020*/ 	.short	0x0004
        /*0022*/ 	.short	0x0020
        /*0024*/ 	.byte	0x00, 0xf0, 0x21, 0x00


	//----- nvinfo : EIATTR_KPARAM_INFO
	.align		4
.L_158:
        /*0028*/ 	.byte	0x04, 0x17
        /*002a*/ 	.short	(.L_160 - .L_159)
.L_159:
        /*002c*/ 	.word	0x00000000
        /*0030*/ 	.short	0x0003
        /*0032*/ 	.short	0x0018
        /*0034*/ 	.byte	0x00, 0xf0, 0x05, 0x00


	//----- nvinfo : EIATTR_KPARAM_INFO
	.align		4
.L_160:
        /*0038*/ 	.byte	0x04, 0x17
        /*003a*/ 	.short	(.L_162 - .L_161)
.L_161:
        /*003c*/ 	.word	0x00000000
        /*0040*/ 	.short	0x0002
        /*0042*/ 	.short	0x0010
        /*0044*/ 	.byte	0x00, 0xf0, 0x21, 0x00


	//----- nvinfo : EIATTR_KPARAM_INFO
	.align		4
.L_162:
        /*0048*/ 	.byte	0x04, 0x17
        /*004a*/ 	.short	(.L_164 - .L_163)
.L_163:
        /*004c*/ 	.word	0x00000000
        /*0050*/ 	.short	0x0001
        /*0052*/ 	.short	0x0008
        /*0054*/ 	.byte	0x00, 0xf5, 0x21, 0x00


	//----- nvinfo : EIATTR_KPARAM_INFO
	.align		4
.L_164:
        /*0058*/ 	.byte	0x04, 0x17
        /*005a*/ 	.short	(.L_166 - .L_165)
.L_165:
        /*005c*/ 	.word	0x00000000
        /*0060*/ 	.short	0x0000
        /*0062*/ 	.short	0x0000
        /*0064*/ 	.byte	0x00, 0xf0, 0x21, 0x00


	//----- nvinfo : EIATTR_SPARSE_MMA_MASK
	.align		4
.L_166:
        /*0068*/ 	.byte	0x03, 0x50
        /*006a*/ 	.short	0x0000


	//----- nvinfo : EIATTR_MAXREG_COUNT
	.align		4
        /*006c*/ 	.byte	0x03, 0x1b
        /*006e*/ 	.short	0x00ff


	//----- nvinfo : EIATTR_NUM_BARRIERS
	.align		4
        /*0070*/ 	.byte	0x02, 0x4c
        /*0072*/ 	.byte	0x01
	.zero		1


	//----- nvinfo : EIATTR_MERCURY_ISA_VERSION
	.align		4
        /*0074*/ 	.byte	0x03, 0x5f
        /*0076*/ 	.short	0x0101


	//----- nvinfo : EIATTR_COOP_GROUP_MASK_REGIDS
	.align		4
        /*0078*/ 	.byte	0x04, 0x29
        /*007a*/ 	.short	(.L_168 - .L_167)


	//   ....[0]....
.L_167:
        /*007c*/ 	.word	0xffffffff


	//   ....[1]....
        /*0080*/ 	.word	0xffffffff


	//   ....[2]....
        /*0084*/ 	.word	0xffffffff


	//   ....[3]....
        /*0088*/ 	.word	0xffffffff


	//   ....[4]....
        /*008c*/ 	.word	0xffffffff


	//   ....[5]....
        /*0090*/ 	.word	0xffffffff


	//   ....[6]....
        /*0094*/ 	.word	0xffffffff


	//   ....[7]....
        /*0098*/ 	.word	0xffffffff


	//   ....[8]....
        /*009c*/ 	.word	0xffffffff


	//   ....[9]....
        /*00a0*/ 	.word	0xffffffff


	//   ....[10]....
        /*00a4*/ 	.word	0xffffffff


	//   ....[11]....
        /*00a8*/ 	.word	0xffffffff


	//   ....[12]....
        /*00ac*/ 	.word	0xffffffff


	//   ....[13]....
        /*00b0*/ 	.word	0xffffffff


	//   ....[14]....
        /*00b4*/ 	.word	0xffffffff


	//   ....[15]....
        /*00b8*/ 	.word	0xffffffff


	//   ....[16]....
        /*00bc*/ 	.word	0xffffffff


	//   ....[17]....
        /*00c0*/ 	.word	0xffffffff


	//   ....[18]....
        /*00c4*/ 	.word	0xffffffff


	//   ....[19]....
        /*00c8*/ 	.word	0xffffffff


	//   ....[20]....
        /*00cc*/ 	.word	0xffffffff


	//   ....[21]....
        /*00d0*/ 	.word	0xffffffff


	//   ....[22]....
        /*00d4*/ 	.word	0xffffffff


	//   ....[23]....
        /*00d8*/ 	.word	0xffffffff


	//   ....[24]....
        /*00dc*/ 	.word	0xffffffff


	//   ....[25]....
        /*00e0*/ 	.word	0xffffffff


	//   ....[26]....
        /*00e4*/ 	.word	0xffffffff


	//   ....[27]....
        /*00e8*/ 	.word	0xffffffff


	//   ....[28]....
        /*00ec*/ 	.word	0xffffffff


	//   ....[29]....
        /*00f0*/ 	.word	0xffffffff


	//----- nvinfo : EIATTR_COOP_GROUP_INSTR_OFFSETS
	.align		4
.L_168:
        /*00f4*/ 	.byte	0x04, 0x28
        /*00f6*/ 	.short	(.L_170 - .L_169)


	//   ....[0]....
.L_169:
        /*00f8*/ 	.word	0x00000cb0


	//   ....[1]....
        /*00fc*/ 	.word	0x00000cc0


	//   ....[2]....
        /*0100*/ 	.word	0x00000d50


	//   ....[3]....
        /*0104*/ 	.word	0x00000d90


	//   ....[4]....
        /*0108*/ 	.word	0x00000df0


	//   ....[5]....
        /*010c*/ 	.word	0x00000e30


	//   ....[6]....
        /*0110*/ 	.word	0x00000e80


	//   ....[7]....
        /*0114*/ 	.word	0x00000eb0


	//   ....[8]....
        /*0118*/ 	.word	0x00000ef0


	//   ....[9]....
        /*011c*/ 	.word	0x00000f20


	//   ....[10]....
        /*0120*/ 	.word	0x00001240


	//   ....[11]....
        /*0124*/ 	.word	0x00001250


	//   ....[12]....
        /*0128*/ 	.word	0x000012e0


	//   ....[13]....
        /*012c*/ 	.word	0x00001300


	//   ....[14]....
        /*0130*/ 	.word	0x00001360


	//   ....[15]....
        /*0134*/ 	.word	0x00001380


	//   ....[16]....
        /*0138*/ 	.word	0x000013e0


	//   ....[17]....
        /*013c*/ 	.word	0x00001410


	//   ....[18]....
        /*0140*/ 	.word	0x00001490


	//   ....[19]....
        /*0144*/ 	.word	0x000014b0


	//   ....[20]....
        /*0148*/ 	.word	0x00002a40


	//   ....[21]....
        /*014c*/ 	.word	0x00002a50


	//   ....[22]....
        /*0150*/ 	.word	0x00002ae0


	//   ....[23]....
        /*0154*/ 	.word	0x00002b10


	//   ....[24]....
        /*0158*/ 	.word	0x00002b80


	//   ....[25]....
        /*015c*/ 	.word	0x00002ba0


	//   ....[26]....
        /*0160*/ 	.word	0x00002c00


	//   ....[27]....
        /*0164*/ 	.word	0x00002c10


	//   ....[28]....
        /*0168*/ 	.word	0x00002c50


	//   ....[29]....
        /*016c*/ 	.word	0x00002c60


	//----- nvinfo : EIATTR_VRC_CTA_INIT_COUNT
	.align		4
.L_170:
        /*0170*/ 	.byte	0x02, 0x4a
	.zero		1
	.zero		1


	//----- nvinfo : EIATTR_EXIT_INSTR_OFFSETS
	.align		4
        /*0174*/ 	.byte	0x04, 0x1c
        /*0176*/ 	.short	(.L_172 - .L_171)


	//   ....[0]....
.L_171:
        /*0178*/ 	.word	0x000000a0


	//   ....[1]....
        /*017c*/ 	.word	0x000000e0


	//   ....[2]....
        /*0180*/ 	.word	0x00002f00


	//   ....[3]....
        /*0184*/ 	.word	0x00002f80


	//----- nvinfo : EIATTR_MAX_THREADS
	.align		4
.L_172:
        /*0188*/ 	.byte	0x04, 0x05
        /*018a*/ 	.short	(.L_174 - .L_173)
.L_173:
        /*018c*/ 	.word	0x00000100
        /*0190*/ 	.word	0x00000001
        /*0194*/ 	.word	0x00000001


	//----- nvinfo : EIATTR_CRS_STACK_SIZE
	.align		4
.L_174:
        /*0198*/ 	.byte	0x04, 0x1e
        /*019a*/ 	.short	(.L_176 - .L_175)
.L_175:
        /*019c*/ 	.word	0x00000000


	//----- nvinfo : EIATTR_CBANK_PARAM_SIZE
	.align		4
.L_176:
        /*01a0*/ 	.byte	0x03, 0x19
        /*01a2*/ 	.short	0x0029


	//----- nvinfo : EIATTR_PARAM_CBANK
	.align		4
        /*01a4*/ 	.byte	0x04, 0x0a
        /*01a6*/ 	.short	(.L_178 - .L_177)
	.align		4
.L_177:
        /*01a8*/ 	.word	index@(.nv.constant0._ZN3cub18CUB_300001_SM_10006detail6reduce28DeviceReduceSingleTileKernelINS2_10policy_hubIdyN4cuda3__47maximumIdEEE10Policy1000EN6thrust24THRUST_300001_SM_1000_NS6detail15normal_iteratorINSC_10device_ptrIdEEEEPdyS8_ddNS5_3std3__410__identityEEEvT0_T1_T2_T3_T4_T6_)
        /*01ac*/ 	.short	0x0380
        /*01ae*/ 	.short	0x0029


	//----- nvinfo : EIATTR_SW_WAR
	.align		4
.L_178:
        /*01b0*/ 	.byte	0x04, 0x36
        /*01b2*/ 	.short	(.L_180 - .L_179)
.L_179:
        /*01b4*/ 	.word	0x00000008
.L_180:


//--------------------- .nv.info._ZN3cub18CUB_300001_SM_10006detail6reduce28DeviceReduceSingleTileKernelINS2_10policy_hubIdjN4cuda3__47maximumIdEEE10Policy1000EPdSB_iS8_ddNS5_3std3__410__identityEEEvT0_T1_T2_T3_T4_T6_ --------------------------
	.section	.nv.info._ZN3cub18CUB_300001_SM_10006detail6reduce28DeviceReduceSingleTileKernelINS2_10policy_hubIdjN4cuda3__47maximumIdEEE10Policy1000EPdSB_iS8_ddNS5_3std3__410__identityEEEvT0_T1_T2_T3_T4_T6_,"",@"SHT_CUDA_INFO"
	.sectionflags	@""
	.align	4


	//----- nvinfo : EIATTR_CUDA_API_VERSION
	.align		4
        /*0000*/ 	.byte	0x04, 0x37
        /*0002*/ 	.short	(.L_182 - .L_181)
.L_181:
        /*0004*/ 	.word	0x00000082


	//----- nvinfo : EIATTR_KPARAM_INFO
	.align		4
.L_182:
        /*0008*/ 	.byte	0x04, 0x17
        /*000a*/ 	.short	(.L_184 - .L_183)
.L_183:
        /*000c*/ 	.word	0x00000000
        /*0010*/ 	.short	0x0005
        /*0012*/ 	.short	0x0020
        /*0014*/ 	.byte	0x00, 0xf0, 0x05, 0x00


	//----- nvinfo : EIATTR_KPARAM_INFO
	.align		4
.L_184:
        /*0018*/ 	.byte	0x04, 0x17
        /*001a*/ 	.short	(.L_186 - .L_185)
.L_185:
        /*001c*/ 	.word	0x00000000
        /*0020*/ 	.short	0x0004
        /*0022*/ 	.short	0x0018
        /*0024*/ 	.byte	0x00, 0xf0, 0x21, 0x00


	//----- nvinfo : EIATTR_KPARAM_INFO
	.align		4
.L_186:
        /*0028*/ 	.byte	0x04, 0x17
        /*002a*/ 	.short	(.L_188 - .L_187)
.L_187:
        /*002c*/ 	.word	0x00000000
        /*0030*/ 	.short	0x0003
        /*0032*/ 	.short	0x0014
        /*0034*/ 	.byte	0x00, 0xf0, 0x05, 0x00


	//----- nvinfo : EIATTR_KPARAM_INFO
	.align		4
.L_188:
        /*0038*/ 	.byte	0x04, 0x17
        /*003a*/ 	.short	(.L_190 - .L_189)
.L_189:
        /*003c*/ 	.word	0x00000000
        /*0040*/ 	.short	0x0002
        /*0042*/ 	.short	0x0010
        /*0044*/ 	.byte	0x00, 0xf0, 0x11, 0x00


	//----- nvinfo : EIATTR_KPARAM_INFO
	.align		4
.L_190:
        /*0048*/ 	.byte	0x04, 0x17
        /*004a*/ 	.short	(.L_192 - .L_191)
.L_191:
        /*004c*/ 	.word	0x00000000
        /*0050*/ 	.short	0x0001
        /*0052*/ 	.short	0x0008
        /*0054*/ 	.byte	0x00, 0xf5, 0x21, 0x00


	//----- nvinfo : EIATTR_KPARAM_INFO
	.align		4
.L_192:
        /*0058*/ 	.byte	0x04, 0x17
        /*005a*/ 	.short	(.L_194 - .L_193)
.L_193:
        /*005c*/ 	.word	0x00000000
        /*0060*/ 	.short	0x0000
        /*0062*/ 	.short	0x0000
        /*0064*/ 	.byte	0x00, 0xf5, 0x21, 0x00


	//----- nvinfo : EIATTR_SPARSE_MMA_MASK
	.align		4
.L_194:
        /*0068*/ 	.byte	0x03, 0x50
        /*006a*/ 	.short	0x0000


	//----- nvinfo : EIATTR_MAXREG_COUNT
	.align		4
        /*006c*/ 	.byte	0x03, 0x1b
        /*006e*/ 	.short	0x00ff


	//----- nvinfo : EIATTR_NUM_BARRIERS
	.align		4
        /*0070*/ 	.byte	0x02, 0x4c
        /*0072*/ 	.byte	0x01
	.zero		1


	//----- nvinfo : EIATTR_MERCURY_ISA_VERSION
	.align		4
        /*0074*/ 	.byte	0x03, 0x5f
        /*0076*/ 	.short	0x0101


	//----- nvinfo : EIATTR_COOP_GROUP_MASK_REGIDS
	.align		4
        /*0078*/ 	.byte	0x04, 0x29
        /*007a*/ 	.short	(.L_196 - .L_195)


	//   ....[0]....
.L_195:
        /*007c*/ 	.word	0xffffffff


	//   ....[1]....
        /*0080*/ 	.word	0xffffffff


	//   ....[2]....
        /*0084*/ 	.word	0xffffffff


	//   ....[3]....
        /*0088*/ 	.word	0xffffffff


	//   ....[4]....
        /*008c*/ 	.word	0xffffffff


	//   ....[5]....
        /*0090*/ 	.word	0xffffffff


	//   ....[6]....
        /*0094*/ 	.word	0xffffffff


	//   ....[7]....
        /*0098*/ 	.word	0xffffffff


	//   ....[8]....
        /*009c*/ 	.word	0xffffffff


	//   ....[9]....
        /*00a0*/ 	.word	0xffffffff


	//   ....[10]....
        /*00a4*/ 	.word	0xffffffff


	//   ....[11]....
        /*00a8*/ 	.word	0xffffffff


	//   ....[12]....
        /*00ac*/ 	.word	0xffffffff


	//   ....[13]....
        /*00b0*/ 	.word	0xffffffff


	//   ....[14]....
        /*00b4*/ 	.word	0xffffffff


	//   ....[15]....
        /*00b8*/ 	.word	0xffffffff


	//   ....[16]....
        /*00bc*/ 	.word	0xffffffff


	//   ....[17]....
        /*00c0*/ 	.word	0xffffffff


	//   ....[18]....
        /*00c4*/ 	.word	0xffffffff


	//   ....[19]....
        /*00c8*/ 	.word	0xffffffff


	//   ....[20]....
        /*00cc*/ 	.word	0xffffffff


	//   ....[21]....
        /*00d0*/ 	.word	0xffffffff


	//   ....[22]....
        /*00d4*/ 	.word	0xffffffff


	//   ....[23]....
        /*00d8*/ 	.word	0xffffffff


	//   ....[24]....
        /*00dc*/ 	.word	0xffffffff


	//   ....[25]....
        /*00e0*/ 	.word	0xffffffff


	//   ....[26]....
        /*00e4*/ 	.word	0xffffffff


	//   ....[27]....
        /*00e8*/ 	.word	0xffffffff


	//   ....[28]....
        /*00ec*/ 	.word	0xffffffff


	//   ....[29]....
        /*00f0*/ 	.word	0xffffffff


	//   ....[30]....
        /*00f4*/ 	.word	0xffffffff


	//   ....[31]....
        /*00f8*/ 	.word	0xffffffff


	//   ....[32]....
        /*00fc*/ 	.word	0xffffffff


	//   ....[33]....
        /*0100*/ 	.word	0xffffffff


	//   ....[34]....
        /*0104*/ 	.word	0xffffffff


	//   ....[35]....
        /*0108*/ 	.word	0xffffffff


	//   ....[36]....
        /*010c*/ 	.word	0xffffffff


	//   ....[37]....
        /*0110*/ 	.word	0xffffffff


	//   ....[38]....
        /*0114*/ 	.word	0xffffffff


	//   ....[39]....
        /*0118*/ 	.word	0xffffffff


	//   ....[40]....
        /*011c*/ 	.word	0xffffffff


	//   ....[41]....
        /*0120*/ 	.word	0xffffffff


	//   ....[42]....
        /*0124*/ 	.word	0xffffffff


	//   ....[43]....
        /*0128*/ 	.word	0xffffffff


	//   ....[44]....
        /*012c*/ 	.word	0xffffffff


	//   ....[45]....
        /*0130*/ 	.word	0xffffffff


	//   ....[46]....
        /*0134*/ 	.word	0xffffffff


	//   ....[47]....
        /*0138*/ 	.word	0xffffffff


	//   ....[48]....
        /*013c*/ 	.word	0xffffffff


	//   ....[49]....
        /*0140*/ 	.word	0xffffffff


	//   ....[50]....
        /*0144*/ 	.word	0xffffffff


	//   ....[51]....
        /*0148*/ 	.word	0xffffffff


	//   ....[52]....
        /*014c*/ 	.word	0xffffffff


	//   ....[53]....
        /*0150*/ 	.word	0xffffffff


	//   ....[54]....
        /*0154*/ 	.word	0xffffffff


	//   ....[55]....
        /*0158*/ 	.word	0xffffffff


	//   ....[56]....
        /*015c*/ 	.word	0xffffffff


	//   ....[57]....
        /*0160*/ 	.word	0xffffffff


	//   ....[58]....
        /*0164*/ 	.word	0xffffffff


	//   ....[59]....
        /*0168*/ 	.word	0xffffffff


	//----- nvinfo : EIATTR_COOP_GROUP_INSTR_OFFSETS
	.align		4
.L_196:
        /*016c*/ 	.byte	0x04, 0x28
        /*016e*/ 	.short	(.L_198 - .L_197)


	//   ....[0]....
.L_197:
        /*0170*/ 	.word	0x00000d30


	//   ....[1]....
        /*0174*/ 	.word	0x00000d40


	//   ....[2]....
        /*0178*/ 	.word	0x00000dd0


	//   ....[3]....
        /*017c*/ 	.word	0x00000e10


	//   ....[4]....
        /*0180*/ 	.word	0x00000e80


	//   ....[5]....
        /*0184*/ 	.word	0x00000ea0


	//   ....[6]....
        /*0188*/ 	.word	0x00000ef0


	//   ....[7]....
        /*018c*/ 	.word	0x00000f10


	//   ....[8]....
        /*0190*/ 	.word	0x00000f60


	//   ....[9]....
        /*0194*/ 	.word	0x00000f80


	//   ....[10]....
        /*0198*/ 	.word	0x00001280


	//   ....[11]....
        /*019c*/ 	.word	0x00001290


	//   ....[12]....
        /*01a0*/ 	.word	0x00001320


	//   ....[13]....
        /*01a4*/ 	.word	0x00001350


	//   ....[14]....
        /*01a8*/ 	.word	0x000013b0


	//   ....[15]....
        /*01ac*/ 	.word	0x000013e0


	//   ....[16]....
        /*01b0*/ 	.word	0x00001440


	//   ....[17]....
        /*01b4*/ 	.word	0x00001480


	//   ....[18]....
        /*01b8*/ 	.word	0x000014f0


	//   ....[19]....
        /*01bc*/ 	.word	0x00001530


	//   ....[20]....
        /*01c0*/ 	.word	0x00002960


	//   ....[21]....
        /*01c4*/ 	.word	0x00002970


	//   ....[22]....
        /*01c8*/ 	.word	0x00002a00


	//   ....[23]....
        /*01cc*/ 	.word	0x00002a30


	//   ....[24]....
        /*01d0*/ 	.word	0x00002aa0


	//   ....[25]....
        /*01d4*/ 	.word	0x00002ac0


	//   ....[26]....
        /*01d8*/ 	.word	0x00002b20


	//   ....[27]....
        /*01dc*/ 	.word	0x00002b30


	//   ....[28]....
        /*01e0*/ 	.word	0x00002b80


	//   ....[29]....
        /*01e4*/ 	.word	0x00002b90


	//   ....[30]....
        /*01e8*/ 	.word	0x00003a20


	//   ....[31]....
        /*01ec*/ 	.word	0x00003a30


	//   ....[32]....
        /*01f0*/ 	.word	0x00003ac0


	//   ....[33]....
        /*01f4*/ 	.word	0x00003b00


	//   ....[34]....
        /*01f8*/ 	.word	0x00003b80


	//   ....[35]....
        /*01fc*/ 	.word	0x00003bc0


	//   ....[36]....
        /*0200*/ 	.word	0x00003c20


	//   ....[37]....
        /*0204*/ 	.word	0x00003c50


	//   ....[38]....
        /*0208*/ 	.word	0x00003ca0


	//   ....[39]....
        /*020c*/ 	.word	0x00003cd0


	//   ....[40]....
        /*0210*/ 	.word	0x00003fb0


	//   ....[41]....
        /*0214*/ 	.word	0x00003fc0


	//   ....[42]....
        /*0218*/ 	.word	0x00004050


	//   ....[43]....
        /*021c*/ 	.word	0x00004080


	//   ....[44]....
        /*0220*/ 	.word	0x000040d0


	//   ....[45]....
        /*0224*/ 	.word	0x00004100


	//   ....[46]....
        /*0228*/ 	.word	0x00004170


	//   ....[47]....
        /*022c*/ 	.word	0x000041b0


	//   ....[48]....
        /*0230*/ 	.word	0x00004220


	//   ....[49]....
        /*0234*/ 	.word	0x00004250


	//   ....[50]....
        /*0238*/ 	.word	0x00005700


	//   ....[51]....
        /*023c*/ 	.word	0x00005710


	//   ....[52]....
        /*0240*/ 	.word	0x000057a0


	//   ....[53]....
        /*0244*/ 	.word	0x000057e0


	//   ....[54]....
        /*0248*/ 	.word	0x00005860


	//   ....[55]....
        /*024c*/ 	.word	0x000058a0


	//   ....[56]....
        /*0250*/ 	.word	0x00005900


	//   ....[57]....
        /*0254*/ 	.word	0x00005930


	//   ....[58]....
        /*0258*/ 	.word	0x00005980


	//   ....[59]....
        /*025c*/ 	.word	0x000059b0


	//----- nvinfo : EIATTR_VRC_CTA_INIT_COUNT
	.align		4
.L_198:
        /*0260*/ 	.byte	0x02, 0x4a
	.zero		1
	.zero		1


	//----- nvinfo : EIATTR_EXIT_INSTR_OFFSETS
	.align		4
        /*0264*/ 	.byte	0x04, 0x1c
        /*0266*/ 	.short	(.L_200 - .L_199)


	//   ....[0]....
.L_199:
        /*0268*/ 	.word	0x00000080


	//   ....[1]....
        /*026c*/ 	.word	0x000000c0


	//   ....[2]....
        /*0270*/ 	.word	0x00005c20


	//   ....[3]....
        /*0274*/ 	.word	0x00005ca0


	//----- nvinfo : EIATTR_MAX_THREADS
	.align		4
.L_200:
        /*0278*/ 	.byte	0x04, 0x05
        /*027a*/ 	.short	(.L_202 - .L_201)
.L_201:
        /*027c*/ 	.word	0x00000100
        /*0280*/ 	.word	0x00000001
        /*0284*/ 	.word	0x00000001


	//----- nvinfo : EIATTR_CRS_STACK_SIZE
	.align		4
.L_202:
        /*0288*/ 	.byte	0x04, 0x1e
        /*028a*/ 	.short	(.L_204 - .L_203)
.L_203:
        /*028c*/ 	.word	0x00000000


	//----- nvinfo : EIATTR_CBANK_PARAM_SIZE
	.align		4
.L_204:
        /*0290*/ 	.byte	0x03, 0x19
        /*0292*/ 	.short	0x0021


	//----- nvinfo : EIATTR_PARAM_CBANK
	.align		4
        /*0294*/ 	.byte	0x04, 0x0a
        /*0296*/ 	.short	(.L_206 - .L_205)
	.align		4
.L_205:
        /*0298*/ 	.word	index@(.nv.constant0._ZN3cub18CUB_300001_SM_10006detail6reduce28DeviceReduceSingleTileKernelINS2_10policy_hubIdjN4cuda3__47maximumIdEEE10Policy1000EPdSB_iS8_ddNS5_3std3__410__identityEEEvT0_T1_T2_T3_T4_T6_)
        /*029c*/ 	.short	0x0380
        /*029e*/ 	.short	0x0021


	//----- nvinfo : EIATTR_SW_WAR
	.align		4
.L_206:
        /*02a0*/ 	.byte	0x04, 0x36
        /*02a2*/ 	.short	(.L_208 - .L_207)
.L_207:
        /*02a4*/ 	.word	0x00000008
.L_208:


//--------------------- .nv.info._ZN3cub18CUB_300001_SM_10006detail6reduce18DeviceReduceKernelINS2_10policy_hubIdjN4cuda3__47maximumIdEEE10Policy1000EN6thrust24THRUST_300001_SM_1000_NS6detail15normal_iteratorINSC_10device_ptrIdEEEEjS8_dNS5_3std3__410__identityEEEvT0_PT3_T1_NS0_13GridEvenShareISO_EET2_T4_ --------------------------
	.section	.nv.info._ZN3cub18CUB_300001_SM_10006detail6reduce18DeviceReduceKernelINS2_10policy_hubIdjN4cuda3__47maximumIdEEE10Policy1000EN6thrust24THRUST_300001_SM_1000_NS6detail15normal_iteratorINSC_10device_ptrIdEEEEjS8_dNS5_3std3__410__identityEEEvT0_PT3_T1_NS0_13GridEvenShareISO_EET2_T4_,"",@"SHT_CUDA_INFO"
	.sectionflags	@""
	.align	4


	//----- nvinfo : EIATTR_CUDA_API_VERSION
	.align		4
        /*0000*/ 	.byte	0x04, 0x37
        /*0002*/ 	.short	(.L_210 - .L_209)
.L_209:
        /*0004*/ 	.word	0x00000082


	//----- nvinfo : EIATTR_KPARAM_INFO
	.align		4
.L_210:
        /*0008*/ 	.byte	0x04, 0x17
        /*000a*/ 	.short	(.L_212 - .L_211)
.L_211:
        /*000c*/ 	.word	0x00000000
        /*0010*/ 	.short	0x0005
        /*0012*/ 	.short	0x003d
        /*0014*/ 	.byte	0x00, 0xf0, 0x05, 0x00


	//----- nvinfo : EIATTR_KPARAM_INFO
	.align		4
.L_212:
        /*0018*/ 	.byte	0x04, 0x17
        /*001a*/ 	.short	(.L_214 - .L_213)
.L_213:
        /*001c*/ 	.word	0x00000000
        /*0020*/ 	.short	0x0004
        /*0022*/ 	.short	0x003c
        /*0024*/ 	.byte	0x00, 0xf0, 0x05, 0x00


	//----- nvinfo : EIATTR_KPARAM_INFO
	.align		4
.L_214:
        /*0028*/ 	.byte	0x04, 0x17
        /*002a*/ 	.short	(.L_216 - .L_215)
.L_215:
        /*002c*/ 	.word	0x00000000
        /*0030*/ 	.short	0x0003
        /*0032*/ 	.short	0x0014
        /*0034*/ 	.byte	0x00, 0xf0, 0xa1, 0x00


	//----- nvinfo : EIATTR_KPARAM_INFO
	.align		4
.L_216:
        /*0038*/ 	.byte	0x04, 0x17
        /*003a*/ 	.short	(.L_218 - .L_217)
.L_217:
        /*003c*/ 	.word	0x00000000
        /*0040*/ 	.short	0x0002
        /*0042*/ 	.short	0x0010
        /*0044*/ 	.byte	0x00, 0xf0, 0x11, 0x00


	//----- nvinfo : EIATTR_KPARAM_INFO
	.align		4
.L_218:
        /*0048*/ 	.byte	0x04, 0x17
        /*004a*/ 	.short	(.L_220 - .L_219)
.L_219:
        /*004c*/ 	.word	0x00000000
        /*0050*/ 	.short	0x0001
        /*0052*/ 	.short	0x0008
        /*0054*/ 	.byte	0x00, 0xf5, 0x21, 0x00


	//----- nvinfo : EIATTR_KPARAM_INFO
	.align		4
.L_220:
        /*0058*/ 	.byte	0x04, 0x17
        /*005a*/ 	.short	(.L_222 - .L_221)
.L_221:
        /*005c*/ 	.word	0x00000000
        /*0060*/ 	.short	0x0000
        /*0062*/ 	.short	0x0000
        /*0064*/ 	.byte	0x00, 0xf0, 0x21, 0x00


	//----- nvinfo : EIATTR_SPARSE_MMA_MASK
	.align		4
.L_222:
        /*0068*/ 	.byte	0x03, 0x50
        /*006a*/ 	.short	0x0000


	//----- nvinfo : EIATTR_MAXREG_COUNT
	.align		4
        /*006c*/ 	.byte	0x03, 0x1b
        /*006e*/ 	.short	0x00ff


	//----- nvinfo : EIATTR_NUM_BARRIERS
	.align		4
        /*0070*/ 	.byte	0x02, 0x4c
        /*0072*/ 	.byte	0x01
	.zero		1


	//----- nvinfo : EIATTR_MERCURY_ISA_VERSION
	.align		4
        /*0074*/ 	.byte	0x03, 0x5f
        /*0076*/ 	.short	0x0101


	//----- nvinfo : EIATTR_COOP_GROUP_MASK_REGIDS
	.align		4
        /*0078*/ 	.byte	0x04, 0x29
        /*007a*/ 	.short	(.L_224 - .L_223)


	//   ....[0]....
.L_223:
        /*007c*/ 	.word	0xffffffff


	//   ....[1]....
        /*0080*/ 	.word	0xffffffff


	//   ....[2]....
        /*0084*/ 	.word	0xffffffff


	//   ....[3]....
        /*0088*/ 	.word	0xffffffff


	//   ....[4]....
        /*008c*/ 	.word	0xffffffff


	//   ....[5]....
        /*0090*/ 	.word	0xffffffff


	//   ....[6]....
        /*0094*/ 	.word	0xffffffff


	//   ....[7]....
        /*0098*/ 	.word	0xffffffff


	//   ....[8]....
        /*009c*/ 	.word	0xffffffff


	//   ....[9]....
        /*00a0*/ 	.word	0xffffffff


	//   ....[10]....
        /*00a4*/ 	.word	0xffffffff


	//   ....[11]....
        /*00a8*/ 	.word	0xffffffff


	//   ....[12]....
        /*00ac*/ 	.word	0xffffffff


	//   ....[13]....
        /*00b0*/ 	.word	0xffffffff


	//   ....[14]....
        /*00b4*/ 	.word	0xffffffff


	//   ....[15]....
        /*00b8*/ 	.word	0xffffffff


	//   ....[16]....
        /*00bc*/ 	.word	0xffffffff


	//   ....[17]....
        /*00c0*/ 	.word	0xffffffff


	//   ....[18]....
        /*00c4*/ 	.word	0xffffffff


	//   ....[19]....
        /*00c8*/ 	.word	0xffffffff


	//   ....[20]....
        /*00cc*/ 	.word	0xffffffff


	//   ....[21]....
        /*00d0*/ 	.word	0xffffffff


	//   ....[22]....
        /*00d4*/ 	.word	0xffffffff


	//   ....[23]....
        /*00d8*/ 	.word	0xffffffff


	//   ....[24]....
        /*00dc*/ 	.word	0xffffffff


	//   ....[25]....
        /*00e0*/ 	.word	0xffffffff


	//   ....[26]....
        /*00e4*/ 	.word	0xffffffff


	//   ....[27]....
        /*00e8*/ 	.word	0xffffffff


	//   ....[28]....
        /*00ec*/ 	.word	0xffffffff


	//   ....[29]....
        /*00f0*/ 	.word	0xffffffff


	//----- nvinfo : EIATTR_COOP_GROUP_INSTR_OFFSETS
	.align		4
.L_224:
        /*00f4*/ 	.byte	0x04, 0x28
        /*00f6*/ 	.short	(.L_226 - .L_225)


	//   ....[0]....
.L_225:
        /*00f8*/ 	.word	0x00000fa0


	//   ....[1]....
        /*00fc*/ 	.word	0x00000fb0


	//   ....[2]....
        /*0100*/ 	.word	0x00001040


	//   ....[3]....
        /*0104*/ 	.word	0x00001070


	//   ....[4]....
        /*0108*/ 	.word	0x000010e0


	//   ....[5]....
        /*010c*/ 	.word	0x00001100


	//   ....[6]....
        /*0110*/ 	.word	0x00001160


	//   ....[7]....
        /*0114*/ 	.word	0x00001170


	//   ....[8]....
        /*0118*/ 	.word	0x000011c0


	//   ....[9]....
        /*011c*/ 	.word	0x000011d0


	//   ....[10]....
        /*0120*/ 	.word	0x000014b0


	//   ....[11]....
        /*0124*/ 	.word	0x000014c0


	//   ....[12]....
        /*0128*/ 	.word	0x00001550


	//   ....[13]....
        /*012c*/ 	.word	0x00001570


	//   ....[14]....
        /*0130*/ 	.word	0x000015d0


	//   ....[15]....
        /*0134*/ 	.word	0x000015f0


	//   ....[16]....
        /*0138*/ 	.word	0x00001650


	//   ....[17]....
        /*013c*/ 	.word	0x00001690


	//   ....[18]....
        /*0140*/ 	.word	0x00001700


	//   ....[19]....
        /*0144*/ 	.word	0x00001720


	//   ....[20]....
        /*0148*/ 	.word	0x00002f70


	//   ....[21]....
        /*014c*/ 	.word	0x00002f80


	//   ....[22]....
        /*0150*/ 	.word	0x00003010


	//   ....[23]....
        /*0154*/ 	.word	0x00003040


	//   ....[24]....
        /*0158*/ 	.word	0x000030b0


	//   ....[25]....
        /*015c*/ 	.word	0x000030d0


	//   ....[26]....
        /*0160*/ 	.word	0x00003130


	//   ....[27]....
        /*0164*/ 	.word	0x00003140


	//   ....[28]....
        /*0168*/ 	.word	0x00003190


	//   ....[29]....
        /*016c*/ 	.word	0x000031a0


	//----- nvinfo : EIATTR_VRC_CTA_INIT_COUNT
	.align		4
.L_226:
        /*0170*/ 	.byte	0x02, 0x4a
	.zero		1
	.zero		1


	//----- nvinfo : EIATTR_EXIT_INSTR_OFFSETS
	.align		4
        /*0174*/ 	.byte	0x04, 0x1c
        /*0176*/ 	.short	(.L_228 - .L_227)


	//   ....[0]....
.L_227:
        /*0178*/ 	.word	0x00003430


	//   ....[1]....
        /*017c*/ 	.word	0x00003490


	//----- nvinfo : EIATTR_MAX_THREADS
	.align		4
.L_228:
        /*0180*/ 	.byte	0x04, 0x05
        /*0182*/ 	.short	(.L_230 - .L_229)
.L_229:
        /*0184*/ 	.word	0x00000100
        /*0188*/ 	.word	0x00000001
        /*018c*/ 	.word	0x00000001


	//----- nvinfo : EIATTR_CRS_STACK_SIZE
	.align		4
.L_230:
        /*0190*/ 	.byte	0x04, 0x1e
        /*0192*/ 	.short	(.L_232 - .L_231)
.L_231:
        /*0194*/ 	.word	0x00000000


	//----- nvinfo : EIATTR_CBANK_PARAM_SIZE
	.align		4
.L_232:
        /*0198*/ 	.byte	0x03, 0x19
        /*019a*/ 	.short	0x003e


	//----- nvinfo : EIATTR_PARAM_CBANK
	.align		4
        /*019c*/ 	.byte	0x04, 0x0a
        /*019e*/ 	.short	(.L_234 - .L_233)
	.align		4
.L_233:
        /*01a0*/ 	.word	index@(.nv.constant0._ZN3cub18CUB_300001_SM_10006detail6reduce18DeviceReduceKernelINS2_10policy_hubIdjN4cuda3__47maximumIdEEE10Policy1000EN6thrust24THRUST_300001_SM_1000_NS6detail15normal_iteratorINSC_10device_ptrIdEEEEjS8_dNS5_3std3__410__identityEEEvT0_PT3_T1_NS0_13GridEvenShareISO_EET2_T4_)
        /*01a4*/ 	.short	0x0380
        /*01a6*/ 	.short	0x003e


	//----- nvinfo : EIATTR_SW_WAR
	.align		4
.L_234:
        /*01a8*/ 	.byte	0x04, 0x36
        /*01aa*/ 	.short	(.L_236 - .L_235)
.L_235:
        /*01ac*/ 	.word	0x00000008
.L_236:


//--------------------- .nv.info._ZN3cub18CUB_300001_SM_10006detail6reduce28DeviceReduceSingleTileKernelINS2_10policy_hubIdjN4cuda3__47maximumIdEEE10Policy1000EN6thrust24THRUST_300001_SM_1000_NS6detail15normal_iteratorINSC_10device_ptrIdEEEEPdjS8_ddNS5_3std3__410__identityEEEvT0_T1_T2_T3_T4_T6_ --------------------------
	.section	.nv.info._ZN3cub18CUB_300001_SM_10006detail6reduce28DeviceReduceSingleTileKernelINS2_10policy_hubIdjN4cuda3__47maximumIdEEE10Policy1000EN6thrust24THRUST_300001_SM_1000_NS6detail15normal_iteratorINSC_10device_ptrIdEEEEPdjS8_ddNS5_3std3__410__identityEEEvT0_T1_T2_T3_T4_T6_,"",@"SHT_CUDA_INFO"
	.sectionflags	@""
	.align	4


	//----- nvinfo : EIATTR_CUDA_API_VERSION
	.align		4
        /*0000*/ 	.byte	0x04, 0x37
        /*0002*/ 	.short	(.L_238 - .L_237)
.L_237:
        /*0004*/ 	.word	0x00000082


	//----- nvinfo : EIATTR_KPARAM_INFO
	.align		4
.L_238:
        /*0008*/ 	.byte	0x04, 0x17
        /*000a*/ 	.short	(.L_240 - .L_239)
.L_239:
        /*000c*/ 	.word	0x00000000
        /*0010*/ 	.short	0x0005
        /*0012*/ 	.short	0x0020
        /*0014*/ 	.byte	0x00, 0xf0, 0x05, 0x00


	//----- nvinfo : EIATTR_KPARAM_INFO
	.align		4
.L_240:
        /*0018*/ 	.byte	0x04, 0x17
        /*001a*/ 	.short	(.L_242 - .L_241)
.L_241:
        /*001c*/ 	.word	0x00000000
        /*0020*/ 	.short	0x0004
        /*0022*/ 	.short	0x0018
        /*0024*/ 	.byte	0x00, 0xf0, 0x21, 0x00


	//----- nvinfo : EIATTR_KPARAM_INFO
	.align		4
.L_242:
        /*0028*/ 	.byte	0x04, 0x17
        /*002a*/ 	.short	(.L_244 - .L_243)
.L_243:
        /*002c*/ 	.word	0x00000000
        /*0030*/ 	.short	0x0003
        /*0032*/ 	.short	0x0014
        /*0034*/ 	.byte	0x00, 0xf0, 0x05, 0x00


	//----- nvinfo : EIATTR_KPARAM_INFO
	.align		4
.L_244:
        /*0038*/ 	.byte	0x04, 0x17
        /*003a*/ 	.short	(.L_246 - .L_245)
.L_245:
        /*003c*/ 	.word	0x00000000
        /*0040*/ 	.short	0x0002
        /*0042*/ 	.short	0x0010
        /*0044*/ 	.byte	0x00, 0xf0, 0x11, 0x00


	//----- nvinfo : EIATTR_KPARAM_INFO
	.align		4
.L_246:
        /*0048*/ 	.byte	0x04, 0x17
        /*004a*/ 	.short	(.L_248 - .L_247)
.L_247:
        /*004c*/ 	.word	0x00000000
        /*0050*/ 	.short	0x0001
        /*0052*/ 	.short	0x0008
        /*0054*/ 	.byte	0x00, 0xf5, 0x21, 0x00


	//----- nvinfo : EIATTR_KPARAM_INFO
	.align		4
.L_248:
        /*0058*/ 	.byte	0x04, 0x17
        /*005a*/ 	.short	(.L_250 - .L_249)
.L_249:
        /*005c*/ 	.word	0x00000000
        /*0060*/ 	.short	0x0000
        /*0062*/ 	.short	0x0000
        /*0064*/ 	.byte	0x00, 0xf0, 0x21, 0x00


	//----- nvinfo : EIATTR_SPARSE_MMA_MASK
	.align		4
.L_250:
        /*0068*/ 	.byte	0x03, 0x50
        /*006a*/ 	.short	0x0000


	//----- nvinfo : EIATTR_MAXREG_COUNT
	.align		4
        /*006c*/ 	.byte	0x03, 0x1b
        /*006e*/ 	.short	0x00ff


	//----- nvinfo : EIATTR_NUM_BARRIERS
	.align		4
        /*0070*/ 	.byte	0x02, 0x4c
        /*0072*/ 	.byte	0x01
	.zero		1


	//----- nvinfo : EIATTR_MERCURY_ISA_VERSION
	.align		4
        /*0074*/ 	.byte	0x03, 0x5f
        /*0076*/ 	.short	0x0101


	//----- nvinfo : EIATTR_COOP_GROUP_MASK_REGIDS
	.align		4
        /*0078*/ 	.byte	0x04, 0x29
        /*007a*/ 	.short	(.L_252 - .L_251)


	//   ....[0]....
.L_251:
        /*007c*/ 	.word	0xffffffff


	//   ....[1]....
        /*0080*/ 	.word	0xffffffff


	//   ....[2]....
        /*0084*/ 	.word	0xffffffff


	//   ....[3]....
        /*0088*/ 	.word	0xffffffff


	//   ....[4]....
        /*008c*/ 	.word	0xffffffff


	//   ....[5]....
        /*0090*/ 	.word	0xffffffff


	//   ....[6]....
        /*0094*/ 	.word	0xffffffff


	//   ....[7]....
        /*0098*/ 	.word	0xffffffff


	//   ....[8]....
        /*009c*/ 	.word	0xffffffff


	//   ....[9]....
        /*00a0*/ 	.word	0xffffffff


	//   ....[10]....
        /*00a4*/ 	.word	0xffffffff


	//   ....[11]....
        /*00a8*/ 	.word	0xffffffff


	//   ....[12]....
        /*00ac*/ 	.word	0xffffffff


	//   ....[13]....
        /*00b0*/ 	.word	0xffffffff


	//   ....[14]....
        /*00b4*/ 	.word	0xffffffff


	//   ....[15]....
        /*00b8*/ 	.word	0xffffffff


	//   ....[16]....
        /*00bc*/ 	.word	0xffffffff


	//   ....[17]....
        /*00c0*/ 	.word	0xffffffff


	//   ....[18]....
        /*00c4*/ 	.word	0xffffffff


	//   ....[19]....
        /*00c8*/ 	.word	0xffffffff


	//   ....[20]....
        /*00cc*/ 	.word	0xffffffff


	//   ....[21]....
        /*00d0*/ 	.word	0xffffffff


	//   ....[22]....
        /*00d4*/ 	.word	0xffffffff


	//   ....[23]....
        /*00d8*/ 	.word	0xffffffff


	//   ....[24]....
        /*00dc*/ 	.word	0xffffffff


	//   ....[25]....
        /*00e0*/ 	.word	0xffffffff


	//   ....[26]....
        /*00e4*/ 	.word	0xffffffff


	//   ....[27]....
        /*00e8*/ 	.word	0xffffffff


	//   ....[28]....
        /*00ec*/ 	.word	0xffffffff


	//   ....[29]....
        /*00f0*/ 	.word	0xffffffff


	//----- nvinfo : EIATTR_COOP_GROUP_INSTR_OFFSETS
	.align		4
.L_252:
        /*00f4*/ 	.byte	0x04, 0x28
        /*00f6*/ 	.short	(.L_254 - .L_253)


	//   ....[0]....
.L_253:
        /*00f8*/ 	.word	0x00000cc0


	//   ....[1]....
        /*00fc*/ 	.word	0x00000cd0


	//   ....[2]....
        /*0100*/ 	.word	0x00000d60


	//   ....[3]....
        /*0104*/ 	.word	0x00000da0


	//   ....[4]....
        /*0108*/ 	.word	0x00000e20


	//   ....[5]....
        /*010c*/ 	.word	0x00000e60


	//   ....[6]....
        /*0110*/ 	.word	0x00000ec0


	//   ....[7]....
        /*0114*/ 	.word	0x00000ef0


	//   ....[8]....
        /*0118*/ 	.word	0x00000f40


	//   ....[9]....
        /*011c*/ 	.word	0x00000f70


	//   ....[10]....
        /*0120*/ 	.word	0x00001250


	//   ....[11]....
        /*0124*/ 	.word	0x00001260


	//   ....[12]....
        /*0128*/ 	.word	0x000012f0


	//   ....[13]....
        /*012c*/ 	.word	0x00001310


	//   ....[14]....
        /*0130*/ 	.word	0x00001360


	//   ....[15]....
        /*0134*/ 	.word	0x00001380


	//   ....[16]....
        /*0138*/ 	.word	0x000013d0


	//   ....[17]....
        /*013c*/ 	.word	0x00001400


	//   ....[18]....
        /*0140*/ 	.word	0x00001470


	//   ....[19]....
        /*0144*/ 	.word	0x00001490


	//   ....[20]....
        /*0148*/ 	.word	0x00002b60


	//   ....[21]....
        /*014c*/ 	.word	0x00002b70


	//   ....[22]....
        /*0150*/ 	.word	0x00002c00


	//   ....[23]....
        /*0154*/ 	.word	0x00002c30


	//   ....[24]....
        /*0158*/ 	.word	0x00002ca0


	//   ....[25]....
        /*015c*/ 	.word	0x00002cc0


	//   ....[26]....
        /*0160*/ 	.word	0x00002d20


	//   ....[27]....
        /*0164*/ 	.word	0x00002d30


	//   ....[28]....
        /*0168*/ 	.word	0x00002d80


	//   ....[29]....
        /*016c*/ 	.word	0x00002d90


	//----- nvinfo : EIATTR_VRC_CTA_INIT_COUNT
	.align		4
.L_254:
        /*0170*/ 	.byte	0x02, 0x4a
	.zero		1
	.zero		1


	//----- nvinfo : EIATTR_EXIT_INSTR_OFFSETS
	.align		4
        /*0174*/ 	.byte	0x04, 0x1c
        /*0176*/ 	.short	(.L_256 - .L_255)


	//   ....[0]....
.L_255:
        /*0178*/ 	.word	0x00000080


	//   ....[1]....
        /*017c*/ 	.word	0x000000c0


	//   ....[2]....
        /*0180*/ 	.word	0x00003000


	//   ....[3]....
        /*0184*/ 	.word	0x00003080


	//----- nvinfo : EIATTR_MAX_THREADS
	.align		4
.L_256:
        /*0188*/ 	.byte	0x04, 0x05
        /*018a*/ 	.short	(.L_258 - .L_257)
.L_257:
        /*018c*/ 	.word	0x00000100
        /*0190*/ 	.word	0x00000001
        /*0194*/ 	.word	0x00000001


	//----- nvinfo : EIATTR_CRS_STACK_SIZE
	.align		4
.L_258:
        /*0198*/ 	.byte	0x04, 0x1e
        /*019a*/ 	.short	(.L_260 - .L_259)
.L_259:
        /*019c*/ 	.word	0x00000000


	//----- nvinfo : EIATTR_CBANK_PARAM_SIZE
	.align		4
.L_260:
        /*01a0*/ 	.byte	0x03, 0x19
        /*01a2*/ 	.short	0x0021


	//----- nvinfo : EIATTR_PARAM_CBANK
	.align		4
        /*01a4*/ 	.byte	0x04, 0x0a
        /*01a6*/ 	.short	(.L_262 - .L_261)
	.align		4
.L_261:
        /*01a8*/ 	.word	index@(.nv.constant0._ZN3cub18CUB_300001_SM_10006detail6reduce28DeviceReduceSingleTileKernelINS2_10policy_hubIdjN4cuda3__47maximumIdEEE10Policy1000EN6thrust24THRUST_300001_SM_1000_NS6detail15normal_iteratorINSC_10device_ptrIdEEEEPdjS8_ddNS5_3std3__410__identityEEEvT0_T1_T2_T3_T4_T6_)
        /*01ac*/ 	.short	0x0380
        /*01ae*/ 	.short	0x0021


	//----- nvinfo : EIATTR_SW_WAR
	.align		4
.L_262:
        /*01b0*/ 	.byte	0x04, 0x36
        /*01b2*/ 	.short	(.L_264 - .L_263)
.L_263:
        /*01b4*/ 	.word	0x00000008
.L_264:


//--------------------- .nv.info._ZN3cub18CUB_300001_SM_10006detail8for_each13static_kernelINS2_12policy_hub_t12policy_500_tEmN6thrust24THRUST_300001_SM_1000_NS8cuda_cub20__uninitialized_fill7functorINS7_10device_ptrIdEEdEEEEvT0_T1_ --------------------------
	.section	.nv.info._ZN3cub18CUB_300001_SM_10006detail8for_each13static_kernelINS2_12policy_hub_t12policy_500_tEmN6thrust24THRUST_300001_SM_1000_NS8cuda_cub20__uninitialized_fill7functorINS7_10device_ptrIdEEdEEEEvT0_T1_,"",@"SHT_CUDA_INFO"
	.sectionflags	@""
	.align	4


	//----- nvinfo : EIATTR_CUDA_API_VERSION
	.align		4
        /*0000*/ 	.byte	0x04, 0x37
        /*0002*/ 	.short	(.L_266 - .L_265)
.L_265:
        /*0004*/ 	.word	0x00000082


	//----- nvinfo : EIATTR_KPARAM_INFO
	.align		4
.L_266:
        /*0008*/ 	.byte	0x04, 0x17
        /*000a*/ 	.short	(.L_268 - .L_267)
.L_267:
        /*000c*/ 	.word	0x00000000
        /*0010*/ 	.short	0x0001
        /*0012*/ 	.short	0x0008
        /*0014*/ 	.byte	0x00, 0xf0, 0x41, 0x00


	//----- nvinfo : EIATTR_KPARAM_INFO
	.align		4
.L_268:
        /*0018*/ 	.byte	0x04, 0x17
        /*001a*/ 	.short	(.L_270 - .L_269)
.L_269:
        /*001c*/ 	.word	0x00000000
        /*0020*/ 	.short	0x0000
        /*0022*/ 	.short	0x0000
        /*0024*/ 	.byte	0x00, 0xf0, 0x21, 0x00


	//----- nvinfo : EIATTR_SPARSE_MMA_MASK
	.align		4
.L_270:
        /*0028*/ 	.byte	0x03, 0x50
        /*002a*/ 	.short	0x0000


	//----- nvinfo : EIATTR_MAXREG_COUNT
	.align		4
        /*002c*/ 	.byte	0x03, 0x1b
        /*002e*/ 	.short	0x00ff


	//----- nvinfo : EIATTR_MERCURY_ISA_VERSION
	.align		4
        /*0030*/ 	.byte	0x03, 0x5f
        /*0032*/ 	.short	0x0101


	//----- nvinfo : EIATTR_VRC_CTA_INIT_COUNT
	.align		4
        /*0034*/ 	.byte	0x02, 0x4a
	.zero		1
	.zero		1


	//----- nvinfo : EIATTR_EXIT_INSTR_OFFSETS
	.align		4
        /*0038*/ 	.byte	0x04, 0x1c
        /*003a*/ 	.short	(.L_272 - .L_271)


	//   ....[0]....
.L_271:
        /*003c*/ 	.word	0x00000130


	//   ....[1]....
        /*0040*/ 	.word	0x00000230


	//   ....[2]....
        /*0044*/ 	.word	0x00000260


	//----- nvinfo : EIATTR_MAX_THREADS
	.align		4
.L_272:
        /*0048*/ 	.byte	0x04, 0x05
        /*004a*/ 	.short	(.L_274 - .L_273)
.L_273:
        /*004c*/ 	.word	0x00000100
        /*0050*/ 	.word	0x00000001
        /*0054*/ 	.word	0x00000001


	//----- nvinfo : EIATTR_CBANK_PARAM_SIZE
	.align		4
.L_274:
        /*0058*/ 	.byte	0x03, 0x19
        /*005a*/ 	.short	0x0018


	//----- nvinfo : EIATTR_PARAM_CBANK
	.align		4
        /*005c*/ 	.byte	0x04, 0x0a
        /*005e*/ 	.short	(.L_276 - .L_275)
	.align		4
.L_275:
        /*0060*/ 	.word	index@(.nv.constant0._ZN3cub18CUB_300001_SM_10006detail8for_each13static_kernelINS2_12policy_hub_t12policy_500_tEmN6thrust24THRUST_300001_SM_1000_NS8cuda_cub20__uninitialized_fill7functorINS7_10device_ptrIdEEdEEEEvT0_T1_)
        /*0064*/ 	.short	0x0380
        /*0066*/ 	.short	0x0018


	//----- nvinfo : EIATTR_SW_WAR
	.align		4
.L_276:
        /*0068*/ 	.byte	0x04, 0x36
        /*006a*/ 	.short	(.L_278 - .L_277)
.L_277:
        /*006c*/ 	.word	0x00000008
.L_278:


//--------------------- .nv.info._ZN3cub18CUB_300001_SM_10006detail11EmptyKernelIvEEvv --------------------------
	.section	.nv.info._ZN3cub18CUB_300001_SM_10006detail11EmptyKernelIvEEvv,"",@"SHT_CUDA_INFO"
	.sectionflags	@""
	.align	4


	//----- nvinfo : EIATTR_CUDA_API_VERSION
	.align		4
        /*0000*/ 	.byte	0x04, 0x37
        /*0002*/ 	.short	(.L_280 - .L_279)
.L_279:
        /*0004*/ 	.word	0x00000082


	//----- nvinfo : EIATTR_SPARSE_MMA_MASK
	.align		4
.L_280:
        /*0008*/ 	.byte	0x03, 0x50
        /*000a*/ 	.short	0x0000


	//----- nvinfo : EIATTR_MAXREG_COUNT
	.align		4
        /*000c*/ 	.byte	0x03, 0x1b
        /*000e*/ 	.short	0x00ff


	//----- nvinfo : EIATTR_MERCURY_ISA_VERSION
	.align		4
        /*0010*/ 	.byte	0x03, 0x5f
        /*0012*/ 	.short	0x0101


	//----- nvinfo : EIATTR_VRC_CTA_INIT_COUNT
	.align		4
        /*0014*/ 	.byte	0x02, 0x4a
	.zero		1
	.zero		1


	//----- nvinfo : EIATTR_EXIT_INSTR_OFFSETS
	.align		4
        /*0018*/ 	.byte	0x04, 0x1c
        /*001a*/ 	.short	(.L_282 - .L_281)


	//   ....[0]....
.L_281:
        /*001c*/ 	.word	0x00000010


	//----- nvinfo : EIATTR_SW_WAR
	.align		4
.L_282:
        /*0020*/ 	.byte	0x04, 0x36
        /*0022*/ 	.short	(.L_284 - .L_283)
.L_283:
        /*0024*/ 	.word	0x00000008
.L_284:


//--------------------- .nv.info._Z8functionPdS_  --------------------------
	.section	.nv.info._Z8functionPdS_,"",@"SHT_CUDA_INFO"
	.sectionflags	@""
	.align	4


	//----- nvinfo : EIATTR_CUDA_API_VERSION
	.align		4
        /*0000*/ 	.byte	0x04, 0x37
        /*0002*/ 	.short	(.L_286 - .L_285)
.L_285:
        /*0004*/ 	.word	0x00000082


	//----- nvinfo : EIATTR_KPARAM_INFO
	.align		4
.L_286:
        /*0008*/ 	.byte	0x04, 0x17
        /*000a*/ 	.short	(.L_288 - .L_287)
.L_287:
        /*000c*/ 	.word	0x00000000
        /*0010*/ 	.short	0x0001
        /*0012*/ 	.short	0x0008
        /*0014*/ 	.byte	0x00, 0xf5, 0x21, 0x00


	//----- nvinfo : EIATTR_KPARAM_INFO
	.align		4
.L_288:
        /*0018*/ 	.byte	0x04, 0x17
        /*001a*/ 	.short	(.L_290 - .L_289)
.L_289:
        /*001c*/ 	.word	0x00000000
        /*0020*/ 	.short	0x0000
        /*0022*/ 	.short	0x0000
        /*0024*/ 	.byte	0x00, 0xf5, 0x21, 0x00


	//----- nvinfo : EIATTR_SPARSE_MMA_MASK
	.align		4
.L_290:
        /*0028*/ 	.byte	0x03, 0x50
        /*002a*/ 	.short	0x0000


	//----- nvinfo : EIATTR_MAXREG_COUNT
	.align		4
        /*002c*/ 	.byte	0x03, 0x1b
        /*002e*/ 	.short	0x00ff


	//----- nvinfo : EIATTR_MERCURY_ISA_VERSION
	.align		4
        /*0030*/ 	.byte	0x03, 0x5f
        /*0032*/ 	.short	0x0101


	//----- nvinfo : EIATTR_VRC_CTA_INIT_COUNT
	.align		4
        /*0034*/ 	.byte	0x02, 0x4a
	.zero		1
	.zero		1


	//----- nvinfo : EIATTR_EXIT_INSTR_OFFSETS
	.align		4
        /*0038*/ 	.byte	0x04, 0x1c
        /*003a*/ 	.short	(.L_292 - .L_291)


	//   ....[0]....
.L_291:
        /*003c*/ 	.word	0x00000110


	//   ....[1]....
        /*0040*/ 	.word	0x000002a0


	//----- nvinfo : EIATTR_CBANK_PARAM_SIZE
	.align		4
.L_292:
        /*0044*/ 	.byte	0x03, 0x19
        /*0046*/ 	.short	0x0010


	//----- nvinfo : EIATTR_PARAM_CBANK
	.align		4
        /*0048*/ 	.byte	0x04, 0x0a
        /*004a*/ 	.short	(.L_294 - .L_293)
	.align		4
.L_293:
        /*004c*/ 	.word	index@(.nv.constant0._Z8functionPdS_)
        /*0050*/ 	.short	0x0380
        /*0052*/ 	.short	0x0010


	//----- nvinfo : EIATTR_SW_WAR
	.align		4
.L_294:
        /*0054*/ 	.byte	0x04, 0x36
        /*0056*/ 	.short	(.L_296 - .L_295)
.L_295:
        /*0058*/ 	.word	0x00000008
.L_296:


//--------------------- .nv.callgraph             --------------------------
	.section	.nv.callgraph,"",@"SHT_CUDA_CALLGRAPH"
	.align	4
	.sectionentsize	8
	.align		4
        /*0000*/ 	.word	0x00000000
	.align		4
        /*0004*/ 	.word	0xffffffff
	.align		4
        /*0008*/ 	.word	0x00000000
	.align		4
        /*000c*/ 	.word	0xfffffffe
	.align		4
        /*0010*/ 	.word	0x00000000
	.align		4
        /*0014*/ 	.word	0xfffffffd
	.align		4
        /*0018*/ 	.word	0x00000000
	.align		4
        /*001c*/ 	.word	0xfffffffc


//--------------------- .nv.constant4             --------------------------
	.section	.nv.constant4,"a",@progbits
	.align	8
	.align		8
.nv.constant4:
        /*0000*/ 	.dword	_ZN32_INTERNAL_f5524699_4_k_cu_maxeps4cuda3std3__45__cpo5beginE
	.align		8
        /*0008*/ 	.dword	_ZN32_INTERNAL_f5524699_4_k_cu_maxeps4cuda3std3__45__cpo3endE
	.align		8
        /*0010*/ 	.dword	_ZN32_INTERNAL_f5524699_4_k_cu_maxeps4cuda3std3__45__cpo6cbeginE
	.align		8
        /*0018*/ 	.dword	_ZN32_INTERNAL_f5524699_4_k_cu_maxeps4cuda3std3__45__cpo4cendE
	.align		8
        /*0020*/ 	.dword	_ZN32_INTERNAL_f5524699_4_k_cu_maxeps4cuda3std3__45__cpo6rbeginE
	.align		8
        /*0028*/ 	.dword	_ZN32_INTERNAL_f5524699_4_k_cu_maxeps4cuda3std3__45__cpo4rendE
	.align		8
        /*0030*/ 	.dword	_ZN32_INTERNAL_f5524699_4_k_cu_maxeps4cuda3std3__45__cpo7crbeginE
	.align		8
        /*0038*/ 	.dword	_ZN32_INTERNAL_f5524699_4_k_cu_maxeps4cuda3std3__45__cpo5crendE
	.align		8
        /*0040*/ 	.dword	_ZN32_INTERNAL_f5524699_4_k_cu_maxeps4cuda3std3__434_GLOBAL__N__f5524699_4_k_cu_maxeps6ignoreE
	.align		8
        /*0048*/ 	.dword	_ZN32_INTERNAL_f5524699_4_k_cu_maxeps4cuda3std3__419piecewise_constructE
	.align		8
        /*0050*/ 	.dword	_ZN32_INTERNAL_f5524699_4_k_cu_maxeps4cuda3std3__48in_placeE
	.align		8
        /*0058*/ 	.dword	_ZN32_INTERNAL_f5524699_4_k_cu_maxeps4cuda3std3__420unreachable_sentinelE
	.align		8
        /*0060*/ 	.dword	_ZN32_INTERNAL_f5524699_4_k_cu_maxeps4cuda3std3__47nulloptE
	.align		8
        /*0068*/ 	.dword	_ZN32_INTERNAL_f5524699_4_k_cu_maxeps4cuda3std3__48unexpectE
	.align		8
        /*0070*/ 	.dword	_ZN32_INTERNAL_f5524699_4_k_cu_maxeps4cuda3std6ranges3__45__cpo4swapE
	.align		8
        /*0078*/ 	.dword	_ZN32_INTERNAL_f5524699_4_k_cu_maxeps4cuda3std6ranges3__45__cpo9iter_moveE
	.align		8
        /*0080*/ 	.dword	_ZN32_INTERNAL_f5524699_4_k_cu_maxeps4cuda3std6ranges3__45__cpo5beginE
	.align		8
        /*0088*/ 	.dword	_ZN32_INTERNAL_f5524699_4_k_cu_maxeps4cuda3std6ranges3__45__cpo3endE
	.align		8
        /*0090*/ 	.dword	_ZN32_INTERNAL_f5524699_4_k_cu_maxeps4cuda3std6ranges3__45__cpo6cbeginE
	.align		8
        /*0098*/ 	.dword	_ZN32_INTERNAL_f5524699_4_k_cu_maxeps4cuda3std6ranges3__45__cpo4cendE
	.align		8
        /*00a0*/ 	.dword	_ZN32_INTERNAL_f5524699_4_k_cu_maxeps4cuda3std6ranges3__45__cpo7advanceE
	.align		8
        /*00a8*/ 	.dword	_ZN32_INTERNAL_f5524699_4_k_cu_maxeps4cuda3std6ranges3__45__cpo9iter_swapE
	.align		8
        /*00b0*/ 	.dword	_ZN32_INTERNAL_f5524699_4_k_cu_maxeps4cuda3std6ranges3__45__cpo4nextE
	.align		8
        /*00b8*/ 	.dword	_ZN32_INTERNAL_f5524699_4_k_cu_maxeps4cuda3std6ranges3__45__cpo4prevE
	.align		8
        /*00c0*/ 	.dword	_ZN32_INTERNAL_f5524699_4_k_cu_maxeps4cuda3std6ranges3__45__cpo4dataE
	.align		8
        /*00c8*/ 	.dword	_ZN32_INTERNAL_f5524699_4_k_cu_maxeps4cuda3std6ranges3__45__cpo5cdataE
	.align		8
        /*00d0*/ 	.dword	_ZN32_INTERNAL_f5524699_4_k_cu_maxeps4cuda3std6ranges3__45__cpo4sizeE
	.align		8
        /*00d8*/ 	.dword	_ZN32_INTERNAL_f5524699_4_k_cu_maxeps4cuda3std6ranges3__45__cpo5ssizeE
	.align		8
        /*00e0*/ 	.dword	_ZN32_INTERNAL_f5524699_4_k_cu_maxeps4cuda3std6ranges3__45__cpo8distanceE
	.align		8
        /*00e8*/ 	.dword	_ZN32_INTERNAL_f5524699_4_k_cu_maxeps6thrust24THRUST_300001_SM_1000_NS8cuda_cub3parE
	.align		8
        /*00f0*/ 	.dword	_ZN32_INTERNAL_f5524699_4_k_cu_maxeps6thrust24THRUST_300001_SM_1000_NS8cuda_cub10par_nosyncE
	.align		8
        /*00f8*/ 	.dword	_ZN32_INTERNAL_f5524699_4_k_cu_maxeps6thrust24THRUST_300001_SM_1000_NS6system6detail10sequential3seqE
	.align		8
        /*0100*/ 	.dword	_ZN32_INTERNAL_f5524699_4_k_cu_maxeps6thrust24THRUST_300001_SM_1000_NS12placeholders2_1E
	.align		8
        /*0108*/ 	.dword	_ZN32_INTERNAL_f5524699_4_k_cu_maxeps6thrust24THRUST_300001_SM_1000_NS12placeholders2_2E
	.align		8
        /*0110*/ 	.dword	_ZN32_INTERNAL_f5524699_4_k_cu_maxeps6thrust24THRUST_300001_SM_1000_NS12placeholders2_3E
	.align		8
        /*0118*/ 	.dword	_ZN32_INTERNAL_f5524699_4_k_cu_maxeps6thrust24THRUST_300001_SM_1000_NS12placeholders2_4E
	.align		8
        /*0120*/ 	.dword	_ZN32_INTERNAL_f5524699_4_k_cu_maxeps6thrust24THRUST_300001_SM_1000_NS12placeholders2_5E
	.align		8
        /*0128*/ 	.dword	_ZN32_INTERNAL_f5524699_4_k_cu_maxeps6thrust24THRUST_300001_SM_1000_NS12placeholders2_6E
	.align		8
        /*0130*/ 	.dword	_ZN32_INTERNAL_f5524699_4_k_cu_maxeps6thrust24THRUST_300001_SM_1000_NS12placeholders2_7E
	.align		8
        /*0138*/ 	.dword	_ZN32_INTERNAL_f5524699_4_k_cu_maxeps6thrust24THRUST_300001_SM_1000_NS12placeholders2_8E
	.align		8
        /*0140*/ 	.dword	_ZN32_INTERNAL_f5524699_4_k_cu_maxeps6thrust24THRUST_300001_SM_1000_NS12placeholders2_9E
	.align		8
        /*0148*/ 	.dword	_ZN32_INTERNAL_f5524699_4_k_cu_maxeps6thrust24THRUST_300001_SM_1000_NS12placeholders3_10E
	.align		8
        /*0150*/ 	.dword	_ZN32_INTERNAL_f5524699_4_k_cu_maxeps6thrust24THRUST_300001_SM_1000_NS3seqE


//--------------------- .text._ZN3cub18CUB_300001_SM_10006detail6reduce28DeviceReduceSingleTileKernelINS2_10policy_hubIdyN4cuda3__47maximumIdEEE10Policy1000EPdSB_iS8_ddNS5_3std3__410__identityEEEvT0_T1_T2_T3_T4_T6_ --------------------------
	.section	.text._ZN3cub18CUB_300001_SM_10006detail6reduce28DeviceReduceSingleTileKernelINS2_10policy_hubIdyN4cuda3__47maximumIdEEE10Policy1000EPdSB_iS8_ddNS5_3std3__410__identityEEEvT0_T1_T2_T3_T4_T6_,"ax",@progbits
	.align	128
        .global         _ZN3cub18CUB_300001_SM_10006detail6reduce28DeviceReduceSingleTileKernelINS2_10policy_hubIdyN4cuda3__47maximumIdEEE10Policy1000EPdSB_iS8_ddNS5_3std3__410__identityEEEvT0_T1_T2_T3_T4_T6_
        .type           _ZN3cub18CUB_300001_SM_10006detail6reduce28DeviceReduceSingleTileKernelINS2_10policy_hubIdyN4cuda3__47maximumIdEEE10Policy1000EPdSB_iS8_ddNS5_3std3__410__identityEEEvT0_T1_T2_T3_T4_T6_,@function
        .size           _ZN3cub18CUB_300001_SM_10006detail6reduce28DeviceReduceSingleTileKernelINS2_10policy_hubIdyN4cuda3__47maximumIdEEE10Policy1000EPdSB_iS8_ddNS5_3std3__410__identityEEEvT0_T1_T2_T3_T4_T6_,(.L_x_239 - _ZN3cub18CUB_300001_SM_10006detail6reduce28DeviceReduceSingleTileKernelINS2_10policy_hubIdyN4cuda3__47maximumIdEEE10Policy1000EPdSB_iS8_ddNS5_3std3__410__identityEEEvT0_T1_T2_T3_T4_T6_)
        .other          _ZN3cub18CUB_300001_SM_10006detail6reduce28DeviceReduceSingleTileKernelINS2_10policy_hubIdyN4cuda3__47maximumIdEEE10Policy1000EPdSB_iS8_ddNS5_3std3__410__identityEEEvT0_T1_T2_T3_T4_T6_,@"STO_CUDA_ENTRY STV_DEFAULT"
_ZN3cub18CUB_300001_SM_10006detail6reduce28DeviceReduceSingleTileKernelINS2_10policy_hubIdyN4cuda3__47maximumIdEEE10Policy1000EPdSB_iS8_ddNS5_3std3__410__identityEEEvT0_T1_T2_T3_T4_T6_:
.text._ZN3cub18CUB_300001_SM_10006detail6reduce28DeviceReduceSingleTileKernelINS2_10policy_hubIdyN4cuda3__47maximumIdEEE10Policy1000EPdSB_iS8_ddNS5_3std3__410__identityEEEvT0_T1_T2_T3_T4_T6_:
[----:B------:R-:W-:Y:S01]  /*0000*/  LDC R1, c[0x0][0x37c] ;  /* 0x0000df00ff017b82 */ /* 0x000fe20000000800 */
[----:B------:R-:W0:Y:S01]  /*0010*/  LDCU UR4, c[0x0][0x390] ;  /* 0x00007200ff0477ac */ /* 0x000e220008000800 */
[----:B------:R-:W1:Y:S01]  /*0020*/  LDCU.64 UR6, c[0x0][0x358] ;  /* 0x00006b00ff0677ac */ /* 0x000e620008000a00 */
[----:B0-----:R-:W-:-:S05]  /*0030*/  IMAD.U32 R4, RZ, RZ, UR4 ;  /* 0x00000004ff047e24 */ /* 0x001fca000f8e00ff */
[----:B------:R-:W-:-:S13]  /*0040*/  ISETP.NE.AND P0, PT, R4, RZ, PT ;  /* 0x000000ff0400720c */ /* 0x000fda0003f05270 */
[----:B-1----:R-:W-:Y:S05]  /*0050*/  @P0 BRA `(.L_x_0) ;  /* 0x00000000001c0947 */ /* 0x002fea0003800000 */
[----:B------:R-:W0:Y:S02]  /*0060*/  S2R R0, SR_TID.X ;  /* 0x0000000000007919 */ /* 0x000e240000002100 */
[----:B0-----:R-:W-:-:S13]  /*0070*/  ISETP.NE.AND P0, PT, R0, RZ, PT ;  /* 0x000000ff0000720c */ /* 0x001fda0003f05270 */
[----:B------:R-:W-:Y:S05]  /*0080*/  @P0 EXIT ;  /* 0x000000000000094d */ /* 0x000fea0003800000 */
[----:B------:R-:W0:Y:S08]  /*0090*/  LDC.64 R2, c[0x0][0x388] ;  /* 0x0000e200ff027b82 */ /* 0x000e300000000a00 */
[----:B------:R-:W0:Y:S02]  /*00a0*/  LDC.64 R4, c[0x0][0x398] ;  /* 0x0000e600ff047b82 */ /* 0x000e240000000a00 */
[----:B0-----:R-:W-:Y:S01]  /*00b0*/  STG.E.64 desc[UR6][R2.64], R4 ;  /* 0x0000000402007986 */ /* 0x001fe2000c101b06 */
[----:B------:R-:W-:Y:S05]  /*00c0*/  EXIT ;  /* 0x000000000000794d */ /* 0x000fea0003800000 */
.L_x_0:
[----:B------:R-:W0:Y:S01]  /*00d0*/  LDCU UR4, c[0x0][0x380] ;  /* 0x00007000ff0477ac */ /* 0x000e220008000800 */
[----:B------:R-:W-:Y:S01]  /*00e0*/  BSSY.RECONVERGENT B0, `(.L_x_1) ;  /* 0x00005b3000007945 */ /* 0x000fe20003800200 */
[----:B0-----:R-:W-:-:S09]  /*00f0*/  ULOP3.LUT UP0, URZ, UR4, 0x1f, URZ, 0xc0, !UPT ;  /* 0x0000001f04ff7892 */ /* 0x001fd2000f80c0ff */
[----:B------:R-:W-:Y:S05]  /*0100*/  BRA.U UP0, `(.L_x_2) ;  /* 0x0000002d003c7547 */ /* 0x000fea000b800000 */
[----:B------:R-:W-:-:S13]  /*0110*/  ISETP.GT.AND P0, PT, R4, 0x7ff, PT ;  /* 0x000007ff0400780c */ /* 0x000fda0003f04270 */
[----:B------:R-:W-:Y:S05]  /*0120*/  @P0 BRA `(.L_x_3) ;  /* 0x0000001400e80947 */ /* 0x000fea0003800000 */
[----:B------:R-:W0:Y:S01]  /*0130*/  S2R R3, SR_TID.X ;  /* 0x0000000000037919 */ /* 0x000e220000002100 */
[----:B------:R-:W-:Y:S01]  /*0140*/  BSSY.RECONVERGENT B1, `(.L_x_4) ;  /* 0x0000009000017945 */ /* 0x000fe20003800200 */
[----:B------:R-:W-:Y:S02]  /*0150*/  CS2R R6, SRZ ;  /* 0x0000000000067805 */ /* 0x000fe4000001ff00 */
[----:B0-----:R-:W-:Y:S01]  /*0160*/  ISETP.GE.AND P0, PT, R3, R4, PT ;  /* 0x000000040300720c */ /* 0x001fe20003f06270 */
[----:B------:R-:W-:-:S12]  /*0170*/  IMAD.MOV.U32 R5, RZ, RZ, R3 ;  /* 0x000000ffff057224 */ /* 0x000fd800078e0003 */
[----:B------:R-:W-:Y:S05]  /*0180*/  @P0 BRA `(.L_x_5) ;  /* 0x0000000000100947 */ /* 0x000fea0003800000 */
[----:B------:R-:W0:Y:S02]  /*0190*/  LDC.64 R6, c[0x0][0x380] ;  /* 0x0000e000ff067b82 */ /* 0x000e240000000a00 */
[----:B0-----:R-:W-:-:S06]  /*01a0*/  IMAD.WIDE.U32 R6, R3, 0x8, R6 ;  /* 0x0000000803067825 */ /* 0x001fcc00078e0006 */
[----:B------:R-:W5:Y:S01]  /*01b0*/  LDG.E.64.CONSTANT R6, desc[UR6][R6.64] ;  /* 0x0000000606067981 */ /* 0x000f62000c1e9b00 */
[----:B------:R-:W-:-:S07]  /*01c0*/  VIADD R5, R3, 0x100 ;  /* 0x0000010003057836 */ /* 0x000fce0000000000 */
.L_x_5:
[----:B------:R-:W-:Y:S05]  /*01d0*/  BSYNC.RECONVERGENT B1 ;  /* 0x0000000000017941 */ /* 0x000fea0003800200 */
.L_x_4:
[----:B------:R-:W-:Y:S01]  /*01e0*/  ISETP.GE.AND P0, PT, R5, R4, PT ;  /* 0x000000040500720c */ /* 0x000fe20003f06270 */
[----:B------:R-:W-:-:S12]  /*01f0*/  BSSY.RECONVERGENT B1, `(.L_x_6) ;  /* 0x00000b0000017945 */ /* 0x000fd80003800200 */
[----:B------:R-:W-:Y:S05]  /*0200*/  @P0 BRA `(.L_x_7) ;  /* 0x0000000800b80947 */ /* 0x000fea0003800000 */
[----:B------:R-:W-:Y:S01]  /*0210*/  LOP3.LUT R9, RZ, R5, RZ, 0x33, !PT ;  /* 0x00000005ff097212 */ /* 0x000fe200078e33ff */
[----:B------:R-:W-:Y:S04]  /*0220*/  BSSY.RECONVERGENT B2, `(.L_x_8) ;  /* 0x0000019000027945 */ /* 0x000fe80003800200 */
[----:B------:R-:W-:-:S05]  /*0230*/  IMAD.IADD R0, R9, 0x1, R4 ;  /* 0x0000000109007824 */ /* 0x000fca00078e0204 */
[C---:B------:R-:W-:Y:S02]  /*0240*/  LOP3.LUT R2, R0.reuse, 0x300, RZ, 0xc0, !PT ;  /* 0x0000030000027812 */ /* 0x040fe400078ec0ff */
[----:B------:R-:W-:Y:S02]  /*0250*/  ISETP.GE.U32.AND P0, PT, R0, 0x300, PT ;  /* 0x000003000000780c */ /* 0x000fe40003f06070 */
[----:B------:R-:W-:-:S13]  /*0260*/  ISETP.NE.AND P1, PT, R2, 0x300, PT ;  /* 0x000003000200780c */ /* 0x000fda0003f25270 */
[----:B------:R-:W-:Y:S05]  /*0270*/  @!P1 BRA `(.L_x_9) ;  /* 0x00000000004c9947 */ /* 0x000fea0003800000 */
[----:B------:R-:W0:Y:S01]  /*0280*/  LDC.64 R8, c[0x0][0x380] ;  /* 0x0000e000ff087b82 */ /* 0x000e220000000a00 */
[----:B------:R-:W-:-:S04]  /*0290*/  LEA.HI R0, R0, 0x1, RZ, 0x18 ;  /* 0x0000000100007811 */ /* 0x000fc800078fc0ff */
[----:B------:R-:W-:-:S05]  /*02a0*/  LOP3.LUT R0, R0, 0x3, RZ, 0xc0, !PT ;  /* 0x0000000300007812 */ /* 0x000fca00078ec0ff */
[----:B------:R-:W-:Y:S02]  /*02b0*/  IMAD.MOV R0, RZ, RZ, -R0 ;  /* 0x000000ffff007224 */ /* 0x000fe400078e0a00 */
[----:B0-----:R-:W-:-:S04]  /*02c0*/  IMAD.WIDE.U32 R8, R5, 0x8, R8 ;  /* 0x0000000805087825 */ /* 0x001fc800078e0008 */
[----:B------:R-:W-:Y:S02]  /*02d0*/  IMAD.MOV.U32 R2, RZ, RZ, R8 ;  /* 0x000000ffff027224 */ /* 0x000fe400078e0008 */
[----:B------:R-:W-:-:S07]  /*02e0*/  IMAD.MOV.U32 R11, RZ, RZ, R9 ;  /* 0x000000ffff0b7224 */ /* 0x000fce00078e0009 */
.L_x_10:
[----:B------:R-:W-:Y:S02]  /*02f0*/  IMAD.MOV.U32 R8, RZ, RZ, R2 ;  /* 0x000000ffff087224 */ /* 0x000fe400078e0002 */
[----:B------:R-:W-:-:S06]  /*0300*/  IMAD.MOV.U32 R9, RZ, RZ, R11 ;  /* 0x000000ffff097224 */ /* 0x000fcc00078e000b */
[----:B------:R-:W2:Y:S01]  /*0310*/  LDG.E.64.CONSTANT R8, desc[UR6][R8.64] ;  /* 0x0000000608087981 */ /* 0x000ea2000c1e9b00 */
[----:B------:R-:W-:Y:S01]  /*0320*/  VIADD R0, R0, 0x1 ;  /* 0x0000000100007836 */ /* 0x000fe20000000000 */
[----:B------:R-:W-:Y:S01]  /*0330*/  IADD3 R2, P3, PT, R2, 0x800, RZ ;  /* 0x0000080002027810 */ /* 0x000fe20007f7e0ff */
[----:B------:R-:W-:-:S03]  /*0340*/  VIADD R5, R5, 0x100 ;  /* 0x0000010005057836 */ /* 0x000fc60000000000 */
[----:B------:R-:W-:Y:S01]  /*0350*/  ISETP.NE.AND P2, PT, R0, RZ, PT ;  /* 0x000000ff0000720c */ /* 0x000fe20003f45270 */
[----:B------:R-:W-:Y:S01]  /*0360*/  IMAD.X R11, RZ, RZ, R11, P3 ;  /* 0x000000ffff0b7224 */ /* 0x000fe200018e060b */
[----:B--2--5:R-:W-:-:S06]  /*0370*/  DSETP.GEU.AND P1, PT, R6, R8, PT ;  /* 0x000000080600722a */ /* 0x024fcc0003f2e000 */
[----:B------:R-:W-:Y:S02]  /*0380*/  FSEL R6, R8, R6, !P1 ;  /* 0x0000000608067208 */ /* 0x000fe40004800000 */
[----:B------:R-:W-:-:S03]  /*0390*/  FSEL R7, R9, R7, !P1 ;  /* 0x0000000709077208 */ /* 0x000fc60004800000 */
[----:B------:R-:W-:Y:S05]  /*03a0*/  @P2 BRA `(.L_x_10) ;  /* 0xfffffffc00d02947 */ /* 0x000fea000383ffff */
.L_x_9:
[----:B------:R-:W-:Y:S05]  /*03b0*/  BSYNC.RECONVERGENT B2 ;  /* 0x0000000000027941 */ /* 0x000fea0003800200 */
.L_x_8:
[----:B------:R-:W-:Y:S05]  /*03c0*/  @!P0 BRA `(.L_x_7) ;  /* 0x0000000800488947 */ /* 0x000fea0003800000 */
[----:B------:R-:W-:Y:S01]  /*03d0*/  IMAD.IADD R0, R4, 0x1, -R5 ;  /* 0x0000000104007824 */ /* 0x000fe200078e0a05 */
[----:B------:R-:W-:Y:S01]  /*03e0*/  BSSY.RECONVERGENT B2, `(.L_x_11) ;  /* 0x0000051000027945 */ /* 0x000fe20003800200 */
[----:B------:R-:W-:-:S03]  /*03f0*/  PLOP3.LUT P0, PT, PT, PT, PT, 0x80, 0x8 ;  /* 0x000000000008781c */ /* 0x000fc60003f0f070 */
[----:B------:R-:W-:-:S13]  /*0400*/  ISETP.GT.AND P1, PT, R0, 0xc00, PT ;  /* 0x00000c000000780c */ /* 0x000fda0003f24270 */
[----:B------:R-:W-:Y:S05]  /*0410*/  @!P1 BRA `(.L_x_12) ;  /* 0x0000000400349947 */ /* 0x000fea0003800000 */
[----:B------:R-:W0:Y:S01]  /*0420*/  LDC.64 R8, c[0x0][0x380] ;  /* 0x0000e000ff087b82 */ /* 0x000e220000000a00 */
[----:B------:R-:W-:Y:S01]  /*0430*/  PLOP3.LUT P0, PT, PT, PT, PT, 0x8, 0x80 ;  /* 0x000000000080781c */ /* 0x000fe20003f0e170 */
[----:B------:R-:W-:-:S12]  /*0440*/  VIADD R0, R4, 0xfffff400 ;  /* 0xfffff40004007836 */ /* 0x000fd80000000000 */
.L_x_13:
[----:B0-----:R-:W-:-:S05]  /*0450*/  IMAD.WIDE R30, R5, 0x8, R8 ;  /* 0x00000008051e7825 */ /* 0x001fca00078e0208 */
[----:B------:R-:W2:Y:S04]  /*0460*/  LDG.E.64.CONSTANT R10, desc[UR6][R30.64] ;  /* 0x000000061e0a7981 */ /* 0x000ea8000c1e9b00 */
[----:B------:R-:W3:Y:S04]  /*0470*/  LDG.E.64.CONSTANT R12, desc[UR6][R30.64+0x800] ;  /* 0x000800061e0c7981 */ /* 0x000ee8000c1e9b00 */
[----:B------:R-:W4:Y:S01]  /*0480*/  LDG.E.64.CONSTANT R14, desc[UR6][R30.64+0x1000] ;  /* 0x001000061e0e7981 */ /* 0x000f22000c1e9b00 */
[----:B------:R-:W-:-:S03]  /*0490*/  VIADD R39, R5, 0x400 ;  /* 0x0000040005277836 */ /* 0x000fc60000000000 */
[----:B------:R-:W4:Y:S01]  /*04a0*/  LDG.E.64.CONSTANT R16, desc[UR6][R30.64+0x1800] ;  /* 0x001800061e107981 */ /* 0x000f22000c1e9b00 */
[----:B------:R-:W-:-:S05]  /*04b0*/  IMAD.WIDE R38, R39, 0x8, R8 ;  /* 0x0000000827267825 */ /* 0x000fca00078e0208 */
[----:B------:R-:W4:Y:S04]  /*04c0*/  LDG.E.64.CONSTANT R18, desc[UR6][R38.64] ;  /* 0x0000000626127981 */ /* 0x000f28000c1e9b00 */
[----:B------:R-:W4:Y:S04]  /*04d0*/  LDG.E.64.CONSTANT R20, desc[UR6][R38.64+0x800] ;  /* 0x0008000626147981 */ /* 0x000f28000c1e9b00 */
        /* <DEDUP_REMOVED lines=12> */
[----:B------:R-:W4:Y:S04]  /*05a0*/  LDG.E.64.CONSTANT R38, desc[UR6][R44.64+0x1000] ;  /* 0x001000062c267981 */ /* 0x000f28000c1e9b00 */
[----:B------:R-:W4:Y:S01]  /*05b0*/  LDG.E.64.CONSTANT R40, desc[UR6][R44.64+0x1800] ;  /* 0x001800062c287981 */ /* 0x000f22000c1e9b00 */
[----:B------:R-:W-:-:S05]  /*05c0*/  VIADD R5, R5, 0x1000 ;  /* 0x0000100005057836 */ /* 0x000fca0000000000 */
[----:B------:R-:W-:Y:S01]  /*05d0*/  ISETP.GE.AND P2, PT, R5, R0, PT ;  /* 0x000000000500720c */ /* 0x000fe20003f46270 */
[----:B--2--5:R-:W-:-:S06]  /*05e0*/  DSETP.GEU.AND P1, PT, R6, R10, PT ;  /* 0x0000000a0600722a */ /* 0x024fcc0003f2e000 */
[----:B------:R-:W-:Y:S02]  /*05f0*/  FSEL R6, R10, R6, !P1 ;  /* 0x000000060a067208 */ /* 0x000fe40004800000 */
[----:B------:R-:W-:-:S06]  /*0600*/  FSEL R7, R11, R7, !P1 ;  /* 0x000000070b077208 */ /* 0x000fcc0004800000 */
[----:B---3--:R-:W-:-:S06]  /*0610*/  DSETP.GEU.AND P1, PT, R6, R12, PT ;  /* 0x0000000c0600722a */ /* 0x008fcc0003f2e000 */
[----:B------:R-:W-:Y:S02]  /*0620*/  FSEL R6, R12, R6, !P1 ;  /* 0x000000060c067208 */ /* 0x000fe40004800000 */
[----:B------:R-:W-:-:S06]  /*0630*/  FSEL R7, R13, R7, !P1 ;  /* 0x000000070d077208 */ /* 0x000fcc0004800000 */
[----:B----4-:R-:W-:-:S06]  /*0640*/  DSETP.GEU.AND P1, PT, R6, R14, PT ;  /* 0x0000000e0600722a */ /* 0x010fcc0003f2e000 */
[----:B------:R-:W-:Y:S02]  /*0650*/  FSEL R6, R14, R6, !P1 ;  /* 0x000000060e067208 */ /* 0x000fe40004800000 */
[----:B------:R-:W-:-:S06]  /*0660*/  FSEL R7, R15, R7, !P1 ;  /* 0x000000070f077208 */ /* 0x000fcc0004800000 */
[----:B------:R-:W-:-:S06]  /*0670*/  DSETP.GEU.AND P1, PT, R6, R16, PT ;  /* 0x000000100600722a */ /* 0x000fcc0003f2e000 */
        /* <DEDUP_REMOVED lines=37> */
[----:B------:R-:W-:Y:S01]  /*08d0*/  FSEL R7, R41, R7, !P1 ;  /* 0x0000000729077208 */ /* 0x000fe20004800000 */
[----:B------:R-:W-:Y:S06]  /*08e0*/  @!P2 BRA `(.L_x_13) ;  /* 0xfffffff800d8a947 */ /* 0x000fec000383ffff */
.L_x_12:
[----:B------:R-:W-:Y:S05]  /*08f0*/  BSYNC.RECONVERGENT B2 ;  /* 0x0000000000027941 */ /* 0x000fea0003800200 */
.L_x_11:
[----:B------:R-:W-:Y:S01]  /*0900*/  IMAD.IADD R0, R4, 0x1, -R5 ;  /* 0x0000000104007824 */ /* 0x000fe200078e0a05 */
[----:B------:R-:W-:Y:S04]  /*0910*/  BSSY.RECONVERGENT B2, `(.L_x_14) ;  /* 0x0000029000027945 */ /* 0x000fe80003800200 */
[----:B------:R-:W-:-:S13]  /*0920*/  ISETP.GT.AND P1, PT, R0, 0x400, PT ;  /* 0x000004000000780c */ /* 0x000fda0003f24270 */
[----:B------:R-:W-:Y:S05]  /*0930*/  @!P1 BRA `(.L_x_15) ;  /* 0x0000000000989947 */ /* 0x000fea0003800000 */
[----:B------:R-:W0:Y:S02]  /*0940*/  LDC.64 R18, c[0x0][0x380] ;  /* 0x0000e000ff127b82 */ /* 0x000e240000000a00 */
        /* <DEDUP_REMOVED lines=11> */
[----:B------:R-:W-:Y:S01]  /*0a00*/  VIADD R5, R5, 0x800 ;  /* 0x0000080005057836 */ /* 0x000fe20000000000 */
        /* <DEDUP_REMOVED lines=20> */
[----:B------:R-:W-:Y:S02]  /*0b50*/  FSEL R7, R25, R7, !P0 ;  /* 0x0000000719077208 */ /* 0x000fe40004000000 */
[----:B------:R-:W-:-:S04]  /*0b60*/  PLOP3.LUT P0, PT, PT, PT, PT, 0x8, 0x80 ;  /* 0x000000000080781c */ /* 0x000fc80003f0e170 */
[----:B------:R-:W-:-:S06]  /*0b70*/  DSETP.GEU.AND P1, PT, R6, R26, PT ;  /* 0x0000001a0600722a */ /* 0x000fcc0003f2e000 */
[----:B------:R-:W-:Y:S02]  /*0b80*/  FSEL R6, R26, R6, !P1 ;  /* 0x000000061a067208 */ /* 0x000fe40004800000 */
[----:B------:R-:W-:-:S07]  /*0b90*/  FSEL R7, R27, R7, !P1 ;  /* 0x000000071b077208 */ /* 0x000fce0004800000 */
.L_x_15:
[----:B------:R-:W-:Y:S05]  /*0ba0*/  BSYNC.RECONVERGENT B2 ;  /* 0x0000000000027941 */ /* 0x000fea0003800200 */
.L_x_14:
[----:B------:R-:W-:-:S13]  /*0bb0*/  ISETP.LT.OR P0, PT, R5, R4, P0 ;  /* 0x000000040500720c */ /* 0x000fda0000701670 */
[----:B------:R-:W-:Y:S05]  /*0bc0*/  @!P0 BRA `(.L_x_7) ;  /* 0x0000000000488947 */ /* 0x000fea0003800000 */
[----:B------:R-:W0:Y:S02]  /*0bd0*/  LDC.64 R8, c[0x0][0x380] ;  /* 0x0000e000ff087b82 */ /* 0x000e240000000a00 */
[----:B0-----:R-:W-:-:S05]  /*0be0*/  IMAD.WIDE R8, R5, 0x8, R8 ;  /* 0x0000000805087825 */ /* 0x001fca00078e0208 */
[----:B------:R-:W2:Y:S04]  /*0bf0*/  LDG.E.64.CONSTANT R10, desc[UR6][R8.64] ;  /* 0x00000006080a7981 */ /* 0x000ea8000c1e9b00 */
[----:B------:R-:W3:Y:S04]  /*0c00*/  LDG.E.64.CONSTANT R12, desc[UR6][R8.64+0x800] ;  /* 0x00080006080c7981 */ /* 0x000ee8000c1e9b00 */
[----:B------:R-:W4:Y:S04]  /*0c10*/  LDG.E.64.CONSTANT R14, desc[UR6][R8.64+0x1000] ;  /* 0x00100006080e7981 */ /* 0x000f28000c1e9b00 */
[----:B------:R-:W4:Y:S01]  /*0c20*/  LDG.E.64.CONSTANT R16, desc[UR6][R8.64+0x1800] ;  /* 0x0018000608107981 */ /* 0x000f22000c1e9b00 */
        /* <DEDUP_REMOVED lines=11> */
[----:B------:R-:W-:-:S07]  /*0ce0*/  FSEL R7, R17, R7, !P0 ;  /* 0x0000000711077208 */ /* 0x000fce0004000000 */
.L_x_7:
[----:B------:R-:W-:Y:S05]  /*0cf0*/  BSYNC.RECONVERGENT B1 ;  /* 0x0000000000017941 */ /* 0x000fea0003800200 */
.L_x_6:
[----:B------:R-:W-:-:S13]  /*0d00*/  ISETP.GE.AND P0, PT, R4, 0x100, PT ;  /* 0x000001000400780c */ /* 0x000fda0003f06270 */
[----:B------:R-:W-:Y:S05]  /*0d10*/  @!P0 BRA `(.L_x_16) ;  /* 0x00000004003c8947 */ /* 0x000fea0003800000 */
[----:B------:R-:W0:Y:S01]  /*0d20*/  S2R R8, SR_LANEID ;  /* 0x0000000000087919 */ /* 0x000e220000000000 */
[----:B-----5:R-:W-:Y:S04]  /*0d30*/  SHFL.DOWN PT, R4, R6, 0x1, 0x1f ;  /* 0x08201f0006047f89 */ /* 0x020fe800000e0000 */
[----:B------:R-:W1:Y:S02]  /*0d40*/  SHFL.DOWN PT, R5, R7, 0x1, 0x1f ;  /* 0x08201f0007057f89 */ /* 0x000e6400000e0000 */
[----:B-1----:R-:W-:Y:S01]  /*0d50*/  DSETP.GEU.AND P1, PT, R6, R4, PT ;  /* 0x000000040600722a */ /* 0x002fe20003f2e000 */
[C---:B0-----:R-:W-:Y:S02]  /*0d60*/  ISETP.GT.AND P0, PT, R8.reuse, 0x1e, PT ;  /* 0x0000001e0800780c */ /* 0x041fe40003f04270 */
[----:B------:R-:W-:-:S03]  /*0d70*/  ISETP.NE.AND P2, PT, R8, RZ, PT ;  /* 0x000000ff0800720c */ /* 0x000fc60003f45270 */
[----:B------:R-:W-:Y:S02]  /*0d80*/  FSEL R9, R4, R6, !P1 ;  /* 0x0000000604097208 */ /* 0x000fe40004800000 */
[----:B------:R-:W-:Y:S02]  /*0d90*/  FSEL R5, R5, R7, !P1 ;  /* 0x0000000705057208 */ /* 0x000fe40004800000 */
[----:B------:R-:W-:Y:S02]  /*0da0*/  FSEL R6, R6, R9, P0 ;  /* 0x0000000906067208 */ /* 0x000fe40000000000 */
[----:B------:R-:W-:Y:S02]  /*0db0*/  FSEL R11, R7, R5, P0 ;  /* 0x00000005070b7208 */ /* 0x000fe40000000000 */
[----:B------:R-:W-:Y:S01]  /*0dc0*/  ISETP.GT.AND P0, PT, R8, 0x1d, PT ;  /* 0x0000001d0800780c */ /* 0x000fe20003f04270 */
[----:B------:R-:W-:Y:S01]  /*0dd0*/  SHFL.DOWN PT, R4, R6, 0x2, 0x1f ;  /* 0x08401f0006047f89 */ /* 0x000fe200000e0000 */
[----:B------:R-:W-:Y:S01]  /*0de0*/  @!P2 MOV R2, 0x400 ;  /* 0x000004000002a802 */ /* 0x000fe20000000f00 */
[----:B------:R-:W-:Y:S01]  /*0df0*/  IMAD.MOV.U32 R7, RZ, RZ, R11 ;  /* 0x000000ffff077224 */ /* 0x000fe200078e000b */
[----:B------:R-:W-:Y:S01]  /*0e00*/  @!P2 SHF.R.U32.HI R0, RZ, 0x2, R3 ;  /* 0x00000002ff00a819 */ /* 0x000fe20000011603 */
[----:B------:R-:W0:Y:S03]  /*0e10*/  SHFL.DOWN PT, R5, R11, 0x2, 0x1f ;  /* 0x08401f000b057f89 */ /* 0x000e2600000e0000 */
[----:B------:R-:W-:Y:S01]  /*0e20*/  @!P2 LOP3.LUT R0, R0, 0xf8, RZ, 0xc0, !PT ;  /* 0x000000f80000a812 */ /* 0x000fe200078ec0ff */
[----:B------:R-:W1:Y:S01]  /*0e30*/  @!P2 S2R R9, SR_CgaCtaId ;  /* 0x000000000009a919 */ /* 0x000e620000008800 */
[----:B0-----:R-:W-:-:S06]  /*0e40*/  DSETP.GEU.AND P1, PT, R6, R4, PT ;  /* 0x000000040600722a */ /* 0x001fcc0003f2e000 */
[----:B------:R-:W-:Y:S02]  /*0e50*/  @!P0 FSEL R6, R4, R6, !P1 ;  /* 0x0000000604068208 */ /* 0x000fe40004800000 */
[----:B------:R-:W-:Y:S02]  /*0e60*/  @!P0 FSEL R11, R5, R11, !P1 ;  /* 0x0000000b050b8208 */ /* 0x000fe40004800000 */
[----:B------:R-:W-:Y:S01]  /*0e70*/  ISETP.GT.AND P0, PT, R8, 0x1b, PT ;  /* 0x0000001b0800780c */ /* 0x000fe20003f04270 */
[----:B------:R-:W-:Y:S02]  /*0e80*/  SHFL.DOWN PT, R4, R6, 0x4, 0x1f ;  /* 0x08801f0006047f89 */ /* 0x000fe400000e0000 */
[----:B------:R-:W-:Y:S02]  /*0e90*/  IMAD.MOV.U32 R7, RZ, RZ, R11 ;  /* 0x000000ffff077224 */ /* 0x000fe400078e000b */
[----:B------:R-:W0:Y:S04]  /*0ea0*/  SHFL.DOWN PT, R5, R11, 0x4, 0x1f ;  /* 0x08801f000b057f89 */ /* 0x000e2800000e0000 */
        /* <DEDUP_REMOVED lines=14> */
[----:B0-----:R-:W-:Y:S01]  /*0f90*/  DSETP.GEU.AND P0, PT, R6, R4, PT ;  /* 0x000000040600722a */ /* 0x001fe20003f0e000 */
[----:B-1----:R-:W-:-:S05]  /*0fa0*/  @!P2 LEA R7, R9, R2, 0x18 ;  /* 0x000000020907a211 */ /* 0x002fca00078ec0ff */
[----:B------:R-:W-:Y:S01]  /*0fb0*/  FSEL R4, R4, R6, !P0 ;  /* 0x0000000604047208 */ /* 0x000fe20004000000 */
[----:B------:R-:W-:Y:S01]  /*0fc0*/  @!P2 IMAD.IADD R9, R0, 0x1, R7 ;  /* 0x000000010009a824 */ /* 0x000fe200078e0207 */
[----:B------:R-:W-:Y:S02]  /*0fd0*/  FSEL R5, R5, R11, !P0 ;  /* 0x0000000b05057208 */ /* 0x000fe40004000000 */
[----:B------:R-:W-:Y:S02]  /*0fe0*/  ISETP.NE.AND P0, PT, R3, RZ, PT ;  /* 0x000000ff0300720c */ /* 0x000fe40003f05270 */
[----:B------:R-:W-:Y:S01]  /*0ff0*/  FSEL R6, R6, R4, P1 ;  /* 0x0000000406067208 */ /* 0x000fe20000800000 */
[----:B------:R3:W-:Y:S01]  /*1000*/  @!P2 STS.64 [R9+0x8], R4 ;  /* 0x000008040900a388 */ /* 0x0007e20000000a00 */
[----:B------:R-:W-:Y:S01]  /*1010*/  FSEL R7, R11, R5, P1 ;  /* 0x000000050b077208 */ /* 0x000fe20000800000 */
[----:B------:R-:W-:Y:S08]  /*1020*/  BAR.SYNC.DEFER_BLOCKING 0x0 ;  /* 0x0000000000007b1d */ /* 0x000ff00000010000 */
[----:B------:R-:W-:Y:S05]  /*1030*/  @P0 BRA `(.L_x_17) ;  /* 0x0000004800f40947 */ /* 0x000fea0003800000 */
[----:B------:R-:W0:Y:S01]  /*1040*/  S2UR UR5, SR_CgaCtaId ;  /* 0x00000000000579c3 */ /* 0x000e220000008800 */
[----:B------:R-:W-:Y:S02]  /*1050*/  UMOV UR4, 0x400 ;  /* 0x0000040000047882 */ /* 0x000fe40000000000 */
[----:B0-----:R-:W-:-:S09]  /*1060*/  ULEA UR4, UR5, UR4, 0x18 ;  /* 0x0000000405047291 */ /* 0x001fd2000f8ec0ff */
[----:B---3--:R-:W0:Y:S04]  /*1070*/  LDS.128 R8, [UR4+0x10] ;  /* 0x00001004ff087984 */ /* 0x008e280008000c00 */
[----:B------:R-:W1:Y:S01]  /*1080*/  LDS.128 R12, [UR4+0x20] ;  /* 0x00002004ff0c7984 */ /* 0x000e620008000c00 */
[----:B0-----:R-:W-:-:S06]  /*1090*/  DSETP.GEU.AND P1, PT, R6, R8, PT ;  /* 0x000000080600722a */ /* 0x001fcc0003f2e000 */
[----:B------:R-:W-:Y:S02]  /*10a0*/  FSEL R2, R8, R6, !P1 ;  /* 0x0000000608027208 */ /* 0x000fe40004800000 */
[----:B------:R-:W-:Y:S02]  /*10b0*/  FSEL R3, R9, R7, !P1 ;  /* 0x0000000709037208 */ /* 0x000fe40004800000 */
[----:B------:R-:W0:Y:S04]  /*10c0*/  LDS.128 R4, [UR4+0x30] ;  /* 0x00003004ff047984 */ /* 0x000e280008000c00 */
[----:B------:R-:W-:-:S06]  /*10d0*/  DSETP.GEU.AND P1, PT, R2, R10, PT ;  /* 0x0000000a0200722a */ /* 0x000fcc0003f2e000 */
[----:B------:R-:W-:Y:S02]  /*10e0*/  FSEL R2, R10, R2, !P1 ;  /* 0x000000020a027208 */ /* 0x000fe40004800000 */
[----:B------:R-:W-:-:S06]  /*10f0*/  FSEL R3, R11, R3, !P1 ;  /* 0x000000030b037208 */ /* 0x000fcc0004800000 */
[----:B-1----:R-:W-:-:S06]  /*1100*/  DSETP.GEU.AND P1, PT, R2, R12, PT ;  /* 0x0000000c0200722a */ /* 0x002fcc0003f2e000 */
[----:B------:R-:W-:Y:S02]  /*1110*/  FSEL R8, R12, R2, !P1 ;  /* 0x000000020c087208 */ /* 0x000fe40004800000 */
[----:B------:R-:W-:Y:S02]  /*1120*/  FSEL R9, R13, R3, !P1 ;  /* 0x000000030d097208 */ /* 0x000fe40004800000 */
[----:B------:R-:W1:Y:S04]  /*1130*/  LDS.64 R2, [UR4+0x40] ;  /* 0x00004004ff027984 */ /* 0x000e680008000a00 */
[----:B------:R-:W-:-:S06]  /*1140*/  DSETP.GEU.AND P1, PT, R8, R14, PT ;  /* 0x0000000e0800722a */ /* 0x000fcc0003f2e000 */
[----:B------:R-:W-:Y:S02]  /*1150*/  FSEL R8, R14, R8, !P1 ;  /* 0x000000080e087208 */ /* 0x000fe40004800000 */
[----:B------:R-:W-:-:S06]  /*1160*/  FSEL R9, R15, R9, !P1 ;  /* 0x000000090f097208 */ /* 0x000fcc0004800000 */
[----:B0-----:R-:W-:-:S06]  /*1170*/  DSETP.GEU.AND P1, PT, R8, R4, PT ;  /* 0x000000040800722a */ /* 0x001fcc0003f2e000 */
[----:B------:R-:W-:Y:S02]  /*1180*/  FSEL R4, R4, R8, !P1 ;  /* 0x0000000804047208 */ /* 0x000fe40004800000 */
[----:B------:R-:W-:-:S06]  /*1190*/  FSEL R5, R5, R9, !P1 ;  /* 0x0000000905057208 */ /* 0x000fcc0004800000 */
[----:B------:R-:W-:-:S06]  /*11a0*/  DSETP.GEU.AND P1, PT, R4, R6, PT ;  /* 0x000000060400722a */ /* 0x000fcc0003f2e000 */
[----:B------:R-:W-:Y:S02]  /*11b0*/  FSEL R4, R6, R4, !P1 ;  /* 0x0000000406047208 */ /* 0x000fe40004800000 */
[----:B------:R-:W-:-:S06]  /*11c0*/  FSEL R5, R7, R5, !P1 ;  /* 0x0000000507057208 */ /* 0x000fcc0004800000 */
[----:B-1----:R-:W-:-:S06]  /*11d0*/  DSETP.GEU.AND P1, PT, R4, R2, PT ;  /* 0x000000020400722a */ /* 0x002fcc0003f2e000 */
[----:B------:R-:W-:Y:S02]  /*11e0*/  FSEL R6, R2, R4, !P1 ;  /* 0x0000000402067208 */ /* 0x000fe40004800000 */
[----:B------:R-:W-:Y:S01]  /*11f0*/  FSEL R7, R3, R5, !P1 ;  /* 0x0000000503077208 */ /* 0x000fe20004800000 */
[----:B------:R-:W-:Y:S06]  /*1200*/  BRA `(.L_x_17) ;  /* 0x0000004800807947 */ /* 0x000fec0003800000 */
.L_x_16:
[----:B------:R-:W-:Y:S01]  /*1210*/  LOP3.LUT R0, R3, 0x3e0, RZ, 0xc0, !PT ;  /* 0x000003e003007812 */ /* 0x000fe200078ec0ff */
[----:B------:R-:W0:Y:S03]  /*1220*/  S2R R10, SR_LANEID ;  /* 0x00000000000a7919 */ /* 0x000e260000000000 */
[----:B------:R-:W-:Y:S01]  /*1230*/  LOP3.LUT R9, RZ, R0, RZ, 0x33, !PT ;  /* 0x00000000ff097212 */ /* 0x000fe200078e33ff */
[----:B------:R-:W-:-:S04]  /*1240*/  VIADD R5, R0, 0x20 ;  /* 0x0000002000057836 */ /* 0x000fc80000000000 */
[----:B------:R-:W-:Y:S01]  /*1250*/  IMAD.IADD R9, R9, 0x1, R4 ;  /* 0x0000000109097824 */ /* 0x000fe200078e0204 */
[----:B------:R-:W-:-:S04]  /*1260*/  ISETP.GT.AND P0, PT, R5, R4, PT ;  /* 0x000000040500720c */ /* 0x000fc80003f04270 */
[----:B------:R-:W-:-:S05]  /*1270*/  SEL R5, R9, 0x1f, P0 ;  /* 0x0000001f09057807 */ /* 0x000fca0000000000 */
[----:B-----5:R-:W-:Y:S04]  /*1280*/  SHFL.DOWN PT, R8, R6, 0x1, R5 ;  /* 0x0820000006087989 */ /* 0x020fe800000e0005 */
[----:B------:R-:W1:Y:S01]  /*1290*/  SHFL.DOWN PT, R9, R7, 0x1, R5 ;  /* 0x0820000007097989 */ /* 0x000e6200000e0005 */
[C---:B0-----:R-:W-:Y:S01]  /*12a0*/  ISETP.GE.AND P0, PT, R10.reuse, R5, PT ;  /* 0x000000050a00720c */ /* 0x041fe20003f06270 */
[----:B------:R-:W-:Y:S01]  /*12b0*/  VIADD R0, R10, 0x2 ;  /* 0x000000020a007836 */ /* 0x000fe20000000000 */
[----:B-1----:R-:W-:-:S06]  /*12c0*/  DSETP.GEU.AND P1, PT, R6, R8, PT ;  /* 0x000000080600722a */ /* 0x002fcc0003f2e000 */
[-C--:B------:R-:W-:Y:S02]  /*12d0*/  FSEL R11, R8, R6.reuse, !P1 ;  /* 0x00000006080b7208 */ /* 0x080fe40004800000 */
[-C--:B------:R-:W-:Y:S02]  /*12e0*/  FSEL R9, R9, R7.reuse, !P1 ;  /* 0x0000000709097208 */ /* 0x080fe40004800000 */
[----:B------:R-:W-:Y:S02]  /*12f0*/  FSEL R2, R11, R6, !P0 ;  /* 0x000000060b027208 */ /* 0x000fe40004000000 */
[----:B------:R-:W-:Y:S02]  /*1300*/  FSEL R11, R9, R7, !P0 ;  /* 0x00000007090b7208 */ /* 0x000fe40004000000 */
[----:B------:R-:W-:Y:S01]  /*1310*/  ISETP.GT.AND P0, PT, R0, R5, PT ;  /* 0x000000050000720c */ /* 0x000fe20003f04270 */
[----:B------:R-:W-:Y:S01]  /*1320*/  SHFL.DOWN PT, R8, R2, 0x2, R5 ;  /* 0x0840000002087989 */ /* 0x000fe200000e0005 */
[----:B------:R-:W-:-:S02]  /*1330*/  IMAD.MOV.U32 R6, RZ, RZ, R2 ;  /* 0x000000ffff067224 */ /* 0x000fc400078e0002 */
[----:B------:R-:W-:Y:S01]  /*1340*/  IMAD.MOV.U32 R7, RZ, RZ, R11 ;  /* 0x000000ffff077224 */ /* 0x000fe200078e000b */
[----:B------:R-:W0:Y:S01]  /*1350*/  SHFL.DOWN PT, R9, R11, 0x2, R5 ;  /* 0x084000000b097989 */ /* 0x000e2200000e0005 */
[----:B------:R-:W-:-:S04]  /*1360*/  VIADD R0, R10, 0x4 ;  /* 0x000000040a007836 */ /* 0x000fc80000000000 */
[----:B0-----:R-:W-:-:S06]  /*1370*/  DSETP.GEU.AND P1, PT, R6, R8, PT ;  /* 0x000000080600722a */ /* 0x001fcc0003f2e000 */
[----:B------:R-:W-:Y:S02]  /*1380*/  @!P0 FSEL R2, R8, R2, !P1 ;  /* 0x0000000208028208 */ /* 0x000fe40004800000 */
[----:B------:R-:W-:Y:S02]  /*1390*/  @!P0 FSEL R11, R9, R11, !P1 ;  /* 0x0000000b090b8208 */ /* 0x000fe40004800000 */
[----:B------:R-:W-:Y:S01]  /*13a0*/  ISETP.GT.AND P0, PT, R0, R5, PT ;  /* 0x000000050000720c */ /* 0x000fe20003f04270 */
[----:B------:R-:W-:Y:S01]  /*13b0*/  SHFL.DOWN PT, R6, R2, 0x4, R5 ;  /* 0x0880000002067989 */ /* 0x000fe200000e0005 */
[----:B------:R-:W-:Y:S02]  /*13c0*/  IMAD.MOV.U32 R8, RZ, RZ, R2 ;  /* 0x000000ffff087224 */ /* 0x000fe400078e0002 */
        /* <DEDUP_REMOVED lines=8> */
[----:B------:R-:W-:Y:S01]  /*1450*/  IMAD.MOV.U32 R8, RZ, RZ, R2 ;  /* 0x000000ffff087224 */ /* 0x000fe200078e0002 */
[C---:B------:R-:W-:Y:S01]  /*1460*/  ISETP.NE.AND P0, PT, R10.reuse, RZ, PT ;  /* 0x000000ff0a00720c */ /* 0x040fe20003f05270 */
[----:B------:R-:W-:Y:S01]  /*1470*/  IMAD.MOV.U32 R9, RZ, RZ, R11 ;  /* 0x000000ffff097224 */ /* 0x000fe200078e000b */
[----:B------:R-:W0:Y:S01]  /*1480*/  SHFL.DOWN PT, R7, R11, 0x8, R5 ;  /* 0x090000000b077989 */ /* 0x000e2200000e0005 */
[----:B------:R-:W-:-:S10]  /*1490*/  VIADD R0, R10, 0x10 ;  /* 0x000000100a007836 */ /* 0x000fd40000000000 */
[----:B------:R-:W1:Y:S01]  /*14a0*/  @!P0 S2R R13, SR_CgaCtaId ;  /* 0x00000000000d8919 */ /* 0x000e620000008800 */
[----:B0-----:R-:W-:-:S06]  /*14b0*/  DSETP.GEU.AND P2, PT, R8, R6, PT ;  /* 0x000000060800722a */ /* 0x001fcc0003f4e000 */
[----:B------:R-:W-:Y:S02]  /*14c0*/  @!P1 FSEL R2, R6, R2, !P2 ;  /* 0x0000000206029208 */ /* 0x000fe40005000000 */
[----:B------:R-:W-:Y:S02]  /*14d0*/  @!P1 FSEL R11, R7, R11, !P2 ;  /* 0x0000000b070b9208 */ /* 0x000fe40005000000 */
[----:B------:R-:W-:Y:S01]  /*14e0*/  ISETP.GT.AND P1, PT, R0, R5, PT ;  /* 0x000000050000720c */ /* 0x000fe20003f24270 */
[----:B------:R-:W-:Y:S01]  /*14f0*/  SHFL.DOWN PT, R6, R2, 0x10, R5 ;  /* 0x0a00000002067989 */ /* 0x000fe200000e0005 */
[----:B------:R-:W-:Y:S01]  /*1500*/  IMAD.MOV.U32 R8, RZ, RZ, R2 ;  /* 0x000000ffff087224 */ /* 0x000fe200078e0002 */
[----:B------:R-:W-:Y:S01]  /*1510*/  @!P0 SHF.R.U32.HI R0, RZ, 0x2, R3 ;  /* 0x00000002ff008819 */ /* 0x000fe20000011603 */
[----:B------:R-:W-:Y:S01]  /*1520*/  IMAD.MOV.U32 R9, RZ, RZ, R11 ;  /* 0x000000ffff097224 */ /* 0x000fe200078e000b */
[----:B------:R-:W0:Y:S02]  /*1530*/  SHFL.DOWN PT, R7, R11, 0x10, R5 ;  /* 0x0a0000000b077989 */ /* 0x000e2400000e0005 */
[----:B------:R-:W-:-:S03]  /*1540*/  @!P0 LOP3.LUT R0, R0, 0xf8, RZ, 0xc0, !PT ;  /* 0x000000f800008812 */ /* 0x000fc600078ec0ff */
[----:B0-----:R-:W-:Y:S01]  /*1550*/  DSETP.GEU.AND P2, PT, R8, R6, PT ;  /* 0x000000060800722a */ /* 0x001fe20003f4e000 */
[----:B------:R-:W-:-:S04]  /*1560*/  @!P0 MOV R8, 0x400 ;  /* 0x0000040000088802 */ /* 0x000fc80000000f00 */
[----:B-1----:R-:W-:Y:S02]  /*1570*/  @!P0 LEA R13, R13, R8, 0x18 ;  /* 0x000000080d0d8211 */ /* 0x002fe400078ec0ff */
[----:B------:R-:W-:Y:S02]  /*1580*/  @!P1 FSEL R2, R6, R2, !P2 ;  /* 0x0000000206029208 */ /* 0x000fe40005000000 */
[----:B------:R-:W-:Y:S01]  /*1590*/  @!P1 FSEL R11, R7, R11, !P2 ;  /* 0x0000000b070b9208 */ /* 0x000fe20005000000 */
[----:B------:R-:W-:Y:S02]  /*15a0*/  @!P0 IMAD.IADD R13, R0, 0x1, R13 ;  /* 0x00000001000d8824 */ /* 0x000fe400078e020d */
[----:B------:R-:W-:Y:S02]  /*15b0*/  IMAD.MOV.U32 R6, RZ, RZ, R2 ;  /* 0x000000ffff067224 */ /* 0x000fe400078e0002 */
[----:B------:R-:W-:-:S05]  /*15c0*/  IMAD.MOV.U32 R7, RZ, RZ, R11 ;  /* 0x000000ffff077224 */ /* 0x000fca00078e000b */
[----:B------:R3:W-:Y:S01]  /*15d0*/  @!P0 STS.64 [R13+0x8], R6 ;  /* 0x000008060d008388 */ /* 0x0007e20000000a00 */
[----:B------:R-:W-:Y:S01]  /*15e0*/  BAR.SYNC.DEFER_BLOCKING 0x0 ;  /* 0x0000000000007b1d */ /* 0x000fe20000010000 */
[----:B------:R-:W-:-:S13]  /*15f0*/  ISETP.NE.AND P0, PT, R3, RZ, PT ;  /* 0x000000ff0300720c */ /* 0x000fda0003f05270 */
[----:B---3--:R-:W-:Y:S05]  /*1600*/  @P0 BRA `(.L_x_17) ;  /* 0x0000004400800947 */ /* 0x008fea0003800000 */
[----:B------:R-:W0:Y:S01]  /*1610*/  S2UR UR5, SR_CgaCtaId ;  /* 0x00000000000579c3 */ /* 0x000e220000008800 */
[----:B------:R-:W-:Y:S01]  /*1620*/  UMOV UR4, 0x400 ;  /* 0x0000040000047882 */ /* 0x000fe20000000000 */
[----:B------:R-:W-:Y:S01]  /*1630*/  ISETP.GT.AND P2, PT, R4, 0x20, PT ;  /* 0x000000200400780c */ /* 0x000fe20003f44270 */
[----:B0-----:R-:W-:-:S09]  /*1640*/  ULEA UR4, UR5, UR4, 0x18 ;  /* 0x0000000405047291 */ /* 0x001fd2000f8ec0ff */
[----:B------:R-:W0:Y:S04]  /*1650*/  LDS.128 R16, [UR4+0x10] ;  /* 0x00001004ff107984 */ /* 0x000e280008000c00 */
[----:B------:R-:W1:Y:S04]  /*1660*/  LDS.128 R12, [UR4+0x20] ;  /* 0x00002004ff0c7984 */ /* 0x000e680008000c00 */
[----:B------:R-:W2:Y:S01]  /*1670*/  LDS.128 R8, [UR4+0x30] ;  /* 0x00003004ff087984 */ /* 0x000ea20008000c00 */
[----:B0-----:R-:W-:-:S06]  /*1680*/  DSETP.GEU.AND P1, PT, R6, R16, PT ;  /* 0x000000100600722a */ /* 0x001fcc0003f2e000 */
[-C--:B------:R-:W-:Y:S02]  /*1690*/  FSEL R3, R16, R6.reuse, !P1 ;  /* 0x0000000610037208 */ /* 0x080fe40004800000 */
[-C--:B------:R-:W-:Y:S02]  /*16a0*/  FSEL R17, R17, R7.reuse, !P1 ;  /* 0x0000000711117208 */ /* 0x080fe40004800000 */
[----:B------:R-:W-:Y:S02]  /*16b0*/  FSEL R6, R3, R6, P2 ;  /* 0x0000000603067208 */ /* 0x000fe40001000000 */
[----:B------:R-:W-:Y:S02]  /*16c0*/  FSEL R7, R17, R7, P2 ;  /* 0x0000000711077208 */ /* 0x000fe40001000000 */
[C---:B------:R-:W-:Y:S01]  /*16d0*/  ISETP.GT.AND P1, PT, R4.reuse, 0x40, PT ;  /* 0x000000400400780c */ /* 0x040fe20003f24270 */
[----:B------:R-:W-:Y:S01]  /*16e0*/  IMAD.MOV.U32 R2, RZ, RZ, R6 ;  /* 0x000000ffff027224 */ /* 0x000fe200078e0006 */
[----:B------:R-:W-:Y:S01]  /*16f0*/  ISETP.GT.AND P2, PT, R4, 0x60, PT ;  /* 0x000000600400780c */ /* 0x000fe20003f44270 */
[----:B------:R-:W-:-:S06]  /*1700*/  IMAD.MOV.U32 R3, RZ, RZ, R7 ;  /* 0x000000ffff037224 */ /* 0x000fcc00078e0007 */
[----:B------:R-:W-:-:S06]  /*1710*/  DSETP.GEU.AND P3, PT, R2, R18, PT ;  /* 0x000000120200722a */ /* 0x000fcc0003f6e000 */
[----:B------:R-:W-:Y:S02]  /*1720*/  @P1 FSEL R6, R18, R6, !P3 ;  /* 0x0000000612061208 */ /* 0x000fe40005800000 */
[----:B------:R-:W-:Y:S02]  /*1730*/  @P1 FSEL R7, R19, R7, !P3 ;  /* 0x0000000713071208 */ /* 0x000fe40005800000 */
[----:B------:R-:W-:Y:S01]  /*1740*/  ISETP.GT.AND P1, PT, R4, 0x80, PT ;  /* 0x000000800400780c */ /* 0x000fe20003f24270 */
[----:B------:R-:W-:Y:S02]  /*1750*/  IMAD.MOV.U32 R2, RZ, RZ, R6 ;  /* 0x000000ffff027224 */ /* 0x000fe400078e0006 */
[----:B------:R-:W-:-:S06]  /*1760*/  IMAD.MOV.U32 R3, RZ, RZ, R7 ;  /* 0x000000ffff037224 */ /* 0x000fcc00078e0007 */
[----:B-1----:R-:W-:Y:S01]  /*1770*/  DSETP.GEU.AND P3, PT, R2, R12, PT ;  /* 0x0000000c0200722a */ /* 0x002fe20003f6e000 */
[----:B------:R-:W0:Y:S05]  /*1780*/  LDS.64 R2, [UR4+0x40] ;  /* 0x00004004ff027984 */ /* 0x000e2a0008000a00 */
[----:B------:R-:W-:Y:S02]  /*1790*/  @P2 FSEL R6, R12, R6, !P3 ;  /* 0x000000060c062208 */ /* 0x000fe40005800000 */
[----:B------:R-:W-:Y:S02]  /*17a0*/  @P2 FSEL R7, R13, R7, !P3 ;  /* 0x000000070d072208 */ /* 0x000fe40005800000 */
[----:B------:R-:W-:-:S04]  /*17b0*/  ISETP.GT.AND P2, PT, R4, 0xa0, PT ;  /* 0x000000a00400780c */ /* 0x000fc80003f44270 */
[----:B------:R-:W-:-:S06]  /*17c0*/  DSETP.GEU.AND P3, PT, R6, R14, PT ;  /* 0x0000000e0600722a */ /* 0x000fcc0003f6e000 */
[----:B------:R-:W-:Y:S02]  /*17d0*/  @P1 FSEL R6, R14, R6, !P3 ;  /* 0x000000060e061208 */ /* 0x000fe40005800000 */
[----:B------:R-:W-:Y:S02]  /*17e0*/  @P1 FSEL R7, R15, R7, !P3 ;  /* 0x000000070f071208 */ /* 0x000fe40005800000 */
[----:B------:R-:W-:-:S04]  /*17f0*/  ISETP.GT.AND P1, PT, R4, 0xc0, PT ;  /* 0x000000c00400780c */ /* 0x000fc80003f24270 */
[----:B--2---:R-:W-:-:S06]  /*1800*/  DSETP.GEU.AND P3, PT, R6, R8, PT ;  /* 0x000000080600722a */ /* 0x004fcc0003f6e000 */
[----:B------:R-:W-:Y:S02]  /*1810*/  @P2 FSEL R6, R8, R6, !P3 ;  /* 0x0000000608062208 */ /* 0x000fe40005800000 */
[----:B------:R-:W-:Y:S02]  /*1820*/  @P2 FSEL R7, R9, R7, !P3 ;  /* 0x0000000709072208 */ /* 0x000fe40005800000 */
[----:B------:R-:W-:-:S04]  /*1830*/  ISETP.GT.AND P2, PT, R4, 0xe0, PT ;  /* 0x000000e00400780c */ /* 0x000fc80003f44270 */
[----:B------:R-:W-:-:S06]  /*1840*/  DSETP.GEU.AND P3, PT, R6, R10, PT ;  /* 0x0000000a0600722a */ /* 0x000fcc0003f6e000 */
[----:B------:R-:W-:Y:S02]  /*1850*/  @P1 FSEL R6, R10, R6, !P3 ;  /* 0x000000060a061208 */ /* 0x000fe40005800000 */
[----:B------:R-:W-:-:S03]  /*1860*/  @P1 FSEL R7, R11, R7, !P3 ;  /* 0x000000070b071208 */ /* 0x000fc60005800000 */
[----:B------:R-:W-:Y:S02]  /*1870*/  IMAD.MOV.U32 R4, RZ, RZ, R6 ;  /* 0x000000ffff047224 */ /* 0x000fe400078e0006 */
[----:B------:R-:W-:-:S06]  /*1880*/  IMAD.MOV.U32 R5, RZ, RZ, R7 ;  /* 0x000000ffff057224 */ /* 0x000fcc00078e0007 */
[----:B0-----:R-:W-:-:S06]  /*1890*/  DSETP.GEU.AND P1, PT, R4, R2, PT ;  /* 0x000000020400722a */ /* 0x001fcc0003f2e000 */
[----:B------:R-:W-:Y:S02]  /*18a0*/  @P2 FSEL R6, R2, R6, !P1 ;  /* 0x0000000602062208 */ /* 0x000fe40004800000 */
[----:B------:R-:W-:Y:S01]  /*18b0*/  @P2 FSEL R7, R3, R7, !P1 ;  /* 0x0000000703072208 */ /* 0x000fe20004800000 */
[----:B------:R-:W-:Y:S06]  /*18c0*/  BRA `(.L_x_17) ;  /* 0x0000004000d07947 */ /* 0x000fec0003800000 */
.L_x_3:
[----:B------:R-:W0:Y:S01]  /*18d0*/  S2R R0, SR_TID.X ;  /* 0x0000000000007919 */ /* 0x000e220000002100 */
[----:B------:R-:W1:Y:S02]  /*18e0*/  LDCU.64 UR4, c[0x0][0x380] ;  /* 0x00007000ff0477ac */ /* 0x000e640008000a00 */
[----:B-1----:R-:W-:Y:S02]  /*18f0*/  IMAD.U32 R2, RZ, RZ, UR4 ;  /* 0x00000004ff027e24 */ /* 0x002fe4000f8e00ff */
[----:B------:R-:W-:Y:S02]  /*1900*/  IMAD.U32 R3, RZ, RZ, UR5 ;  /* 0x00000005ff037e24 */ /* 0x000fe4000f8e00ff */
[----:B0-----:R-:W-:-:S04]  /*1910*/  IMAD.SHL.U32 R5, R0, 0x4, RZ ;  /* 0x0000000400057824 */ /* 0x001fc800078e00ff */
[----:B------:R-:W-:-:S05]  /*1920*/  IMAD.WIDE.U32 R6, R5, 0x8, R2 ;  /* 0x0000000805067825 */ /* 0x000fca00078e0002 */
[----:B------:R-:W2:Y:S04]  /*1930*/  LDG.E.128.CONSTANT R20, desc[UR6][R6.64] ;  /* 0x0000000606147981 */ /* 0x000ea8000c1e9d00 */
[----:B------:R-:W3:Y:S04]  /*1940*/  LDG.E.128.CONSTANT R12, desc[UR6][R6.64+0x10] ;  /* 0x00001006060c7981 */ /* 0x000ee8000c1e9d00 */
[----:B------:R-:W4:Y:S04]  /*1950*/  LDG.E.128.CONSTANT R8, desc[UR6][R6.64+0x2000] ;  /* 0x0020000606087981 */ /* 0x000f28000c1e9d00 */
[----:B------:R0:W5:Y:S01]  /*1960*/  LDG.E.128.CONSTANT R16, desc[UR6][R6.64+0x2010] ;  /* 0x0020100606107981 */ /* 0x000162000c1e9d00 */
[----:B------:R-:W-:Y:S01]  /*1970*/  ISETP.GE.U32.AND P1, PT, R4, 0x1000, PT ;  /* 0x000010000400780c */ /* 0x000fe20003f26070 */
[----:B------:R-:W-:Y:S01]  /*1980*/  UMOV UR4, 0x800 ;  /* 0x0000080000047882 */ /* 0x000fe20000000000 */
[----:B--2---:R-:W-:-:S06]  /*1990*/  DSETP.GEU.AND P0, PT, R20, R22, PT ;  /* 0x000000161400722a */ /* 0x004fcc0003f0e000 */
[----:B------:R-:W-:Y:S02]  /*19a0*/  FSEL R20, R22, R20, !P0 ;  /* 0x0000001416147208 */ /* 0x000fe40004000000 */
[----:B------:R-:W-:-:S06]  /*19b0*/  FSEL R21, R23, R21, !P0 ;  /* 0x0000001517157208 */ /* 0x000fcc0004000000 */
[----:B---3--:R-:W-:-:S06]  /*19c0*/  DSETP.GEU.AND P0, PT, R20, R12, PT ;  /* 0x0000000c1400722a */ /* 0x008fcc0003f0e000 */
[----:B------:R-:W-:Y:S02]  /*19d0*/  FSEL R12, R12, R20, !P0 ;  /* 0x000000140c0c7208 */ /* 0x000fe40004000000 */
[----:B------:R-:W-:-:S06]  /*19e0*/  FSEL R13, R13, R21, !P0 ;  /* 0x000000150d0d7208 */ /* 0x000fcc0004000000 */
[----:B------:R-:W-:-:S06]  /*19f0*/  DSETP.GEU.AND P0, PT, R12, R14, PT ;  /* 0x0000000e0c00722a */ /* 0x000fcc0003f0e000 */
[----:B------:R-:W-:Y:S02]  /*1a00*/  FSEL R12, R14, R12, !P0 ;  /* 0x0000000c0e0c7208 */ /* 0x000fe40004000000 */
[----:B------:R-:W-:-:S06]  /*1a10*/  FSEL R13, R15, R13, !P0 ;  /* 0x0000000d0f0d7208 */ /* 0x000fcc0004000000 */
[----:B----4-:R-:W-:-:S06]  /*1a20*/  DSETP.GEU.AND P0, PT, R12, R8, PT ;  /* 0x000000080c00722a */ /* 0x010fcc0003f0e000 */
[----:B0-----:R-:W-:Y:S02]  /*1a30*/  FSEL R6, R8, R12, !P0 ;  /* 0x0000000c08067208 */ /* 0x001fe40004000000 */
[----:B------:R-:W-:-:S06]  /*1a40*/  FSEL R7, R9, R13, !P0 ;  /* 0x0000000d09077208 */ /* 0x000fcc0004000000 */
[----:B------:R-:W-:-:S06]  /*1a50*/  DSETP.GEU.AND P0, PT, R6, R10, PT ;  /* 0x0000000a0600722a */ /* 0x000fcc0003f0e000 */
[----:B------:R-:W-:Y:S02]  /*1a60*/  FSEL R6, R10, R6, !P0 ;  /* 0x000000060a067208 */ /* 0x000fe40004000000 */
[----:B------:R-:W-:-:S06]  /*1a70*/  FSEL R7, R11, R7, !P0 ;  /* 0x000000070b077208 */ /* 0x000fcc0004000000 */
[----:B-----5:R-:W-:-:S06]  /*1a80*/  DSETP.GEU.AND P0, PT, R6, R16, PT ;  /* 0x000000100600722a */ /* 0x020fcc0003f0e000 */
[----:B------:R-:W-:Y:S02]  /*1a90*/  FSEL R6, R16, R6, !P0 ;  /* 0x0000000610067208 */ /* 0x000fe40004000000 */
[----:B------:R-:W-:-:S06]  /*1aa0*/  FSEL R7, R17, R7, !P0 ;  /* 0x0000000711077208 */ /* 0x000fcc0004000000 */
[----:B------:R-:W-:-:S06]  /*1ab0*/  DSETP.GEU.AND P0, PT, R6, R18, PT ;  /* 0x000000120600722a */ /* 0x000fcc0003f0e000 */
[----:B------:R-:W-:Y:S02]  /*1ac0*/  FSEL R6, R18, R6, !P0 ;  /* 0x0000000612067208 */ /* 0x000fe40004000000 */
[----:B------:R-:W-:Y:S01]  /*1ad0*/  FSEL R7, R19, R7, !P0 ;  /* 0x0000000713077208 */ /* 0x000fe20004000000 */
[----:B------:R-:W-:Y:S06]  /*1ae0*/  @!P1 BRA `(.L_x_18) ;  /* 0x0000000000a49947 */ /* 0x000fec0003800000 */
[----:B------:R-:W0:Y:S01]  /*1af0*/  LDC R24, c[0x0][0x390] ;  /* 0x0000e400ff187b82 */ /* 0x000e220000000800 */
[----:B------:R-:W-:Y:S01]  /*1b00*/  VIADD R25, R4, 0xfffff800 ;  /* 0xfffff80004197836 */ /* 0x000fe20000000000 */
[----:B------:R-:W-:-:S06]  /*1b10*/  UMOV UR4, 0x800 ;  /* 0x0000080000047882 */ /* 0x000fcc0000000000 */
[----:B------:R-:W1:Y:S02]  /*1b20*/  LDC.64 R2, c[0x0][0x380] ;  /* 0x0000e000ff027b82 */ /* 0x000e640000000a00 */
.L_x_20:
[----:B------:R-:W-:-:S04]  /*1b30*/  VIADD R27, R5, UR4 ;  /* 0x00000004051b7c36 */ /* 0x000fc80008000000 */
[----:B-1----:R-:W-:-:S05]  /*1b40*/  IMAD.WIDE.U32 R26, R27, 0x8, R2 ;  /* 0x000000081b1a7825 */ /* 0x002fca00078e0002 */
[----:B------:R-:W2:Y:S04]  /*1b50*/  LDG.E.128.CONSTANT R12, desc[UR6][R26.64] ;  /* 0x000000061a0c7981 */ /* 0x000ea8000c1e9d00 */
[----:B------:R-:W3:Y:S04]  /*1b60*/  LDG.E.128.CONSTANT R16, desc[UR6][R26.64+0x10] ;  /* 0x000010061a107981 */ /* 0x000ee8000c1e9d00 */
[----:B------:R-:W4:Y:S04]  /*1b70*/  LDG.E.128.CONSTANT R20, desc[UR6][R26.64+0x2000] ;  /* 0x002000061a147981 */ /* 0x000f28000c1e9d00 */
[----:B------:R-:W5:Y:S01]  /*1b80*/  LDG.E.128.CONSTANT R8, desc[UR6][R26.64+0x2010] ;  /* 0x002010061a087981 */ /* 0x000f62000c1e9d00 */
[----:B0-----:R-:W-:Y:S01]  /*1b90*/  IMAD.MOV.U32 R4, RZ, RZ, R24 ;  /* 0x000000ffff047224 */ /* 0x001fe200078e0018 */
[----:B--2---:R-:W-:-:S06]  /*1ba0*/  DSETP.GEU.AND P0, PT, R6, R12, PT ;  /* 0x0000000c0600722a */ /* 0x004fcc0003f0e000 */
[----:B------:R-:W-:Y:S02]  /*1bb0*/  FSEL R6, R12, R6, !P0 ;  /* 0x000000060c067208 */ /* 0x000fe40004000000 */
[----:B------:R-:W-:-:S06]  /*1bc0*/  FSEL R7, R13, R7, !P0 ;  /* 0x000000070d077208 */ /* 0x000fcc0004000000 */
[----:B------:R-:W-:-:S06]  /*1bd0*/  DSETP.GEU.AND P0, PT, R6, R14, PT ;  /* 0x0000000e0600722a */ /* 0x000fcc0003f0e000 */
        /* <DEDUP_REMOVED lines=14> */
[----:B-----5:R-:W-:-:S06]  /*1cc0*/  DSETP.GEU.AND P0, PT, R6, R8, PT ;  /* 0x000000080600722a */ /* 0x020fcc0003f0e000 */
[----:B------:R-:W-:Y:S01]  /*1cd0*/  FSEL R6, R8, R6, !P0 ;  /* 0x0000000608067208 */ /* 0x000fe20004000000 */
[----:B------:R-:W-:Y:S01]  /*1ce0*/  VIADD R8, R4, -UR4 ;  /* 0x8000000404087c36 */ /* 0x000fe20008000000 */
[----:B------:R-:W-:-:S04]  /*1cf0*/  FSEL R7, R9, R7, !P0 ;  /* 0x0000000709077208 */ /* 0x000fc80004000000 */
[----:B------:R-:W-:Y:S02]  /*1d00*/  ISETP.GE.AND P1, PT, R8, 0x800, PT ;  /* 0x000008000800780c */ /* 0x000fe40003f26270 */
[----:B------:R-:W-:-:S06]  /*1d10*/  DSETP.GEU.AND P0, PT, R6, R10, PT ;  /* 0x0000000a0600722a */ /* 0x000fcc0003f0e000 */
[----:B------:R-:W-:Y:S02]  /*1d20*/  FSEL R6, R10, R6, !P0 ;  /* 0x000000060a067208 */ /* 0x000fe40004000000 */
[----:B------:R-:W-:-:S03]  /*1d30*/  FSEL R7, R11, R7, !P0 ;  /* 0x000000070b077208 */ /* 0x000fc60004000000 */
[----:B------:R-:W-:Y:S05]  /*1d40*/  @!P1 BRA `(.L_x_19) ;  /* 0x0000000c00009947 */ /* 0x000fea0003800000 */
[----:B------:R-:W-:-:S06]  /*1d50*/  UIADD3 UR4, UPT, UPT, UR4, 0x800, URZ ;  /* 0x0000080004047890 */ /* 0x000fcc000fffe0ff */
[----:B------:R-:W-:-:S13]  /*1d60*/  ISETP.LT.AND P0, PT, R25, UR4, PT ;  /* 0x0000000419007c0c */ /* 0x000fda000bf01270 */
[----:B------:R-:W-:Y:S05]  /*1d70*/  @!P0 BRA `(.L_x_20) ;  /* 0xfffffffc006c8947 */ /* 0x000fea000383ffff */
.L_x_18:
[----:B------:R-:W-:-:S13]  /*1d80*/  ISETP.LE.AND P0, PT, R4, UR4, PT ;  /* 0x0000000404007c0c */ /* 0x000fda000bf03270 */
[----:B------:R-:W-:Y:S05]  /*1d90*/  @P0 BRA `(.L_x_19) ;  /* 0x0000000800ec0947 */ /* 0x000fea0003800000 */
[----:B------:R-:W-:Y:S01]  /*1da0*/  VIADD R41, R4, -UR4 ;  /* 0x8000000404297c36 */ /* 0x000fe20008000000 */
[----:B------:R-:W-:Y:S04]  /*1db0*/  BSSY.RECONVERGENT B1, `(.L_x_19) ;  /* 0x00000b9000017945 */ /* 0x000fe80003800200 */
[----:B------:R-:W-:-:S13]  /*1dc0*/  ISETP.GE.AND P0, PT, R0, R41, PT ;  /* 0x000000290000720c */ /* 0x000fda0003f06270 */
[----:B------:R-:W-:Y:S05]  /*1dd0*/  @P0 BRA `(.L_x_21) ;  /* 0x0000000800d80947 */ /* 0x000fea0003800000 */
[----:B------:R-:W-:Y:S01]  /*1de0*/  LOP3.LUT R5, RZ, R0, RZ, 0x33, !PT ;  /* 0x00000000ff057212 */ /* 0x000fe200078e33ff */
[----:B------:R-:W-:Y:S01]  /*1df0*/  BSSY.RECONVERGENT B2, `(.L_x_22) ;  /* 0x0000016000027945 */ /* 0x000fe20003800200 */
[----:B------:R-:W-:Y:S02]  /*1e00*/  IMAD.MOV.U32 R40, RZ, RZ, R0 ;  /* 0x000000ffff287224 */ /* 0x000fe400078e0000 */
[----:B------:R-:W-:-:S04]  /*1e10*/  IADD3 R4, PT, PT, R4, -UR4, R5 ;  /* 0x8000000404047c10 */ /* 0x000fc8000fffe005 */
[C---:B------:R-:W-:Y:S02]  /*1e20*/  LOP3.LUT R5, R4.reuse, 0x300, RZ, 0xc0, !PT ;  /* 0x0000030004057812 */ /* 0x040fe400078ec0ff */
[----:B------:R-:W-:Y:S02]  /*1e30*/  ISETP.GE.U32.AND P2, PT, R4, 0x300, PT ;  /* 0x000003000400780c */ /* 0x000fe40003f46070 */
[----:B------:R-:W-:-:S13]  /*1e40*/  ISETP.NE.AND P0, PT, R5, 0x300, PT ;  /* 0x000003000500780c */ /* 0x000fda0003f05270 */
[----:B------:R-:W-:Y:S05]  /*1e50*/  @!P0 BRA `(.L_x_23) ;  /* 0x00000000003c8947 */ /* 0x000fea0003800000 */
[----:B------:R-:W-:Y:S01]  /*1e60*/  LEA.HI R4, R4, 0x1, RZ, 0x18 ;  /* 0x0000000104047811 */ /* 0x000fe200078fc0ff */
[----:B------:R-:W-:Y:S02]  /*1e70*/  VIADD R9, R0, UR4 ;  /* 0x0000000400097c36 */ /* 0x000fe40008000000 */
[----:B------:R-:W-:Y:S01]  /*1e80*/  IMAD.MOV.U32 R40, RZ, RZ, R0 ;  /* 0x000000ffff287224 */ /* 0x000fe200078e0000 */
[----:B------:R-:W-:-:S05]  /*1e90*/  LOP3.LUT R4, R4, 0x3, RZ, 0xc0, !PT ;  /* 0x0000000304047812 */ /* 0x000fca00078ec0ff */
[----:B------:R-:W-:-:S07]  /*1ea0*/  IMAD.MOV R8, RZ, RZ, -R4 ;  /* 0x000000ffff087224 */ /* 0x000fce00078e0a04 */
.L_x_24:
[----:B------:R-:W-:-:S06]  /*1eb0*/  IMAD.WIDE.U32 R4, R9, 0x8, R2 ;  /* 0x0000000809047825 */ /* 0x000fcc00078e0002 */
[----:B------:R-:W2:Y:S01]  /*1ec0*/  LDG.E.64.CONSTANT R4, desc[UR6][R4.64] ;  /* 0x0000000604047981 */ /* 0x000ea2000c1e9b00 */
[----:B------:R-:W-:Y:S02]  /*1ed0*/  VIADD R8, R8, 0x1 ;  /* 0x0000000108087836 */ /* 0x000fe40000000000 */
[----:B------:R-:W-:Y:S02]  /*1ee0*/  VIADD R40, R40, 0x100 ;  /* 0x0000010028287836 */ /* 0x000fe40000000000 */
[----:B------:R-:W-:Y:S01]  /*1ef0*/  VIADD R9, R9, 0x100 ;  /* 0x0000010009097836 */ /* 0x000fe20000000000 */
[----:B------:R-:W-:Y:S01]  /*1f00*/  ISETP.NE.AND P1, PT, R8, RZ, PT ;  /* 0x000000ff0800720c */ /* 0x000fe20003f25270 */
[----:B--2---:R-:W-:-:S06]  /*1f10*/  DSETP.GEU.AND P0, PT, R6, R4, PT ;  /* 0x000000040600722a */ /* 0x004fcc0003f0e000 */
[----:B------:R-:W-:Y:S02]  /*1f20*/  FSEL R6, R4, R6, !P0 ;  /* 0x0000000604067208 */ /* 0x000fe40004000000 */
[----:B------:R-:W-:-:S04]  /*1f30*/  FSEL R7, R5, R7, !P0 ;  /* 0x0000000705077208 */ /* 0x000fc80004000000 */
[----:B------:R-:W-:Y:S05]  /*1f40*/  @P1 BRA `(.L_x_24) ;  /* 0xfffffffc00d81947 */ /* 0x000fea000383ffff */
.L_x_23:
[----:B------:R-:W-:Y:S05]  /*1f50*/  BSYNC.RECONVERGENT B2 ;  /* 0x0000000000027941 */ /* 0x000fea0003800200 */
.L_x_22:
[----:B------:R-:W-:Y:S05]  /*1f60*/  @!P2 BRA `(.L_x_21) ;  /* 0x000000080074a947 */ /* 0x000fea0003800000 */
[----:B------:R-:W0:Y:S01]  /*1f70*/  LDCU.64 UR8, c[0x0][0x380] ;  /* 0x00007000ff0877ac */ /* 0x000e220008000a00 */
[----:B------:R-:W-:Y:S01]  /*1f80*/  IMAD.IADD R9, R41, 0x1, -R40 ;  /* 0x0000000129097824 */ /* 0x000fe200078e0a28 */
[C---:B------:R-:W-:Y:S01]  /*1f90*/  IADD3 R5, P0, PT, R40.reuse, UR4, RZ ;  /* 0x0000000428057c10 */ /* 0x040fe2000ff1e0ff */
[----:B------:R-:W-:Y:S01]  /*1fa0*/  BSSY.RECONVERGENT B2, `(.L_x_25) ;  /* 0x0000059000027945 */ /* 0x000fe20003800200 */
[----:B------:R-:W-:Y:S02]  /*1fb0*/  VIADD R43, R40, UR4 ;  /* 0x00000004282b7c36 */ /* 0x000fe40008000000 */
[----:B------:R-:W-:Y:S01]  /*1fc0*/  ISETP.GT.AND P1, PT, R9, 0xc00, PT ;  /* 0x00000c000900780c */ /* 0x000fe20003f24270 */
[----:B------:R-:W-:Y:S01]  /*1fd0*/  IMAD.X R8, RZ, RZ, RZ, P0 ;  /* 0x000000ffff087224 */ /* 0x000fe200000e06ff */
[----:B0-----:R-:W-:-:S04]  /*1fe0*/  LEA R4, P0, R5, UR8, 0x3 ;  /* 0x0000000805047c11 */ /* 0x001fc8000f8018ff */
[----:B------:R-:W-:Y:S02]  /*1ff0*/  LEA.HI.X R5, R5, UR9, R8, 0x3, P0 ;  /* 0x0000000905057c11 */ /* 0x000fe400080f1c08 */
[----:B------:R-:W-:-:S05]  /*2000*/  IADD3 R4, P0, PT, R4, 0x1000, RZ ;  /* 0x0000100004047810 */ /* 0x000fca0007f1e0ff */
[----:B------:R-:W-:Y:S01]  /*2010*/  IMAD.X R5, RZ, RZ, R5, P0 ;  /* 0x000000ffff057224 */ /* 0x000fe200000e0605 */
[----:B------:R-:W-:Y:S01]  /*2020*/  PLOP3.LUT P0, PT, PT, PT, PT, 0x80, 0x8 ;  /* 0x000000000008781c */ /* 0x000fe20003f0f070 */
[----:B------:R-:W-:-:S12]  /*2030*/  @!P1 BRA `(.L_x_26) ;  /* 0x00000004003c9947 */ /* 0x000fd80003800000 */
[----:B------:R-:W-:Y:S01]  /*2040*/  PLOP3.LUT P0, PT, PT, PT, PT, 0x8, 0x80 ;  /* 0x000000000080781c */ /* 0x000fe20003f0e170 */
[----:B------:R-:W-:-:S12]  /*2050*/  VIADD R45, R41, 0xfffff400 ;  /* 0xfffff400292d7836 */ /* 0x000fd80000000000 */
.L_x_27:
[C---:B------:R-:W-:Y:S01]  /*2060*/  IMAD.WIDE.U32 R38, R43.reuse, 0x8, R2 ;  /* 0x000000082b267825 */ /* 0x040fe200078e0002 */
[----:B------:R-:W2:Y:S04]  /*2070*/  LDG.E.64.CONSTANT R8, desc[UR6][R4.64+-0x800] ;  /* 0xfff8000604087981 */ /* 0x000ea8000c1e9b00 */
[----:B------:R-:W3:Y:S04]  /*2080*/  LDG.E.64.CONSTANT R10, desc[UR6][R4.64] ;  /* 0x00000006040a7981 */ /* 0x000ee8000c1e9b00 */
[----:B------:R-:W4:Y:S01]  /*2090*/  LDG.E.64.CONSTANT R38, desc[UR6][R38.64] ;  /* 0x0000000626267981 */ /* 0x000f22000c1e9b00 */
[----:B------:R-:W-:-:S03]  /*20a0*/  VIADD R15, R43, 0x400 ;  /* 0x000004002b0f7836 */ /* 0x000fc60000000000 */
[----:B------:R-:W5:Y:S01]  /*20b0*/  LDG.E.64.CONSTANT R12, desc[UR6][R4.64+0x800] ;  /* 0x00080006040c7981 */ /* 0x000f62000c1e9b00 */
[----:B------:R-:W-:-:S03]  /*20c0*/  IMAD.WIDE.U32 R14, R15, 0x8, R2 ;  /* 0x000000080f0e7825 */ /* 0x000fc600078e0002 */
[----:B------:R-:W5:Y:S04]  /*20d0*/  LDG.E.64.CONSTANT R16, desc[UR6][R4.64+0x1800] ;  /* 0x0018000604107981 */ /* 0x000f68000c1e9b00 */
[----:B------:R-:W5:Y:S04]  /*20e0*/  LDG.E.64.CONSTANT R14, desc[UR6][R14.64] ;  /* 0x000000060e0e7981 */ /* 0x000f68000c1e9b00 */
[----:B------:R-:W5:Y:S01]  /*20f0*/  LDG.E.64.CONSTANT R18, desc[UR6][R4.64+0x2000] ;  /* 0x0020000604127981 */ /* 0x000f62000c1e9b00 */
        /* <DEDUP_REMOVED lines=11> */
[----:B------:R-:W5:Y:S04]  /*21b0*/  LDG.E.64.CONSTANT R34, desc[UR6][R4.64+0x6000] ;  /* 0x0060000604227981 */ /* 0x000f68000c1e9b00 */
[----:B------:R0:W5:Y:S01]  /*21c0*/  LDG.E.64.CONSTANT R36, desc[UR6][R4.64+0x6800] ;  /* 0x0068000604247981 */ /* 0x000162000c1e9b00 */
[----:B------:R-:W-:-:S05]  /*21d0*/  VIADD R40, R40, 0x1000 ;  /* 0x0000100028287836 */ /* 0x000fca0000000000 */
[----:B------:R-:W-:Y:S02]  /*21e0*/  ISETP.GE.AND P2, PT, R40, R45, PT ;  /* 0x0000002d2800720c */ /* 0x000fe40003f46270 */
[----:B0-----:R-:W-:Y:S01]  /*21f0*/  IADD3 R4, P3, PT, R4, 0x8000, RZ ;  /* 0x0000800004047810 */ /* 0x001fe20007f7e0ff */
[----:B------:R-:W-:-:S04]  /*2200*/  VIADD R43, R43, 0x1000 ;  /* 0x000010002b2b7836 */ /* 0x000fc80000000000 */
[----:B------:R-:W-:Y:S01]  /*2210*/  IMAD.X R5, RZ, RZ, R5, P3 ;  /* 0x000000ffff057224 */ /* 0x000fe200018e0605 */
[----:B----4-:R-:W-:-:S06]  /*2220*/  DSETP.GEU.AND P1, PT, R6, R38, PT ;  /* 0x000000260600722a */ /* 0x010fcc0003f2e000 */
[----:B------:R-:W-:Y:S02]  /*2230*/  FSEL R6, R38, R6, !P1 ;  /* 0x0000000626067208 */ /* 0x000fe40004800000 */
[----:B------:R-:W-:-:S06]  /*2240*/  FSEL R7, R39, R7, !P1 ;  /* 0x0000000727077208 */ /* 0x000fcc0004800000 */
[----:B--2---:R-:W-:-:S06]  /*2250*/  DSETP.GEU.AND P1, PT, R6, R8, PT ;  /* 0x000000080600722a */ /* 0x004fcc0003f2e000 */
[----:B------:R-:W-:Y:S02]  /*2260*/  FSEL R6, R8, R6, !P1 ;  /* 0x0000000608067208 */ /* 0x000fe40004800000 */
[----:B------:R-:W-:-:S06]  /*2270*/  FSEL R7, R9, R7, !P1 ;  /* 0x0000000709077208 */ /* 0x000fcc0004800000 */
[----:B---3--:R-:W-:-:S06]  /*2280*/  DSETP.GEU.AND P1, PT, R6, R10, PT ;  /* 0x0000000a0600722a */ /* 0x008fcc0003f2e000 */
[----:B------:R-:W-:Y:S02]  /*2290*/  FSEL R6, R10, R6, !P1 ;  /* 0x000000060a067208 */ /* 0x000fe40004800000 */
[----:B------:R-:W-:-:S06]  /*22a0*/  FSEL R7, R11, R7, !P1 ;  /* 0x000000070b077208 */ /* 0x000fcc0004800000 */
[----:B-----5:R-:W-:-:S06]  /*22b0*/  DSETP.GEU.AND P1, PT, R6, R12, PT ;  /* 0x0000000c0600722a */ /* 0x020fcc0003f2e000 */
        /* <DEDUP_REMOVED lines=39> */
.L_x_26:
[----:B------:R-:W-:Y:S05]  /*2530*/  BSYNC.RECONVERGENT B2 ;  /* 0x0000000000027941 */ /* 0x000fea0003800200 */
.L_x_25:
[----:B------:R-:W-:Y:S01]  /*2540*/  IMAD.IADD R8, R41, 0x1, -R40 ;  /* 0x0000000129087824 */ /* 0x000fe200078e0a28 */
[----:B------:R-:W-:Y:S04]  /*2550*/  BSSY.RECONVERGENT B2, `(.L_x_28) ;  /* 0x000002b000027945 */ /* 0x000fe80003800200 */
[----:B------:R-:W-:-:S13]  /*2560*/  ISETP.GT.AND P1, PT, R8, 0x400, PT ;  /* 0x000004000800780c */ /* 0x000fda0003f24270 */
[----:B------:R-:W-:Y:S05]  /*2570*/  @!P1 BRA `(.L_x_29) ;  /* 0x0000000000a09947 */ /* 0x000fea0003800000 */
        /* <DEDUP_REMOVED lines=9> */
[----:B------:R-:W5:Y:S04]  /*2610*/  LDG.E.64.CONSTANT R22, desc[UR6][R4.64+0x2000] ;  /* 0x0020000604167981 */ /* 0x000f68000c1e9b00 */
[----:B------:R0:W5:Y:S01]  /*2620*/  LDG.E.64.CONSTANT R8, desc[UR6][R4.64+0x2800] ;  /* 0x0028000604087981 */ /* 0x000162000c1e9b00 */
[----:B------:R-:W-:-:S02]  /*2630*/  VIADD R40, R40, 0x800 ;  /* 0x0000080028287836 */ /* 0x000fc40000000000 */
[----:B------:R-:W-:Y:S01]  /*2640*/  VIADD R43, R43, 0x800 ;  /* 0x000008002b2b7836 */ /* 0x000fe20000000000 */
[----:B0-----:R-:W-:-:S05]  /*2650*/  IADD3 R4, P2, PT, R4, 0x4000, RZ ;  /* 0x0000400004047810 */ /* 0x001fca0007f5e0ff */
        /* <DEDUP_REMOVED lines=22> */
[----:B------:R-:W-:Y:S01]  /*27c0*/  DSETP.GEU.AND P1, PT, R6, R8, PT ;  /* 0x000000080600722a */ /* 0x000fe20003f2e000 */
[----:B------:R-:W-:-:S05]  /*27d0*/  PLOP3.LUT P0, PT, PT, PT, PT, 0x8, 0x80 ;  /* 0x000000000080781c */ /* 0x000fca0003f0e170 */
[----:B------:R-:W-:Y:S02]  /*27e0*/  FSEL R6, R8, R6, !P1 ;  /* 0x0000000608067208 */ /* 0x000fe40004800000 */
[----:B------:R-:W-:-:S07]  /*27f0*/  FSEL R7, R9, R7, !P1 ;  /* 0x0000000709077208 */ /* 0x000fce0004800000 */
.L_x_29:
[----:B------:R-:W-:Y:S05]  /*2800*/  BSYNC.RECONVERGENT B2 ;  /* 0x0000000000027941 */ /* 0x000fea0003800200 */
.L_x_28:
[----:B------:R-:W-:-:S13]  /*2810*/  ISETP.LT.OR P0, PT, R40, R41, P0 ;  /* 0x000000292800720c */ /* 0x000fda0000701670 */
[----:B------:R-:W-:Y:S05]  /*2820*/  @!P0 BRA `(.L_x_21) ;  /* 0x0000000000448947 */ /* 0x000fea0003800000 */
[----:B------:R-:W-:Y:S01]  /*2830*/  IMAD.WIDE.U32 R2, R43, 0x8, R2 ;  /* 0x000000082b027825 */ /* 0x000fe200078e0002 */
[----:B------:R-:W2:Y:S04]  /*2840*/  LDG.E.64.CONSTANT R8, desc[UR6][R4.64+-0x800] ;  /* 0xfff8000604087981 */ /* 0x000ea8000c1e9b00 */
[----:B------:R-:W3:Y:S04]  /*2850*/  LDG.E.64.CONSTANT R10, desc[UR6][R4.64] ;  /* 0x00000006040a7981 */ /* 0x000ee8000c1e9b00 */
[----:B------:R-:W4:Y:S04]  /*2860*/  LDG.E.64.CONSTANT R2, desc[UR6][R2.64] ;  /* 0x0000000602027981 */ /* 0x000f28000c1e9b00 */
[----:B------:R-:W5:Y:S01]  /*2870*/  LDG.E.64.CONSTANT R12, desc[UR6][R4.64+0x800] ;  /* 0x00080006040c7981 */ /* 0x000f62000c1e9b00 */
        /* <DEDUP_REMOVED lines=11> */
[----:B------:R-:W-:-:S07]  /*2930*/  FSEL R7, R13, R3, !P0 ;  /* 0x000000030d077208 */ /* 0x000fce0004000000 */
.L_x_21:
[----:B------:R-:W-:Y:S05]  /*2940*/  BSYNC.RECONVERGENT B1 ;  /* 0x0000000000017941 */ /* 0x000fea0003800200 */
.L_x_19:
[----:B------:R-:W0:Y:S01]  /*2950*/  S2R R10, SR_LANEID ;  /* 0x00000000000a7919 */ /* 0x000e220000000000 */
[----:B------:R-:W-:Y:S04]  /*2960*/  SHFL.DOWN PT, R2, R6, 0x1, 0x1f ;  /* 0x08201f0006027f89 */ /* 0x000fe800000e0000 */
        /* <DEDUP_REMOVED lines=10> */
[----:B------:R-:W-:-:S02]  /*2a10*/  @!P2 MOV R7, 0x400 ;  /* 0x000004000007a802 */ /* 0x000fc40000000f00 */
        /* <DEDUP_REMOVED lines=8> */
[----:B------:R-:W-:Y:S01]  /*2aa0*/  SHFL.DOWN PT, R2, R4, 0x4, 0x1f ;  /* 0x08801f0004027f89 */ /* 0x000fe200000e0000 */
[----:B-1----:R-:W-:-:S03]  /*2ab0*/  @!P2 LEA R7, R8, R7, 0x18 ;  /* 0x000000070807a211 */ /* 0x002fc600078ec0ff */
[----:B------:R-:W0:Y:S02]  /*2ac0*/  SHFL.DOWN PT, R3, R5, 0x4, 0x1f ;  /* 0x08801f0005037f89 */ /* 0x000e2400000e0000 */
[----:B------:R-:W-:Y:S01]  /*2ad0*/  @!P2 IMAD.IADD R9, R6, 0x1, R7 ;  /* 0x000000010609a824 */ /* 0x000fe200078e0207 */
[----:B0-----:R-:W-:-:S06]  /*2ae0*/  DSETP.GEU.AND P0, PT, R4, R2, PT ;  /* 0x000000020400722a */ /* 0x001fcc0003f0e000 */
[----:B------:R-:W-:Y:S02]  /*2af0*/  @!P1 FSEL R4, R2, R4, !P0 ;  /* 0x0000000402049208 */ /* 0x000fe40004000000 */
[----:B------:R-:W-:Y:S02]  /*2b00*/  @!P1 FSEL R5, R3, R5, !P0 ;  /* 0x0000000503059208 */ /* 0x000fe40004000000 */
[----:B------:R-:W-:Y:S01]  /*2b10*/  ISETP.GT.AND P1, PT, R10, 0x17, PT ;  /* 0x000000170a00780c */ /* 0x000fe20003f24270 */
[----:B------:R-:W-:Y:S04]  /*2b20*/  SHFL.DOWN PT, R2, R4, 0x8, 0x1f ;  /* 0x09001f0004027f89 */ /* 0x000fe800000e0000 */
[----:B------:R-:W0:Y:S02]  /*2b30*/  SHFL.DOWN PT, R3, R5, 0x8, 0x1f ;  /* 0x09001f0005037f89 */ /* 0x000e2400000e0000 */
[----:B0-----:R-:W-:-:S06]  /*2b40*/  DSETP.GEU.AND P0, PT, R4, R2, PT ;  /* 0x000000020400722a */ /* 0x001fcc0003f0e000 */
[----:B------:R-:W-:Y:S02]  /*2b50*/  @!P1 FSEL R4, R2, R4, !P0 ;  /* 0x0000000402049208 */ /* 0x000fe40004000000 */
[----:B------:R-:W-:Y:S02]  /*2b60*/  @!P1 FSEL R5, R3, R5, !P0 ;  /* 0x0000000503059208 */ /* 0x000fe40004000000 */
[----:B------:R-:W-:Y:S01]  /*2b70*/  ISETP.GT.AND P1, PT, R10, 0xf, PT ;  /* 0x0000000f0a00780c */ /* 0x000fe20003f24270 */
[----:B------:R-:W-:Y:S04]  /*2b80*/  SHFL.DOWN PT, R2, R4, 0x10, 0x1f ;  /* 0x0a001f0004027f89 */ /* 0x000fe800000e0000 */
[----:B------:R-:W0:Y:S02]  /*2b90*/  SHFL.DOWN PT, R3, R5, 0x10, 0x1f ;  /* 0x0a001f0005037f89 */ /* 0x000e2400000e0000 */
[----:B0-----:R-:W-:-:S06]  /*2ba0*/  DSETP.GEU.AND P0, PT, R4, R2, PT ;  /* 0x000000020400722a */ /* 0x001fcc0003f0e000 */
[----:B------:R-:W-:Y:S02]  /*2bb0*/  FSEL R2, R2, R4, !P0 ;  /* 0x0000000402027208 */ /* 0x000fe40004000000 */
        /* <DEDUP_REMOVED lines=10> */
[----:B--2---:R-:W0:Y:S04]  /*2c60*/  LDS.128 R8, [UR4+0x10] ;  /* 0x00001004ff087984 */ /* 0x004e280008000c00 */
        /* <DEDUP_REMOVED lines=25> */
.L_x_2:
        /* <DEDUP_REMOVED lines=12> */
.L_x_32:
[----:B------:R-:W-:Y:S05]  /*2ec0*/  BSYNC.RECONVERGENT B1 ;  /* 0x0000000000017941 */ /* 0x000fea0003800200 */
.L_x_31:
        /* <DEDUP_REMOVED lines=17> */
.L_x_37:
        /* <DEDUP_REMOVED lines=12> */
.L_x_36:
[----:B------:R-:W-:Y:S05]  /*30a0*/  BSYNC.RECONVERGENT B2 ;  /* 0x0000000000027941 */ /* 0x000fea0003800200 */
.L_x_35:
        /* <DEDUP_REMOVED lines=9> */
.L_x_40:
        /* <DEDUP_REMOVED lines=74> */
.L_x_39:
[----:B------:R-:W-:Y:S05]  /*35e0*/  BSYNC.RECONVERGENT B2 ;  /* 0x0000000000027941 */ /* 0x000fea0003800200 */
.L_x_38:
        /* <DEDUP_REMOVED lines=42> */
.L_x_42:
[----:B------:R-:W-:Y:S05]  /*3890*/  BSYNC.RECONVERGENT B2 ;  /* 0x0000000000027941 */ /* 0x000fea0003800200 */
.L_x_41:
        /* <DEDUP_REMOVED lines=20> */
.L_x_34:
[----:B------:R-:W-:Y:S05]  /*39e0*/  BSYNC.RECONVERGENT B1 ;  /* 0x0000000000017941 */ /* 0x000fea0003800200 */
.L_x_33:
        /* <DEDUP_REMOVED lines=14> */
[----:B------:R-:W-:Y:S01]  /*3ad0*/  IMAD.MOV.U32 R2, RZ, RZ, R9 ;  /* 0x000000ffff027224 */ /* 0x000fe200078e0009 */
[----:B------:R-:W-:Y:S01]  /*3ae0*/  @!P2 MOV R4, 0x400 ;  /* 0x000004000004a802 */ /* 0x000fe20000000f00 */
[----:B------:R-:W-:Y:S01]  /*3af0*/  IMAD.MOV.U32 R3, RZ, RZ, R11 ;  /* 0x000000ffff037224 */ /* 0x000fe200078e000b */
[----:B------:R-:W0:Y:S01]  /*3b00*/  SHFL.DOWN PT, R7, R11, 0x2, 0x1f ;  /* 0x08401f000b077f89 */ /* 0x000e2200000e0000 */
[----:B------:R-:W-:Y:S01]  /*3b10*/  @!P2 SHF.R.U32.HI R0, RZ, 0x2, R5 ;  /* 0x00000002ff00a819 */ /* 0x000fe20000011605 */
[----:B------:R-:W1:Y:S03]  /*3b20*/  @!P2 S2R R13, SR_CgaCtaId ;  /* 0x00000000000da919 */ /* 0x000e660000008800 */
[----:B------:R-:W-:Y:S01]  /*3b30*/  @!P2 LOP3.LUT R0, R0, 0xf8, RZ, 0xc0, !PT ;  /* 0x000000f80000a812 */ /* 0x000fe200078ec0ff */
[----:B0-----:R-:W-:-:S06]  /*3b40*/  DSETP.GEU.AND P0, PT, R2, R6, PT ;  /* 0x000000060200722a */ /* 0x001fcc0003f0e000 */
[----:B------:R-:W-:Y:S02]  /*3b50*/  @!P1 FSEL R9, R6, R9, !P0 ;  /* 0x0000000906099208 */ /* 0x000fe40004000000 */
[----:B------:R-:W-:Y:S02]  /*3b60*/  @!P1 FSEL R11, R7, R11, !P0 ;  /* 0x0000000b070b9208 */ /* 0x000fe40004000000 */
[----:B------:R-:W-:Y:S01]  /*3b70*/  ISETP.GT.AND P1, PT, R8, 0x1b, PT ;  /* 0x0000001b0800780c */ /* 0x000fe20003f24270 */
[----:B------:R-:W-:Y:S01]  /*3b80*/  SHFL.DOWN PT, R2, R9, 0x4, 0x1f ;  /* 0x08801f0009027f89 */ /* 0x000fe200000e0000 */
[----:B------:R-:W-:Y:S01]  /*3b90*/  IMAD.MOV.U32 R6, RZ, RZ, R9 ;  /* 0x000000ffff067224 */ /* 0x000fe200078e0009 */
[----:B-1----:R-:W-:Y:S01]  /*3ba0*/  @!P2 LEA R13, R13, R4, 0x18 ;  /* 0x000000040d0da211 */ /* 0x002fe200078ec0ff */
[----:B------:R-:W-:Y:S01]  /*3bb0*/  IMAD.MOV.U32 R7, RZ, RZ, R11 ;  /* 0x000000ffff077224 */ /* 0x000fe200078e000b */
[----:B------:R-:W0:Y:S03]  /*3bc0*/  SHFL.DOWN PT, R3, R11, 0x4, 0x1f ;  /* 0x08801f000b037f89 */ /* 0x000e2600000e0000 */
[----:B------:R-:W-:-:S02]  /*3bd0*/  @!P2 IMAD.IADD R13, R0, 0x1, R13 ;  /* 0x00000001000da824 */ /* 0x000fc400078e020d */
[----:B0-----:R-:W-:-:S06]  /*3be0*/  DSETP.GEU.AND P0, PT, R6, R2, PT ;  /* 0x000000020600722a */ /* 0x001fcc0003f0e000 */
[----:B------:R-:W-:Y:S02]  /*3bf0*/  @!P1 FSEL R9, R2, R9, !P0 ;  /* 0x0000000902099208 */ /* 0x000fe40004000000 */
[----:B------:R-:W-:Y:S02]  /*3c00*/  @!P1 FSEL R11, R3, R11, !P0 ;  /* 0x0000000b030b9208 */ /* 0x000fe40004000000 */
[----:B------:R-:W-:Y:S01]  /*3c10*/  ISETP.GT.AND P1, PT, R8, 0x17, PT ;  /* 0x000000170800780c */ /* 0x000fe20003f24270 */
[----:B------:R-:W-:Y:S01]  /*3c20*/  SHFL.DOWN PT, R2, R9, 0x8, 0x1f ;  /* 0x09001f0009027f89 */ /* 0x000fe200000e0000 */
[----:B------:R-:W-:Y:S02]  /*3c30*/  IMAD.MOV.U32 R6, RZ, RZ, R9 ;  /* 0x000000ffff067224 */ /* 0x000fe400078e0009 */
[----:B------:R-:W-:Y:S01]  /*3c40*/  IMAD.MOV.U32 R7, RZ, RZ, R11 ;  /* 0x000000ffff077224 */ /* 0x000fe200078e000b */
[----:B------:R-:W0:Y:S05]  /*3c50*/  SHFL.DOWN PT, R3, R11, 0x8, 0x1f ;  /* 0x09001f000b037f89 */ /* 0x000e2a00000e0000 */
        /* <DEDUP_REMOVED lines=20> */
[----:B------:R-:W0:Y:S04]  /*3da0*/  LDS.128 R8, [UR4+0x10] ;  /* 0x00001004ff087984 */ /* 0x000e280008000c00 */
[----:B-1----:R-:W1:Y:S01]  /*3db0*/  LDS.128 R12, [UR4+0x20] ;  /* 0x00002004ff0c7984 */ /* 0x002e620008000c00 */
        /* <DEDUP_REMOVED lines=24> */
.L_x_43:
        /* <DEDUP_REMOVED lines=20> */
[----:B------:R-:W0:Y:S05]  /*4080*/  SHFL.DOWN PT, R7, R0, 0x2, R11 ;  /* 0x0840000000077989 */ /* 0x000e2a00000e000b */
[----:B0-----:R-:W-:-:S06]  /*4090*/  DSETP.GEU.AND P0, PT, R2, R6, PT ;  /* 0x000000060200722a */ /* 0x001fcc0003f0e000 */
[----:B------:R-:W-:Y:S01]  /*40a0*/  @!P1 FSEL R9, R6, R9, !P0 ;  /* 0x0000000906099208 */ /* 0x000fe20004000000 */
[----:B------:R-:W-:Y:S01]  /*40b0*/  VIADD R6, R8, 0x4 ;  /* 0x0000000408067836 */ /* 0x000fe20000000000 */
[----:B------:R-:W-:-:S03]  /*40c0*/  @!P1 FSEL R0, R7, R0, !P0 ;  /* 0x0000000007009208 */ /* 0x000fc60004000000 */
[----:B------:R-:W-:Y:S01]  /*40d0*/  SHFL.DOWN PT, R2, R9, 0x4, R11 ;  /* 0x0880000009027989 */ /* 0x000fe200000e000b */
[----:B------:R-:W-:Y:S01]  /*40e0*/  ISETP.GT.AND P1, PT, R6, R11, PT ;  /* 0x0000000b0600720c */ /* 0x000fe20003f24270 */
[----:B------:R-:W-:Y:S02]  /*40f0*/  IMAD.MOV.U32 R6, RZ, RZ, R9 ;  /* 0x000000ffff067224 */ /* 0x000fe400078e0009 */
[----:B------:R-:W0:Y:S01]  /*4100*/  SHFL.DOWN PT, R3, R0, 0x4, R11 ;  /* 0x0880000000037989 */ /* 0x000e2200000e000b */
[----:B------:R-:W-:-:S06]  /*4110*/  IMAD.MOV.U32 R7, RZ, RZ, R0 ;  /* 0x000000ffff077224 */ /* 0x000fcc00078e0000 */
[----:B0-----:R-:W-:Y:S01]  /*4120*/  DSETP.GEU.AND P0, PT, R6, R2, PT ;  /* 0x000000020600722a */ /* 0x001fe20003f0e000 */
[----:B------:R-:W-:-:S05]  /*4130*/  VIADD R6, R8, 0x8 ;  /* 0x0000000808067836 */ /* 0x000fca0000000000 */
        /* <DEDUP_REMOVED lines=15> */
[----:B------:R-:W-:Y:S02]  /*4230*/  IMAD.MOV.U32 R6, RZ, RZ, R9 ;  /* 0x000000ffff067224 */ /* 0x000fe400078e0009 */
[----:B------:R-:W-:Y:S01]  /*4240*/  IMAD.MOV.U32 R7, RZ, RZ, R0 ;  /* 0x000000ffff077224 */ /* 0x000fe200078e0000 */
[----:B------:R-:W0:Y:S05]  /*4250*/  SHFL.DOWN PT, R3, R0, 0x10, R11 ;  /* 0x0a00000000037989 */ /* 0x000e2a00000e000b */
[----:B0-----:R-:W-:Y:S01]  /*4260*/  DSETP.GEU.AND P1, PT, R6, R2, PT ;  /* 0x000000020600722a */ /* 0x001fe20003f2e000 */
[----:B------:R-:W-:-:S02]  /*4270*/  @!P0 MOV R7, 0x400 ;  /* 0x0000040000078802 */ /* 0x000fc40000000f00 */
[----:B------:R-:W-:Y:S02]  /*4280*/  @!P0 SHF.R.U32.HI R6, RZ, 0x2, R5 ;  /* 0x00000002ff068819 */ /* 0x000fe40000011605 */
[----:B-1----:R-:W-:Y:S02]  /*4290*/  @!P0 LEA R7, R10, R7, 0x18 ;  /* 0x000000070a078211 */ /* 0x002fe400078ec0ff */
[----:B------:R-:W-:Y:S02]  /*42a0*/  @!P0 LOP3.LUT R6, R6, 0xf8, RZ, 0xc0, !PT ;  /* 0x000000f806068812 */ /* 0x000fe400078ec0ff */
[----:B------:R-:W-:Y:S02]  /*42b0*/  @!P2 FSEL R9, R2, R9, !P1 ;  /* 0x000000090209a208 */ /* 0x000fe40004800000 */
[----:B------:R-:W-:Y:S01]  /*42c0*/  @!P2 FSEL R0, R3, R0, !P1 ;  /* 0x000000000300a208 */ /* 0x000fe20004800000 */
[----:B------:R-:W-:Y:S02]  /*42d0*/  @!P0 IMAD.IADD R3, R6, 0x1, R7 ;  /* 0x0000000106038824 */ /* 0x000fe400078e0207 */
[----:B------:R-:W-:-:S02]  /*42e0*/  IMAD.MOV.U32 R6, RZ, RZ, R9 ;  /* 0x000000ffff067224 */ /* 0x000fc400078e0009 */
[----:B------:R-:W-:-:S05]  /*42f0*/  IMAD.MOV.U32 R7, RZ, RZ, R0 ;  /* 0x000000ffff077224 */ /* 0x000fca00078e0000 */
[----:B------:R1:W-:Y:S01]  /*4300*/  @!P0 STS.64 [R3+0x8], R6 ;  /* 0x0000080603008388 */ /* 0x0003e20000000a00 */
[----:B------:R-:W-:Y:S01]  /*4310*/  BAR.SYNC.DEFER_BLOCKING 0x0 ;  /* 0x0000000000007b1d */ /* 0x000fe20000010000 */
[----:B------:R-:W-:-:S13]  /*4320*/  ISETP.NE.AND P0, PT, R5, RZ, PT ;  /* 0x000000ff0500720c */ /* 0x000fda0003f05270 */
[----:B-1----:R-:W-:Y:S05]  /*4330*/  @P0 BRA `(.L_x_17) ;  /* 0x0000001800340947 */ /* 0x002fea0003800000 */
[----:B------:R-:W0:Y:S01]  /*4340*/  S2UR UR5, SR_CgaCtaId ;  /* 0x00000000000579c3 */ /* 0x000e220000008800 */
[----:B------:R-:W-:Y:S01]  /*4350*/  UMOV UR4, 0x400 ;  /* 0x0000040000047882 */ /* 0x000fe20000000000 */
[C---:B------:R-:W-:Y:S02]  /*4360*/  ISETP.GT.AND P3, PT, R4.reuse, 0x20, PT ;  /* 0x000000200400780c */ /* 0x040fe40003f64270 */
        /* <DEDUP_REMOVED lines=10> */
[----:B------:R-:W-:Y:S01]  /*4410*/  ISETP.GT.AND P1, PT, R4, 0x60, PT ;  /* 0x000000600400780c */ /* 0x000fe20003f24270 */
[----:B------:R-:W-:Y:S02]  /*4420*/  IMAD.MOV.U32 R2, RZ, RZ, R6 ;  /* 0x000000ffff027224 */ /* 0x000fe400078e0006 */
        /* <DEDUP_REMOVED lines=29> */
.L_x_30:
[----:B------:R-:W0:Y:S01]  /*4600*/  S2R R41, SR_TID.X ;  /* 0x0000000000297919 */ /* 0x000e220000002100 */
[----:B------:R-:W0:Y:S02]  /*4610*/  LDC.64 R6, c[0x0][0x380] ;  /* 0x0000e000ff067b82 */ /* 0x000e240000000a00 */
[----:B0-----:R-:W-:-:S05]  /*4620*/  IMAD.WIDE.U32 R6, R41, 0x8, R6 ;  /* 0x0000000829067825 */ /* 0x001fca00078e0006 */
[----:B------:R-:W2:Y:S04]  /*4630*/  LDG.E.64.CONSTANT R20, desc[UR6][R6.64] ;  /* 0x0000000606147981 */ /* 0x000ea8000c1e9b00 */
[----:B------:R-:W2:Y:S04]  /*4640*/  LDG.E.64.CONSTANT R2, desc[UR6][R6.64+0x800] ;  /* 0x0008000606027981 */ /* 0x000ea8000c1e9b00 */
[----:B------:R-:W3:Y:S04]  /*4650*/  LDG.E.64.CONSTANT R8, desc[UR6][R6.64+0x1000] ;  /* 0x0010000606087981 */ /* 0x000ee8000c1e9b00 */
[----:B------:R-:W4:Y:S04]  /*4660*/  LDG.E.64.CONSTANT R10, desc[UR6][R6.64+0x1800] ;  /* 0x00180006060a7981 */ /* 0x000f28000c1e9b00 */
[----:B------:R-:W5:Y:S04]  /*4670*/  LDG.E.64.CONSTANT R12, desc[UR6][R6.64+0x2000] ;  /* 0x00200006060c7981 */ /* 0x000f68000c1e9b00 */
[----:B------:R-:W5:Y:S04]  /*4680*/  LDG.E.64.CONSTANT R14, desc[UR6][R6.64+0x2800] ;  /* 0x00280006060e7981 */ /* 0x000f68000c1e9b00 */
[----:B------:R-:W5:Y:S04]  /*4690*/  LDG.E.64.CONSTANT R16, desc[UR6][R6.64+0x3000] ;  /* 0x0030000606107981 */ /* 0x000f68000c1e9b00 */
[----:B------:R-:W5:Y:S01]  /*46a0*/  LDG.E.64.CONSTANT R18, desc[UR6][R6.64+0x3800] ;  /* 0x0038000606127981 */ /* 0x000f62000c1e9b00 */
[----:B------:R-:W-:Y:S01]  /*46b0*/  ISETP.GE.U32.AND P1, PT, R4, 0x1000, PT ;  /* 0x000010000400780c */ /* 0x000fe20003f26070 */
[----:B------:R-:W-:Y:S01]  /*46c0*/  IMAD.MOV.U32 R45, RZ, RZ, 0x800 ;  /* 0x00000800ff2d7424 */ /* 0x000fe200078e00ff */
[----:B--2---:R-:W-:-:S06]  /*46d0*/  DSETP.GEU.AND P0, PT, R20, R2, PT ;  /* 0x000000021400722a */ /* 0x004fcc0003f0e000 */
        /* <DEDUP_REMOVED lines=21> */
[----:B------:R-:W0:Y:S01]  /*4830*/  LDC R24, c[0x0][0x390] ;  /* 0x0000e400ff187b82 */ /* 0x000e220000000800 */
[----:B------:R-:W-:Y:S02]  /*4840*/  VIADD R0, R4, 0xfffff800 ;  /* 0xfffff80004007836 */ /* 0x000fe40000000000 */
[----:B------:R-:W-:-:S07]  /*4850*/  IMAD.MOV.U32 R45, RZ, RZ, 0x800 ;  /* 0x00000800ff2d7424 */ /* 0x000fce00078e00ff */
.L_x_46:
[----:B------:R-:W-:-:S05]  /*4860*/  IMAD.WIDE R4, R45, 0x8, R6 ;  /* 0x000000082d047825 */ /* 0x000fca00078e0206 */
[----:B------:R-:W2:Y:S04]  /*4870*/  LDG.E.64.CONSTANT R10, desc[UR6][R4.64] ;  /* 0x00000006040a7981 */ /* 0x000ea8000c1e9b00 */
[----:B------:R-:W3:Y:S04]  /*4880*/  LDG.E.64.CONSTANT R12, desc[UR6][R4.64+0x800] ;  /* 0x00080006040c7981 */ /* 0x000ee8000c1e9b00 */
[----:B------:R-:W4:Y:S04]  /*4890*/  LDG.E.64.CONSTANT R14, desc[UR6][R4.64+0x1000] ;  /* 0x00100006040e7981 */ /* 0x000f28000c1e9b00 */
[----:B------:R-:W5:Y:S04]  /*48a0*/  LDG.E.64.CONSTANT R16, desc[UR6][R4.64+0x1800] ;  /* 0x0018000604107981 */ /* 0x000f68000c1e9b00 */
[----:B------:R-:W5:Y:S04]  /*48b0*/  LDG.E.64.CONSTANT R18, desc[UR6][R4.64+0x2000] ;  /* 0x0020000604127981 */ /* 0x000f68000c1e9b00 */
[----:B------:R-:W5:Y:S04]  /*48c0*/  LDG.E.64.CONSTANT R20, desc[UR6][R4.64+0x2800] ;  /* 0x0028000604147981 */ /* 0x000f68000c1e9b00 */
[----:B------:R-:W5:Y:S04]  /*48d0*/  LDG.E.64.CONSTANT R22, desc[UR6][R4.64+0x3000] ;  /* 0x0030000604167981 */ /* 0x000f68000c1e9b00 */
[----:B------:R0:W5:Y:S02]  /*48e0*/  LDG.E.64.CONSTANT R8, desc[UR6][R4.64+0x3800] ;  /* 0x0038000604087981 */ /* 0x000164000c1e9b00 */
[----:B0-----:R-:W-:-:S04]  /*48f0*/  IMAD.MOV.U32 R4, RZ, RZ, R24 ;  /* 0x000000ffff047224 */ /* 0x001fc800078e0018 */
[----:B------:R-:W-:-:S05]  /*4900*/  IMAD.IADD R5, R4, 0x1, -R45 ;  /* 0x0000000104057824 */ /* 0x000fca00078e0a2d */
[----:B------:R-:W-:Y:S01]  /*4910*/  ISETP.GE.AND P1, PT, R5, 0x800, PT ;  /* 0x000008000500780c */ /* 0x000fe20003f26270 */
        /* <DEDUP_REMOVED lines=25> */
[----:B------:R-:W-:-:S05]  /*4ab0*/  VIADD R45, R45, 0x800 ;  /* 0x000008002d2d7836 */ /* 0x000fca0000000000 */
[----:B------:R-:W-:-:S13]  /*4ac0*/  ISETP.GT.AND P0, PT, R45, R0, PT ;  /* 0x000000002d00720c */ /* 0x000fda0003f04270 */
[----:B------:R-:W-:Y:S05]  /*4ad0*/  @!P0 BRA `(.L_x_46) ;  /* 0xfffffffc00608947 */ /* 0x000fea000383ffff */
.L_x_44:
[----:B------:R-:W-:-:S13]  /*4ae0*/  ISETP.GE.AND P0, PT, R45, R4, PT ;  /* 0x000000042d00720c */ /* 0x000fda0003f06270 */
[----:B------:R-:W-:Y:S05]  /*4af0*/  @P0 BRA `(.L_x_45) ;  /* 0x0000000800fc0947 */ /* 0x000fea0003800000 */
[----:B------:R-:W-:Y:S01]  /*4b00*/  IMAD.IADD R0, R4, 0x1, -R45 ;  /* 0x0000000104007824 */ /* 0x000fe200078e0a2d */
[----:B------:R-:W-:Y:S04]  /*4b10*/  BSSY.RECONVERGENT B1, `(.L_x_45) ;  /* 0x00000bd000017945 */ /* 0x000fe80003800200 */
[----:B------:R-:W-:-:S13]  /*4b20*/  ISETP.GE.AND P0, PT, R41, R0, PT ;  /* 0x000000002900720c */ /* 0x000fda0003f06270 */
[----:B------:R-:W-:Y:S05]  /*4b30*/  @P0 BRA `(.L_x_47) ;  /* 0x0000000800e80947 */ /* 0x000fea0003800000 */
[----:B------:R-:W-:Y:S01]  /*4b40*/  LOP3.LUT R5, RZ, R41, RZ, 0x33, !PT ;  /* 0x00000029ff057212 */ /* 0x000fe200078e33ff */
[----:B------:R-:W-:Y:S01]  /*4b50*/  BSSY.RECONVERGENT B2, `(.L_x_48) ;  /* 0x0000017000027945 */ /* 0x000fe20003800200 */
[----:B------:R-:W-:Y:S02]  /*4b60*/  IMAD.MOV.U32 R43, RZ, RZ, R41 ;  /* 0x000000ffff2b7224 */ /* 0x000fe400078e0029 */
[----:B------:R-:W-:-:S04]  /*4b70*/  IADD3 R4, PT, PT, -R45, R4, R5 ;  /* 0x000000042d047210 */ /* 0x000fc80007ffe105 */
[C---:B------:R-:W-:Y:S02]  /*4b80*/  LOP3.LUT R5, R4.reuse, 0x300, RZ, 0xc0, !PT ;  /* 0x0000030004057812 */ /* 0x040fe400078ec0ff */
[----:B------:R-:W-:Y:S02]  /*4b90*/  ISETP.GE.U32.AND P2, PT, R4, 0x300, PT ;  /* 0x000003000400780c */ /* 0x000fe40003f46070 */
[----:B------:R-:W-:-:S13]  /*4ba0*/  ISETP.NE.AND P0, PT, R5, 0x300, PT ;  /* 0x000003000500780c */ /* 0x000fda0003f05270 */
[----:B------:R-:W-:Y:S05]  /*4bb0*/  @!P0 BRA `(.L_x_49) ;  /* 0x0000000000408947 */ /* 0x000fea0003800000 */
[----:B------:R-:W0:Y:S01]  /*4bc0*/  LDC.64 R6, c[0x0][0x380] ;  /* 0x0000e000ff067b82 */ /* 0x000e220000000a00 */
[----:B------:R-:W-:Y:S01]  /*4bd0*/  LEA.HI R4, R4, 0x1, RZ, 0x18 ;  /* 0x0000000104047811 */ /* 0x000fe200078fc0ff */
[----:B------:R-:W-:Y:S02]  /*4be0*/  IMAD.IADD R9, R41, 0x1, R45 ;  /* 0x0000000129097824 */ /* 0x000fe400078e022d */
[----:B------:R-:W-:Y:S01]  /*4bf0*/  IMAD.MOV.U32 R43, RZ, RZ, R41 ;  /* 0x000000ffff2b7224 */ /* 0x000fe200078e0029 */
[----:B------:R-:W-:-:S05]  /*4c00*/  LOP3.LUT R4, R4, 0x3, RZ, 0xc0, !PT ;  /* 0x0000000304047812 */ /* 0x000fca00078ec0ff */
[----:B------:R-:W-:-:S07]  /*4c10*/  IMAD.MOV R8, RZ, RZ, -R4 ;  /* 0x000000ffff087224 */ /* 0x000fce00078e0a04 */
.L_x_50:
[----:B0-----:R-:W-:-:S06]  /*4c20*/  IMAD.WIDE.U32 R4, R9, 0x8, R6 ;  /* 0x0000000809047825 */ /* 0x001fcc00078e0006 */
        /* <DEDUP_REMOVED lines=9> */
.L_x_49:
[----:B------:R-:W-:Y:S05]  /*4cc0*/  BSYNC.RECONVERGENT B2 ;  /* 0x0000000000027941 */ /* 0x000fea0003800200 */
.L_x_48:
[----:B------:R-:W-:Y:S05]  /*4cd0*/  @!P2 BRA `(.L_x_47) ;  /* 0x000000080080a947 */ /* 0x000fea0003800000 */
[----:B------:R-:W0:Y:S01]  /*4ce0*/  LDCU.64 UR4, c[0x0][0x380] ;  /* 0x00007000ff0477ac */ /* 0x000e220008000a00 */
[----:B------:R-:W-:Y:S01]  /*4cf0*/  IMAD.IADD R7, R0, 0x1, -R43 ;  /* 0x0000000100077824 */ /* 0x000fe200078e0a2b */
[C---:B------:R-:W-:Y:S01]  /*4d00*/  IADD3 R5, P0, PT, R43.reuse, R45, RZ ;  /* 0x0000002d2b057210 */ /* 0x040fe20007f1e0ff */
[----:B------:R-:W-:Y:S01]  /*4d10*/  BSSY.RECONVERGENT B2, `(.L_x_51) ;  /* 0x000005a000027945 */ /* 0x000fe20003800200 */
[----:B------:R-:W-:Y:S02]  /*4d20*/  IMAD.IADD R45, R43, 0x1, R45 ;  /* 0x000000012b2d7824 */ /* 0x000fe400078e022d */
        /* <DEDUP_REMOVED lines=8> */
[----:B------:R-:W0:Y:S01]  /*4db0*/  LDC.64 R6, c[0x0][0x380] ;  /* 0x0000e000ff067b82 */ /* 0x000e220000000a00 */
[----:B------:R-:W-:Y:S01]  /*4dc0*/  PLOP3.LUT P0, PT, PT, PT, PT, 0x8, 0x80 ;  /* 0x000000000080781c */ /* 0x000fe20003f0e170 */
[----:B------:R-:W-:-:S12]  /*4dd0*/  VIADD R40, R0, 0xfffff400 ;  /* 0xfffff40000287836 */ /* 0x000fd80000000000 */
.L_x_53:
[C---:B0-----:R-:W-:Y:S01]  /*4de0*/  IMAD.WIDE.U32 R38, R45.reuse, 0x8, R6 ;  /* 0x000000082d267825 */ /* 0x041fe200078e0006 */
        /* <DEDUP_REMOVED lines=76> */
.L_x_52:
[----:B------:R-:W-:Y:S05]  /*52b0*/  BSYNC.RECONVERGENT B2 ;  /* 0x0000000000027941 */ /* 0x000fea0003800200 */
.L_x_51:
[----:B------:R-:W-:Y:S01]  /*52c0*/  IMAD.IADD R6, R0, 0x1, -R43 ;  /* 0x0000000100067824 */ /* 0x000fe200078e0a2b */
[----:B------:R-:W-:Y:S04]  /*52d0*/  BSSY.RECONVERGENT B2, `(.L_x_54) ;  /* 0x000002c000027945 */ /* 0x000fe80003800200 */
[----:B------:R-:W-:-:S13]  /*52e0*/  ISETP.GT.AND P1, PT, R6, 0x400, PT ;  /* 0x000004000600780c */ /* 0x000fda0003f24270 */
[----:B------:R-:W-:Y:S05]  /*52f0*/  @!P1 BRA `(.L_x_55) ;  /* 0x0000000000a49947 */ /* 0x000fea0003800000 */
[----:B------:R-:W0:Y:S01]  /*5300*/  LDC.64 R16, c[0x0][0x380] ;  /* 0x0000e000ff107b82 */ /* 0x000e220000000a00 */
[----:B------:R-:W2:Y:S04]  /*5310*/  LDG.E.64.CONSTANT R10, desc[UR6][R4.64+-0x800] ;  /* 0xfff80006040a7981 */ /* 0x000ea8000c1e9b00 */
[----:B------:R-:W3:Y:S01]  /*5320*/  LDG.E.64.CONSTANT R12, desc[UR6][R4.64] ;  /* 0x00000006040c7981 */ /* 0x000ee2000c1e9b00 */
[----:B------:R-:W-:-:S03]  /*5330*/  VIADD R7, R45, 0x400 ;  /* 0x000004002d077836 */ /* 0x000fc60000000000 */
[----:B------:R-:W4:Y:S04]  /*5340*/  LDG.E.64.CONSTANT R14, desc[UR6][R4.64+0x800] ;  /* 0x00080006040e7981 */ /* 0x000f28000c1e9b00 */
[----:B------:R-:W5:Y:S04]  /*5350*/  LDG.E.64.CONSTANT R18, desc[UR6][R4.64+0x1800] ;  /* 0x0018000604127981 */ /* 0x000f68000c1e9b00 */
[----:B------:R-:W5:Y:S01]  /*5360*/  LDG.E.64.CONSTANT R20, desc[UR6][R4.64+0x2000] ;  /* 0x0020000604147981 */ /* 0x000f62000c1e9b00 */
[----:B0-----:R-:W-:-:S06]  /*5370*/  IMAD.WIDE.U32 R8, R45, 0x8, R16 ;  /* 0x000000082d087825 */ /* 0x001fcc00078e0010 */
[----:B------:R-:W2:Y:S01]  /*5380*/  LDG.E.64.CONSTANT R8, desc[UR6][R8.64] ;  /* 0x0000000608087981 */ /* 0x000ea2000c1e9b00 */
[----:B------:R-:W-:-:S03]  /*5390*/  IMAD.WIDE.U32 R16, R7, 0x8, R16 ;  /* 0x0000000807107825 */ /* 0x000fc600078e0010 */
[----:B------:R0:W5:Y:S04]  /*53a0*/  LDG.E.64.CONSTANT R6, desc[UR6][R4.64+0x2800] ;  /* 0x0028000604067981 */ /* 0x000168000c1e9b00 */
[----:B------:R-:W5:Y:S01]  /*53b0*/  LDG.E.64.CONSTANT R16, desc[UR6][R16.64] ;  /* 0x0000000610107981 */ /* 0x000f62000c1e9b00 */
[----:B------:R-:W-:Y:S01]  /*53c0*/  VIADD R43, R43, 0x800 ;  /* 0x000008002b2b7836 */ /* 0x000fe20000000000 */
[----:B0-----:R-:W-:Y:S01]  /*53d0*/  IADD3 R4, P2, PT, R4, 0x4000, RZ ;  /* 0x0000400004047810 */ /* 0x001fe20007f5e0ff */
[----:B------:R-:W-:-:S04]  /*53e0*/  VIADD R45, R45, 0x800 ;  /* 0x000008002d2d7836 */ /* 0x000fc80000000000 */
[----:B------:R-:W-:Y:S01]  /*53f0*/  IMAD.X R5, RZ, RZ, R5, P2 ;  /* 0x000000ffff057224 */ /* 0x000fe200010e0605 */
        /* <DEDUP_REMOVED lines=25> */
.L_x_55:
[----:B------:R-:W-:Y:S05]  /*5590*/  BSYNC.RECONVERGENT B2 ;  /* 0x0000000000027941 */ /* 0x000fea0003800200 */
.L_x_54:
[----:B------:R-:W-:-:S13]  /*55a0*/  ISETP.LT.OR P0, PT, R43, R0, P0 ;  /* 0x000000002b00720c */ /* 0x000fda0000701670 */
[----:B------:R-:W-:Y:S05]  /*55b0*/  @!P0 BRA `(.L_x_47) ;  /* 0x0000000000488947 */ /* 0x000fea0003800000 */
[----:B------:R-:W0:Y:S01]  /*55c0*/  LDC.64 R6, c[0x0][0x380] ;  /* 0x0000e000ff067b82 */ /* 0x000e220000000a00 */
[----:B------:R-:W2:Y:S04]  /*55d0*/  LDG.E.64.CONSTANT R8, desc[UR6][R4.64+-0x800] ;  /* 0xfff8000604087981 */ /* 0x000ea8000c1e9b00 */
[----:B------:R-:W3:Y:S04]  /*55e0*/  LDG.E.64.CONSTANT R10, desc[UR6][R4.64] ;  /* 0x00000006040a7981 */ /* 0x000ee8000c1e9b00 */
[----:B------:R-:W4:Y:S01]  /*55f0*/  LDG.E.64.CONSTANT R12, desc[UR6][R4.64+0x800] ;  /* 0x00080006040c7981 */ /* 0x000f22000c1e9b00 */
[----:B0-----:R-:W-:-:S06]  /*5600*/  IMAD.WIDE.U32 R6, R45, 0x8, R6 ;  /* 0x000000082d067825 */ /* 0x001fcc00078e0006 */
[----:B------:R-:W5:Y:S02]  /*5610*/  LDG.E.64.CONSTANT R6, desc[UR6][R6.64] ;  /* 0x0000000606067981 */ /* 0x000f64000c1e9b00 */
[----:B-----5:R-:W-:-:S06]  /*5620*/  DSETP.GEU.AND P0, PT, R2, R6, PT ;  /* 0x000000060200722a */ /* 0x020fcc0003f0e000 */
        /* <DEDUP_REMOVED lines=10> */
[----:B------:R-:W-:-:S07]  /*56d0*/  FSEL R3, R13, R3, !P0 ;  /* 0x000000030d037208 */ /* 0x000fce0004000000 */
.L_x_47:
[----:B------:R-:W-:Y:S05]  /*56e0*/  BSYNC.RECONVERGENT B1 ;  /* 0x0000000000017941 */ /* 0x000fea0003800200 */
.L_x_45:
        /* <DEDUP_REMOVED lines=54> */
[----:B------:R-:W1:Y:S01]  /*5a50*/  S2UR UR5, SR_CgaCtaId ;  /* 0x00000000000579c3 */ /* 0x000e620000008800 */
[----:B------:R-:W-:Y:S02]  /*5a60*/  UMOV UR4, 0x400 ;  /* 0x0000040000047882 */ /* 0x000fe40000000000 */
[----:B-1----:R-:W-:-:S09]  /*5a70*/  ULEA UR4, UR5, UR4, 0x18 ;  /* 0x0000000405047291 */ /* 0x002fd2000f8ec0ff */
[----:B0-----:R-:W0:Y:S04]  /*5a80*/  LDS.128 R8, [UR4+0x10] ;  /* 0x00001004ff087984 */ /* 0x001e280008000c00 */
        /* <DEDUP_REMOVED lines=23> */
[----:B------:R-:W-:-:S07]  /*5c00*/  FSEL R7, R3, R5, !P1 ;  /* 0x0000000503077208 */ /* 0x000fce0004800000 */
.L_x_17:
[----:B------:R-:W-:Y:S05]  /*5c10*/  BSYNC.RECONVERGENT B0 ;  /* 0x0000000000007941 */ /* 0x000fea0003800200 */
.L_x_1:
[----:B------:R-:W-:Y:S05]  /*5c20*/  @P0 EXIT ;  /* 0x000000000000094d */ /* 0x000fea0003800000 */
[----:B------:R-:W4:Y:S01]  /*5c30*/  LDCU.64 UR8, c[0x0][0x398] ;  /* 0x00007300ff0877ac */ /* 0x000f220008000a00 */
[----:B---3--:R-:W3:Y:S01]  /*5c40*/  LDC.64 R4, c[0x0][0x388] ;  /* 0x0000e200ff047b82 */ /* 0x008ee20000000a00 */
[----:B------:R-:W0:Y:S01]  /*5c50*/  LDCU.64 UR4, c[0x0][0x398] ;  /* 0x00007300ff0477ac */ /* 0x000e220008000a00 */
[----:B----4-:R-:W-:-:S06]  /*5c60*/  DSETP.GT.AND P0, PT, R6, UR8, PT ;  /* 0x0000000806007e2a */ /* 0x010fcc000bf04000 */
[----:B012---:R-:W-:Y:S02]  /*5c70*/  FSEL R2, R6, UR4, P0 ;  /* 0x0000000406027c08 */ /* 0x007fe40008000000 */
[----:B------:R-:W-:-:S05]  /*5c80*/  FSEL R3, R7, UR5, P0 ;  /* 0x0000000507037c08 */ /* 0x000fca0008000000 */
[----:B---3--:R-:W-:Y:S01]  /*5c90*/  STG.E.64 desc[UR6][R4.64], R2 ;  /* 0x0000000204007986 */ /* 0x008fe2000c101b06 */
[----:B------:R-:W-:Y:S05]  /*5ca0*/  EXIT ;  /* 0x000000000000794d */ /* 0x000fea0003800000 */
.L_x_56:
[----:B------:R-:W-:-:S00]  /*5cb0*/  BRA `(.L_x_56) ;  /* 0xfffffffc00fc7947 */ /* 0x000fc0000383ffff */
[----:B------:R-:W-:-:S00]  /*5cc0*/  NOP ;  /* 0x0000000000007918 */ /* 0x000fc00000000000 */
        /* <DEDUP_REMOVED lines=11> */
.L_x_239:


//--------------------- .text._ZN3cub18CUB_300001_SM_10006detail6reduce18DeviceReduceKernelINS2_10policy_hubIdyN4cuda3__47maximumIdEEE10Policy1000EN6thrust24THRUST_300001_SM_1000_NS6detail15normal_iteratorINSC_10device_ptrIdEEEEyS8_dNS5_3std3__410__identityEEEvT0_PT3_T1_NS0_13GridEvenShareISO_EET2_T4_ --------------------------
	.section	.text._ZN3cub18CUB_300001_SM_10006detail6reduce18DeviceReduceKernelINS2_10policy_hubIdyN4cuda3__47maximumIdEEE10Policy1000EN6thrust24THRUST_300001_SM_1000_NS6detail15normal_iteratorINSC_10device_ptrIdEEEEyS8_dNS5_3std3__410__identityEEEvT0_PT3_T1_NS0_13GridEvenShareISO_EET2_T4_,"ax",@progbits
	.align	128
        .global         _ZN3cub18CUB_300001_SM_10006detail6reduce18DeviceReduceKernelINS2_10policy_hubIdyN4cuda3__47maximumIdEEE10Policy1000EN6thrust24THRUST_300001_SM_1000_NS6detail15normal_iteratorINSC_10device_ptrIdEEEEyS8_dNS5_3std3__410__identityEEEvT0_PT3_T1_NS0_13GridEvenShareISO_EET2_T4_
        .type           _ZN3cub18CUB_300001_SM_10006detail6reduce18DeviceReduceKernelINS2_10policy_hubIdyN4cuda3__47maximumIdEEE10Policy1000EN6thrust24THRUST_300001_SM_1000_NS6detail15normal_iteratorINSC_10device_ptrIdEEEEyS8_dNS5_3std3__410__identityEEEvT0_PT3_T1_NS0_13GridEvenShareISO_EET2_T4_,@function
        .size           _ZN3cub18CUB_300001_SM_10006detail6reduce18DeviceReduceKernelINS2_10policy_hubIdyN4cuda3__47maximumIdEEE10Policy1000EN6thrust24THRUST_300001_SM_1000_NS6detail15normal_iteratorINSC_10device_ptrIdEEEEyS8_dNS5_3std3__410__identityEEEvT0_PT3_T1_NS0_13GridEvenShareISO_EET2_T4_,(.L_x_240 - _ZN3cub18CUB_300001_SM_10006detail6reduce18DeviceReduceKernelINS2_10policy_hubIdyN4cuda3__47maximumIdEEE10Policy1000EN6thrust24THRUST_300001_SM_1000_NS6detail15normal_iteratorINSC_10device_ptrIdEEEEyS8_dNS5_3std3__410__identityEEEvT0_PT3_T1_NS0_13GridEvenShareISO_EET2_T4_)
        .other          _ZN3cub18CUB_300001_SM_10006detail6reduce18DeviceReduceKernelINS2_10policy_hubIdyN4cuda3__47maximumIdEEE10Policy1000EN6thrust24THRUST_300001_SM_1000_NS6detail15normal_iteratorINSC_10device_ptrIdEEEEyS8_dNS5_3std3__410__identityEEEvT0_PT3_T1_NS0_13GridEvenShareISO_EET2_T4_,@"STO_CUDA_ENTRY STV_DEFAULT"
_ZN3cub18CUB_300001_SM_10006detail6reduce18DeviceReduceKernelINS2_10policy_hubIdyN4cuda3__47maximumIdEEE10Policy1000EN6thrust24THRUST_300001_SM_1000_NS6detail15normal_iteratorINSC_10device_ptrIdEEEEyS8_dNS5_3std3__410__identityEEEvT0_PT3_T1_NS0_13GridEvenShareISO_EET2_T4_:
.text._ZN3cub18CUB_300001_SM_10006detail6reduce18DeviceReduceKernelINS2_10policy_hubIdyN4cuda3__47maximumIdEEE10Policy1000EN6thrust24THRUST_300001_SM_1000_NS6detail15normal_iteratorINSC_10device_ptrIdEEEEyS8_dNS5_3std3__410__identityEEEvT0_PT3_T1_NS0_13GridEvenShareISO_EET2_T4_:
[----:B------:R-:W-:Y:S08]  /*0000*/  LDC R1, c[0x0][0x37c] ;  /* 0x0000df00ff017b82 */ /* 0x000ff00000000800 */
[----:B------:R-:W0:Y:S01]  /*0010*/  S2UR UR16, SR_CTAID.X ;  /* 0x00000000001079c3 */ /* 0x000e220000002500 */
[----:B------:R-:W1:Y:S01]  /*0020*/  LDCU.64 UR8, c[0x0][0x3b8] ;  /* 0x00007700ff0877ac */ /* 0x000e620008000a00 */
[----:B------:R-:W-:Y:S01]  /*0030*/  BSSY.RECONVERGENT B0, `(.L_x_57) ;  /* 0x000030b000007945 */ /* 0x000fe20003800200 */
[----:B------:R-:W2:Y:S01]  /*0040*/  LDCU UR5, c[0x0][0x3c0] ;  /* 0x00007800ff0577ac */ /* 0x000ea20008000800 */
[----:B------:R-:W3:Y:S01]  /*0050*/  LDCU.64 UR14, c[0x0][0x358] ;  /* 0x00006b00ff0e77ac */ /* 0x000ee20008000a00 */
[----:B-1----:R-:W-:-:S02]  /*0060*/  IMAD.U32 R4, RZ, RZ, UR8 ;  /* 0x00000008ff047e24 */ /* 0x002fc4000f8e00ff */
[----:B------:R-:W-:Y:S01]  /*0070*/  IMAD.U32 R3, RZ, RZ, UR9 ;  /* 0x00000009ff037e24 */ /* 0x000fe2000f8e00ff */
[----:B--2---:R-:W-:Y:S02]  /*0080*/  USHF.L.U32 UR5, UR5, 0xb, URZ ;  /* 0x0000000b05057899 */ /* 0x004fe400080006ff */
[----:B0-----:R-:W-:Y:S02]  /*0090*/  USHF.L.U32 UR7, UR16, 0xb, URZ ;  /* 0x0000000b10077899 */ /* 0x001fe400080006ff */
[----:B------:R-:W-:-:S04]  /*00a0*/  USHF.R.S32.HI UR4, URZ, 0x1f, UR5 ;  /* 0x0000001fff047899 */ /* 0x000fc80008011405 */
[----:B------:R-:W-:-:S04]  /*00b0*/  IADD3 R5, P1, PT, R4, -UR7, RZ ;  /* 0x8000000704057c10 */ /* 0x000fc8000ff3e0ff */
[----:B------:R-:W-:Y:S02]  /*00c0*/  ISETP.GT.U32.AND P0, PT, R5, 0x7ff, PT ;  /* 0x000007ff0500780c */ /* 0x000fe40003f04070 */
[----:B------:R-:W-:-:S04]  /*00d0*/  IADD3.X R2, PT, PT, R3, -0x1, RZ, P1, !PT ;  /* 0xffffffff03027810 */ /* 0x000fc80000ffe4ff */
[----:B------:R-:W-:-:S13]  /*00e0*/  ISETP.GT.U32.AND.EX P0, PT, R2, RZ, PT, P0 ;  /* 0x000000ff0200720c */ /* 0x000fda0003f04100 */
[----:B---3--:R-:W-:Y:S05]  /*00f0*/  @P0 BRA `(.L_x_58) ;  /* 0x0000001400ec0947 */ /* 0x008fea0003800000 */
[----:B------:R-:W0:Y:S01]  /*0100*/  S2R R0, SR_TID.X ;  /* 0x0000000000007919 */ /* 0x000e220000002100 */
[----:B------:R-:W-:Y:S01]  /*0110*/  VIADD R3, R4, -UR7 ;  /* 0x8000000704037c36 */ /* 0x000fe20008000000 */
[----:B------:R-:W-:Y:S01]  /*0120*/  BSSY.RECONVERGENT B1, `(.L_x_59) ;  /* 0x000000a000017945 */ /* 0x000fe20003800200 */
[----:B------:R-:W-:-:S03]  /*0130*/  CS2R R10, SRZ ;  /* 0x00000000000a7805 */ /* 0x000fc6000001ff00 */
[----:B0-----:R-:W-:Y:S01]  /*0140*/  ISETP.GE.AND P0, PT, R0, R3, PT ;  /* 0x000000030000720c */ /* 0x001fe20003f06270 */
[----:B------:R-:W-:-:S12]  /*0150*/  IMAD.MOV.U32 R2, RZ, RZ, R0 ;  /* 0x000000ffff027224 */ /* 0x000fd800078e0000 */
[----:B------:R-:W-:Y:S05]  /*0160*/  @P0 BRA `(.L_x_60) ;  /* 0x0000000000140947 */ /* 0x000fea0003800000 */
[----:B------:R-:W0:Y:S01]  /*0170*/  LDC.64 R10, c[0x0][0x380] ;  /* 0x0000e000ff0a7b82 */ /* 0x000e220000000a00 */
[----:B------:R-:W-:-:S04]  /*0180*/  VIADD R5, R0, UR7 ;  /* 0x0000000700057c36 */ /* 0x000fc80008000000 */
[----:B0-----:R-:W-:-:S06]  /*0190*/  IMAD.WIDE.U32 R10, R5, 0x8, R10 ;  /* 0x00000008050a7825 */ /* 0x001fcc00078e000a */
[----:B------:R-:W5:Y:S01]  /*01a0*/  LDG.E.64 R10, desc[UR14][R10.64] ;  /* 0x0000000e0a0a7981 */ /* 0x000f62000c1e1b00 */
[----:B------:R-:W-:-:S07]  /*01b0*/  VIADD R2, R0, 0x100 ;  /* 0x0000010000027836 */ /* 0x000fce0000000000 */
.L_x_60:
[----:B------:R-:W-:Y:S05]  /*01c0*/  BSYNC.RECONVERGENT B1 ;  /* 0x0000000000017941 */ /* 0x000fea0003800200 */
.L_x_59:
[----:B------:R-:W-:Y:S01]  /*01d0*/  ISETP.GE.AND P0, PT, R2, R3, PT ;  /* 0x000000030200720c */ /* 0x000fe20003f06270 */
[----:B------:R-:W-:-:S12]  /*01e0*/  BSSY.RECONVERGENT B1, `(.L_x_61) ;  /* 0x00000b3000017945 */ /* 0x000fd80003800200 */
[----:B------:R-:W-:Y:S05]  /*01f0*/  @P0 BRA `(.L_x_62) ;  /* 0x0000000800c40947 */ /* 0x000fea0003800000 */
[----:B------:R-:W-:Y:S01]  /*0200*/  LOP3.LUT R5, RZ, R2, RZ, 0x33, !PT ;  /* 0x00000002ff057212 */ /* 0x000fe200078e33ff */
[----:B------:R-:W-:Y:S03]  /*0210*/  BSSY.RECONVERGENT B2, `(.L_x_63) ;  /* 0x0000057000027945 */ /* 0x000fe60003800200 */
[----:B------:R-:W-:-:S04]  /*0220*/  IADD3 R6, PT, PT, R4, -UR7, R5 ;  /* 0x8000000704067c10 */ /* 0x000fc8000fffe005 */
[C---:B------:R-:W-:Y:S02]  /*0230*/  ISETP.GE.U32.AND P1, PT, R6.reuse, 0xf00, PT ;  /* 0x00000f000600780c */ /* 0x040fe40003f26070 */
[----:B------:R-:W-:-:S04]  /*0240*/  LEA.HI R4, R6, 0x1, RZ, 0x18 ;  /* 0x0000000106047811 */ /* 0x000fc800078fc0ff */
[----:B------:R-:W-:-:S04]  /*0250*/  LOP3.LUT R5, R4, 0xf, RZ, 0xc0, !PT ;  /* 0x0000000f04057812 */ /* 0x000fc800078ec0ff */
[----:B------:R-:W-:-:S03]  /*0260*/  ISETP.NE.AND P0, PT, R5, RZ, PT ;  /* 0x000000ff0500720c */ /* 0x000fc60003f05270 */
[----:B------:R-:W-:Y:S10]  /*0270*/  @!P1 BRA `(.L_x_64) ;  /* 0x0000000400409947 */ /* 0x000ff40003800000 */
[----:B------:R-:W0:Y:S01]  /*0280*/  LDCU.64 UR8, c[0x0][0x380] ;  /* 0x00007000ff0877ac */ /* 0x000e220008000a00 */
[----:B------:R-:W-:Y:S01]  /*0290*/  IMAD.WIDE.U32 R6, R2, 0x8, RZ ;  /* 0x0000000802067825 */ /* 0x000fe200078e00ff */
[----:B------:R-:W-:Y:S01]  /*02a0*/  LOP3.LUT R26, R4, 0x1fffff0, RZ, 0xc0, !PT ;  /* 0x01fffff0041a7812 */ /* 0x000fe200078ec0ff */
[----:B------:R-:W-:-:S04]  /*02b0*/  UIMAD.WIDE.U32 UR4, UR16, 0x4000, URZ ;  /* 0x00004000100478a5 */ /* 0x000fc8000f8e00ff */
[----:B------:R-:W-:Y:S02]  /*02c0*/  IMAD.MOV R26, RZ, RZ, -R26 ;  /* 0x000000ffff1a7224 */ /* 0x000fe400078e0a1a */
[----:B------:R-:W-:Y:S02]  /*02d0*/  LOP3.LUT R6, R6, UR4, RZ, 0xfc, !PT ;  /* 0x0000000406067c12 */ /* 0x000fe4000f8efcff */
[----:B------:R-:W-:Y:S02]  /*02e0*/  LOP3.LUT R7, R7, UR5, RZ, 0xfc, !PT ;  /* 0x0000000507077c12 */ /* 0x000fe4000f8efcff */
[----:B0-----:R-:W-:-:S04]  /*02f0*/  IADD3 R6, P1, PT, R6, UR8, RZ ;  /* 0x0000000806067c10 */ /* 0x001fc8000ff3e0ff */
[----:B------:R-:W-:-:S04]  /*0300*/  IADD3 R6, P2, PT, R6, 0x4000, RZ ;  /* 0x0000400006067810 */ /* 0x000fc80007f5e0ff */
[----:B------:R-:W-:-:S09]  /*0310*/  IADD3.X R7, PT, PT, RZ, UR9, R7, P2, P1 ;  /* 0x00000009ff077c10 */ /* 0x000fd200097e2407 */
.L_x_65:
[----:B------:R-:W2:Y:S04]  /*0320*/  LDG.E.64 R8, desc[UR14][R6.64+-0x4000] ;  /* 0xffc0000e06087981 */ /* 0x000ea8000c1e1b00 */
[----:B------:R-:W3:Y:S04]  /*0330*/  LDG.E.64 R12, desc[UR14][R6.64+-0x3800] ;  /* 0xffc8000e060c7981 */ /* 0x000ee8000c1e1b00 */
[----:B------:R-:W4:Y:S04]  /*0340*/  LDG.E.64 R14, desc[UR14][R6.64+-0x3000] ;  /* 0xffd0000e060e7981 */ /* 0x000f28000c1e1b00 */
[----:B------:R-:W4:Y:S04]  /*0350*/  LDG.E.64 R16, desc[UR14][R6.64+-0x2800] ;  /* 0xffd8000e06107981 */ /* 0x000f28000c1e1b00 */
[----:B------:R-:W4:Y:S04]  /*0360*/  LDG.E.64 R18, desc[UR14][R6.64+-0x2000] ;  /* 0xffe0000e06127981 */ /* 0x000f28000c1e1b00 */
[----:B------:R-:W4:Y:S04]  /*0370*/  LDG.E.64 R20, desc[UR14][R6.64+-0x1800] ;  /* 0xffe8000e06147981 */ /* 0x000f28000c1e1b00 */
[----:B------:R-:W4:Y:S04]  /*0380*/  LDG.E.64 R22, desc[UR14][R6.64+-0x1000] ;  /* 0xfff0000e06167981 */ /* 0x000f28000c1e1b00 */
[----:B------:R-:W4:Y:S01]  /*0390*/  LDG.E.64 R24, desc[UR14][R6.64+-0x800] ;  /* 0xfff8000e06187981 */ /* 0x000f22000c1e1b00 */
[----:B--2--5:R-:W-:-:S06]  /*03a0*/  DSETP.GEU.AND P1, PT, R10, R8, PT ;  /* 0x000000080a00722a */ /* 0x024fcc0003f2e000 */
[----:B------:R-:W-:Y:S02]  /*03b0*/  FSEL R10, R8, R10, !P1 ;  /* 0x0000000a080a7208 */ /* 0x000fe40004800000 */
[----:B------:R-:W-:Y:S02]  /*03c0*/  FSEL R11, R9, R11, !P1 ;  /* 0x0000000b090b7208 */ /* 0x000fe40004800000 */
[----:B------:R-:W2:Y:S04]  /*03d0*/  LDG.E.64 R8, desc[UR14][R6.64] ;  /* 0x0000000e06087981 */ /* 0x000ea8000c1e1b00 */
[----:B---3--:R-:W-:-:S06]  /*03e0*/  DSETP.GEU.AND P1, PT, R10, R12, PT ;  /* 0x0000000c0a00722a */ /* 0x008fcc0003f2e000 */
[----:B------:R-:W-:Y:S02]  /*03f0*/  FSEL R12, R12, R10, !P1 ;  /* 0x0000000a0c0c7208 */ /* 0x000fe40004800000 */
[----:B------:R-:W-:Y:S02]  /*0400*/  FSEL R13, R13, R11, !P1 ;  /* 0x0000000b0d0d7208 */ /* 0x000fe40004800000 */
[----:B------:R-:W3:Y:S04]  /*0410*/  LDG.E.64 R10, desc[UR14][R6.64+0x800] ;  /* 0x0008000e060a7981 */ /* 0x000ee8000c1e1b00 */
[----:B----4-:R-:W-:-:S06]  /*0420*/  DSETP.GEU.AND P1, PT, R12, R14, PT ;  /* 0x0000000e0c00722a */ /* 0x010fcc0003f2e000 */
[----:B------:R-:W-:Y:S02]  /*0430*/  FSEL R14, R14, R12, !P1 ;  /* 0x0000000c0e0e7208 */ /* 0x000fe40004800000 */
[----:B------:R-:W-:Y:S02]  /*0440*/  FSEL R15, R15, R13, !P1 ;  /* 0x0000000d0f0f7208 */ /* 0x000fe40004800000 */
[----:B------:R-:W4:Y:S04]  /*0450*/  LDG.E.64 R12, desc[UR14][R6.64+0x1000] ;  /* 0x0010000e060c7981 */ /* 0x000f28000c1e1b00 */
[----:B------:R-:W-:-:S06]  /*0460*/  DSETP.GEU.AND P1, PT, R14, R16, PT ;  /* 0x000000100e00722a */ /* 0x000fcc0003f2e000 */
        /* <DEDUP_REMOVED lines=18> */
[----:B------:R0:W4:Y:S01]  /*0590*/  LDG.E.64 R24, desc[UR14][R6.64+0x3800] ;  /* 0x0038000e06187981 */ /* 0x000122000c1e1b00 */
[----:B------:R-:W-:-:S05]  /*05a0*/  VIADD R26, R26, 0x10 ;  /* 0x000000101a1a7836 */ /* 0x000fca0000000000 */
[----:B------:R-:W-:Y:S02]  /*05b0*/  ISETP.NE.AND P2, PT, R26, RZ, PT ;  /* 0x000000ff1a00720c */ /* 0x000fe40003f45270 */
[----:B0-----:R-:W-:Y:S01]  /*05c0*/  IADD3 R6, P3, PT, R6, 0x8000, RZ ;  /* 0x0000800006067810 */ /* 0x001fe20007f7e0ff */
[----:B------:R-:W-:-:S04]  /*05d0*/  VIADD R2, R2, 0x1000 ;  /* 0x0000100002027836 */ /* 0x000fc80000000000 */
[----:B------:R-:W-:Y:S01]  /*05e0*/  IMAD.X R7, RZ, RZ, R7, P3 ;  /* 0x000000ffff077224 */ /* 0x000fe200018e0607 */
        /* <DEDUP_REMOVED lines=24> */
[----:B------:R-:W-:Y:S06]  /*0770*/  @P2 BRA `(.L_x_65) ;  /* 0xfffffff800e82947 */ /* 0x000fec000383ffff */
.L_x_64:
[----:B------:R-:W-:Y:S05]  /*0780*/  BSYNC.RECONVERGENT B2 ;  /* 0x0000000000027941 */ /* 0x000fea0003800200 */
.L_x_63:
[----:B------:R-:W-:Y:S05]  /*0790*/  @!P0 BRA `(.L_x_62) ;  /* 0x00000004005c8947 */ /* 0x000fea0003800000 */
[----:B------:R-:W-:Y:S01]  /*07a0*/  ISETP.GE.U32.AND P1, PT, R5, 0x8, PT ;  /* 0x000000080500780c */ /* 0x000fe20003f26070 */
[----:B------:R-:W-:Y:S01]  /*07b0*/  BSSY.RECONVERGENT B2, `(.L_x_66) ;  /* 0x000002a000027945 */ /* 0x000fe20003800200 */
[----:B------:R-:W-:-:S04]  /*07c0*/  LOP3.LUT R26, R4, 0x7, RZ, 0xc0, !PT ;  /* 0x00000007041a7812 */ /* 0x000fc800078ec0ff */
[----:B------:R-:W-:-:S07]  /*07d0*/  ISETP.NE.AND P0, PT, R26, RZ, PT ;  /* 0x000000ff1a00720c */ /* 0x000fce0003f05270 */
[----:B------:R-:W-:Y:S06]  /*07e0*/  @!P1 BRA `(.L_x_67) ;  /* 0x0000000000989947 */ /* 0x000fec0003800000 */
[----:B------:R-:W0:Y:S01]  /*07f0*/  LDCU.64 UR4, c[0x0][0x380] ;  /* 0x00007000ff0477ac */ /* 0x000e220008000a00 */
[----:B------:R-:W-:-:S04]  /*0800*/  IADD3 R5, P1, PT, R2, UR7, RZ ;  /* 0x0000000702057c10 */ /* 0x000fc8000ff3e0ff */
[----:B------:R-:W-:Y:S02]  /*0810*/  LEA.HI.X.SX32 R6, R2, RZ, 0x1, P1 ;  /* 0x000000ff02067211 */ /* 0x000fe400008f0eff */
[----:B0-----:R-:W-:-:S04]  /*0820*/  LEA R24, P1, R5, UR4, 0x3 ;  /* 0x0000000405187c11 */ /* 0x001fc8000f8218ff */
[----:B------:R-:W-:-:S05]  /*0830*/  LEA.HI.X R25, R5, UR5, R6, 0x3, P1 ;  /* 0x0000000505197c11 */ /* 0x000fca00088f1c06 */
        /* <DEDUP_REMOVED lines=32> */
[----:B------:R-:W-:-:S07]  /*0a40*/  FSEL R11, R23, R7, !P1 ;  /* 0x00000007170b7208 */ /* 0x000fce0004800000 */
.L_x_67:
[----:B------:R-:W-:Y:S05]  /*0a50*/  BSYNC.RECONVERGENT B2 ;  /* 0x0000000000027941 */ /* 0x000fea0003800200 */
.L_x_66:
        /* <DEDUP_REMOVED lines=28> */
.L_x_69:
[----:B------:R-:W-:Y:S05]  /*0c20*/  BSYNC.RECONVERGENT B2 ;  /* 0x0000000000027941 */ /* 0x000fea0003800200 */
.L_x_68:
[----:B------:R-:W-:Y:S05]  /*0c30*/  @!P0 BRA `(.L_x_62) ;  /* 0x0000000000348947 */ /* 0x000fea0003800000 */
[----:B------:R-:W0:Y:S01]  /*0c40*/  LDC.64 R6, c[0x0][0x380] ;  /* 0x0000e000ff067b82 */ /* 0x000e220000000a00 */
[----:B------:R-:W-:Y:S02]  /*0c50*/  IMAD.U32 R5, RZ, RZ, UR16 ;  /* 0x00000010ff057e24 */ /* 0x000fe4000f8e00ff */
[----:B------:R-:W-:Y:S02]  /*0c60*/  IMAD.MOV R8, RZ, RZ, -R4 ;  /* 0x000000ffff087224 */ /* 0x000fe400078e0a04 */
[----:B0-----:R-:W-:-:S07]  /*0c70*/  IMAD.WIDE.U32 R4, R5, 0x4000, R6 ;  /* 0x0000400005047825 */ /* 0x001fce00078e0006 */
.L_x_70:
[----:B------:R-:W-:-:S06]  /*0c80*/  IMAD.WIDE R6, R2, 0x8, R4 ;  /* 0x0000000802067825 */ /* 0x000fcc00078e0204 */
[----:B------:R-:W2:Y:S01]  /*0c90*/  LDG.E.64 R6, desc[UR14][R6.64] ;  /* 0x0000000e06067981 */ /* 0x000ea2000c1e1b00 */
[----:B------:R-:W-:Y:S02]  /*0ca0*/  VIADD R8, R8, 0x1 ;  /* 0x0000000108087836 */ /* 0x000fe40000000000 */
[----:B------:R-:W-:-:S03]  /*0cb0*/  VIADD R2, R2, 0x100 ;  /* 0x0000010002027836 */ /* 0x000fc60000000000 */
[----:B------:R-:W-:Y:S01]  /*0cc0*/  ISETP.NE.AND P1, PT, R8, RZ, PT ;  /* 0x000000ff0800720c */ /* 0x000fe20003f25270 */
[----:B--2--5:R-:W-:-:S06]  /*0cd0*/  DSETP.GEU.AND P0, PT, R10, R6, PT ;  /* 0x000000060a00722a */ /* 0x024fcc0003f0e000 */
[----:B------:R-:W-:Y:S02]  /*0ce0*/  FSEL R10, R6, R10, !P0 ;  /* 0x0000000a060a7208 */ /* 0x000fe40004000000 */
[----:B------:R-:W-:-:S04]  /*0cf0*/  FSEL R11, R7, R11, !P0 ;  /* 0x0000000b070b7208 */ /* 0x000fc80004000000 */
[----:B------:R-:W-:Y:S05]  /*0d00*/  @P1 BRA `(.L_x_70) ;  /* 0xfffffffc00dc1947 */ /* 0x000fea000383ffff */
.L_x_62:
[----:B------:R-:W-:Y:S05]  /*0d10*/  BSYNC.RECONVERGENT B1 ;  /* 0x0000000000017941 */ /* 0x000fea0003800200 */
.L_x_61:
        /* <DEDUP_REMOVED lines=16> */
[----:B------:R-:W0:Y:S01]  /*0e20*/  SHFL.DOWN PT, R5, R3, 0x2, 0x1f ;  /* 0x08401f0003057f89 */ /* 0x000e2200000e0000 */
[----:B------:R-:W1:Y:S01]  /*0e30*/  @!P2 S2R R8, SR_CgaCtaId ;  /* 0x000000000008a919 */ /* 0x000e620000008800 */
[----:B0-----:R-:W-:-:S06]  /*0e40*/  DSETP.GEU.AND P1, PT, R2, R4, PT ;  /* 0x000000040200722a */ /* 0x001fcc0003f2e000 */
[----:B------:R-:W-:Y:S02]  /*0e50*/  @!P0 FSEL R2, R4, R2, !P1 ;  /* 0x0000000204028208 */ /* 0x000fe40004800000 */
[----:B------:R-:W-:Y:S02]  /*0e60*/  @!P0 FSEL R3, R5, R3, !P1 ;  /* 0x0000000305038208 */ /* 0x000fe40004800000 */
[----:B------:R-:W-:Y:S01]  /*0e70*/  ISETP.GT.AND P0, PT, R9, 0x1b, PT ;  /* 0x0000001b0900780c */ /* 0x000fe20003f04270 */
[----:B------:R-:W-:Y:S01]  /*0e80*/  SHFL.DOWN PT, R4, R2, 0x4, 0x1f ;  /* 0x08801f0002047f89 */ /* 0x000fe200000e0000 */
[----:B-1----:R-:W-:Y:S02]  /*0e90*/  @!P2 LEA R11, R8, R7, 0x18 ;  /* 0x00000007080ba211 */ /* 0x002fe400078ec0ff */
[----:B------:R-:W-:Y:S01]  /*0ea0*/  @!P2 LOP3.LUT R8, R6, 0xf8, RZ, 0xc0, !PT ;  /* 0x000000f80608a812 */ /* 0x000fe200078ec0ff */
[----:B------:R-:W0:Y:S04]  /*0eb0*/  SHFL.DOWN PT, R5, R3, 0x4, 0x1f ;  /* 0x08801f0003057f89 */ /* 0x000e2800000e0000 */
        /* <DEDUP_REMOVED lines=51> */
.L_x_71:
[----:B------:R-:W-:-:S05]  /*11f0*/  LOP3.LUT R2, R0, 0x3e0, RZ, 0xc0, !PT ;  /* 0x000003e000027812 */ /* 0x000fca00078ec0ff */
[----:B------:R-:W-:Y:S01]  /*1200*/  VIADD R4, R2, 0x20 ;  /* 0x0000002002047836 */ /* 0x000fe20000000000 */
[----:B------:R-:W-:-:S04]  /*1210*/  LOP3.LUT R2, RZ, R2, RZ, 0x33, !PT ;  /* 0x00000002ff027212 */ /* 0x000fc800078e33ff */
[----:B------:R-:W-:Y:S01]  /*1220*/  ISETP.GT.AND P0, PT, R4, R3, PT ;  /* 0x000000030400720c */ /* 0x000fe20003f04270 */
[----:B------:R-:W-:-:S05]  /*1230*/  IMAD.IADD R2, R3, 0x1, R2 ;  /* 0x0000000103027824 */ /* 0x000fca00078e0202 */
[----:B------:R-:W-:Y:S02]  /*1240*/  SEL R5, R2, 0x1f, P0 ;  /* 0x0000001f02057807 */ /* 0x000fe40000000000 */
[----:B------:R-:W0:Y:S03]  /*1250*/  S2R R2, SR_LANEID ;  /* 0x0000000000027919 */ /* 0x000e260000000000 */
[----:B-----5:R-:W-:Y:S04]  /*1260*/  SHFL.DOWN PT, R6, R10, 0x1, R5 ;  /* 0x082000000a067989 */ /* 0x020fe800000e0005 */
[----:B------:R-:W1:Y:S02]  /*1270*/  SHFL.DOWN PT, R7, R11, 0x1, R5 ;  /* 0x082000000b077989 */ /* 0x000e6400000e0005 */
[----:B-1----:R-:W-:Y:S01]  /*1280*/  DSETP.GEU.AND P1, PT, R10, R6, PT ;  /* 0x000000060a00722a */ /* 0x002fe20003f2e000 */
[----:B0-----:R-:W-:-:S05]  /*1290*/  ISETP.GE.AND P0, PT, R2, R5, PT ;  /* 0x000000050200720c */ /* 0x001fca0003f06270 */
[-C--:B------:R-:W-:Y:S01]  /*12a0*/  FSEL R9, R6, R10.reuse, !P1 ;  /* 0x0000000a06097208 */ /* 0x080fe20004800000 */
[----:B------:R-:W-:Y:S01]  /*12b0*/  VIADD R6, R2, 0x2 ;  /* 0x0000000202067836 */ /* 0x000fe20000000000 */
[-C--:B------:R-:W-:Y:S02]  /*12c0*/  FSEL R7, R7, R11.reuse, !P1 ;  /* 0x0000000b07077208 */ /* 0x080fe40004800000 */
[----:B------:R-:W-:Y:S02]  /*12d0*/  FSEL R4, R9, R10, !P0 ;  /* 0x0000000a09047208 */ /* 0x000fe40004000000 */
[----:B------:R-:W-:Y:S02]  /*12e0*/  FSEL R7, R7, R11, !P0 ;  /* 0x0000000b07077208 */ /* 0x000fe40004000000 */
[----:B------:R-:W-:Y:S01]  /*12f0*/  ISETP.GT.AND P0, PT, R6, R5, PT ;  /* 0x000000050600720c */ /* 0x000fe20003f04270 */
[----:B------:R-:W-:Y:S01]  /*1300*/  SHFL.DOWN PT, R8, R4, 0x2, R5 ;  /* 0x0840000004087989 */ /* 0x000fe200000e0005 */
[----:B------:R-:W-:-:S03]  /*1310*/  IMAD.MOV.U32 R6, RZ, RZ, R4 ;  /* 0x000000ffff067224 */ /* 0x000fc600078e0004 */
[----:B------:R-:W0:Y:S03]  /*1320*/  SHFL.DOWN PT, R9, R7, 0x2, R5 ;  /* 0x0840000007097989 */ /* 0x000e2600000e0005 */
[----:B0-----:R-:W-:Y:S01]  /*1330*/  DSETP.GEU.AND P1, PT, R6, R8, PT ;  /* 0x000000080600722a */ /* 0x001fe20003f2e000 */
[----:B------:R-:W-:-:S05]  /*1340*/  VIADD R6, R2, 0x4 ;  /* 0x0000000402067836 */ /* 0x000fca0000000000 */
[----:B------:R-:W-:Y:S02]  /*1350*/  @!P0 FSEL R4, R8, R4, !P1 ;  /* 0x0000000408048208 */ /* 0x000fe40004800000 */
[----:B------:R-:W-:Y:S02]  /*1360*/  @!P0 FSEL R7, R9, R7, !P1 ;  /* 0x0000000709078208 */ /* 0x000fe40004800000 */
        /* <DEDUP_REMOVED lines=12> */
[----:B------:R-:W-:Y:S01]  /*1430*/  VIADD R2, R2, 0x10 ;  /* 0x0000001002027836 */ /* 0x000fe20000000000 */
[----:B------:R-:W0:Y:S11]  /*1440*/  SHFL.DOWN PT, R9, R7, 0x8, R5 ;  /* 0x0900000007097989 */ /* 0x000e3600000e0005 */
[----:B------:R-:W1:Y:S01]  /*1450*/  @!P0 S2R R11, SR_CgaCtaId ;  /* 0x00000000000b8919 */ /* 0x000e620000008800 */
[----:B0-----:R-:W-:Y:S01]  /*1460*/  DSETP.GEU.AND P2, PT, R6, R8, PT ;  /* 0x000000080600722a */ /* 0x001fe20003f4e000 */
[----:B------:R-:W-:-:S05]  /*1470*/  @!P0 MOV R6, 0x400 ;  /* 0x0000040000068802 */ /* 0x000fca0000000f00 */
[----:B------:R-:W-:Y:S02]  /*1480*/  @!P1 FSEL R4, R8, R4, !P2 ;  /* 0x0000000408049208 */ /* 0x000fe40005000000 */
[----:B------:R-:W-:Y:S02]  /*1490*/  @!P1 FSEL R7, R9, R7, !P2 ;  /* 0x0000000709079208 */ /* 0x000fe40005000000 */
[----:B------:R-:W-:Y:S01]  /*14a0*/  ISETP.GT.AND P1, PT, R2, R5, PT ;  /* 0x000000050200720c */ /* 0x000fe20003f24270 */
[----:B------:R-:W-:Y:S01]  /*14b0*/  SHFL.DOWN PT, R8, R4, 0x10, R5 ;  /* 0x0a00000004087989 */ /* 0x000fe200000e0005 */
[----:B------:R-:W-:-:S03]  /*14c0*/  @!P0 SHF.R.U32.HI R2, RZ, 0x2, R0 ;  /* 0x00000002ff028819 */ /* 0x000fc60000011600 */
[----:B------:R0:W2:Y:S01]  /*14d0*/  SHFL.DOWN PT, R9, R7, 0x10, R5 ;  /* 0x0a00000007097989 */ /* 0x0000a200000e0005 */
[----:B------:R-:W-:Y:S02]  /*14e0*/  @!P0 LOP3.LUT R2, R2, 0xf8, RZ, 0xc0, !PT ;  /* 0x000000f802028812 */ /* 0x000fe400078ec0ff */
[----:B-1----:R-:W-:-:S05]  /*14f0*/  @!P0 LEA R11, R11, R6, 0x18 ;  /* 0x000000060b0b8211 */ /* 0x002fca00078ec0ff */
[----:B------:R-:W-:Y:S02]  /*1500*/  @!P0 IMAD.IADD R11, R2, 0x1, R11 ;  /* 0x00000001020b8824 */ /* 0x000fe400078e020b */
[----:B0-----:R-:W-:-:S06]  /*1510*/  IMAD.MOV.U32 R5, RZ, RZ, R7 ;  /* 0x000000ffff057224 */ /* 0x001fcc00078e0007 */
[----:B--2---:R-:W-:-:S06]  /*1520*/  DSETP.GEU.AND P2, PT, R4, R8, PT ;  /* 0x000000080400722a */ /* 0x004fcc0003f4e000 */
[----:B------:R-:W-:Y:S02]  /*1530*/  @!P1 FSEL R7, R9, R7, !P2 ;  /* 0x0000000709079208 */ /* 0x000fe40005000000 */
[----:B------:R-:W-:-:S03]  /*1540*/  @!P1 FSEL R4, R8, R4, !P2 ;  /* 0x0000000408049208 */ /* 0x000fc60005000000 */
[----:B------:R-:W-:-:S05]  /*1550*/  IMAD.MOV.U32 R5, RZ, RZ, R7 ;  /* 0x000000ffff057224 */ /* 0x000fca00078e0007 */
[----:B------:R1:W-:Y:S01]  /*1560*/  @!P0 STS.64 [R11+0x8], R4 ;  /* 0x000008040b008388 */ /* 0x0003e20000000a00 */
[----:B------:R-:W-:Y:S01]  /*1570*/  BAR.SYNC.DEFER_BLOCKING 0x0 ;  /* 0x0000000000007b1d */ /* 0x000fe20000010000 */
[----:B------:R-:W-:-:S13]  /*1580*/  ISETP.NE.AND P0, PT, R0, RZ, PT ;  /* 0x000000ff0000720c */ /* 0x000fda0003f05270 */
[----:B-1----:R-:W-:Y:S05]  /*1590*/  @P0 BRA `(.L_x_72) ;  /* 0x0000001800d00947 */ /* 0x002fea0003800000 */
[----:B------:R-:W0:Y:S01]  /*15a0*/  S2UR UR5, SR_CgaCtaId ;  /* 0x00000000000579c3 */ /* 0x000e220000008800 */
[----:B------:R-:W-:Y:S01]  /*15b0*/  UMOV UR4, 0x400 ;  /* 0x0000040000047882 */ /* 0x000fe20000000000 */
[----:B------:R-:W-:Y:S01]  /*15c0*/  ISETP.GT.AND P2, PT, R3, 0x20, PT ;  /* 0x000000200300780c */ /* 0x000fe20003f44270 */
[----:B0-----:R-:W-:-:S09]  /*15d0*/  ULEA UR4, UR5, UR4, 0x18 ;  /* 0x0000000405047291 */ /* 0x001fd2000f8ec0ff */
[----:B------:R-:W0:Y:S04]  /*15e0*/  LDS.128 R12, [UR4+0x10] ;  /* 0x00001004ff0c7984 */ /* 0x000e280008000c00 */
[----:B------:R-:W1:Y:S01]  /*15f0*/  LDS.128 R8, [UR4+0x20] ;  /* 0x00002004ff087984 */ /* 0x000e620008000c00 */
[----:B0-----:R-:W-:-:S06]  /*1600*/  DSETP.GEU.AND P1, PT, R4, R12, PT ;  /* 0x0000000c0400722a */ /* 0x001fcc0003f2e000 */
[-C--:B------:R-:W-:Y:S02]  /*1610*/  FSEL R7, R12, R4.reuse, !P1 ;  /* 0x000000040c077208 */ /* 0x080fe40004800000 */
[-C--:B------:R-:W-:Y:S02]  /*1620*/  FSEL R13, R13, R5.reuse, !P1 ;  /* 0x000000050d0d7208 */ /* 0x080fe40004800000 */
[----:B------:R-:W-:Y:S02]  /*1630*/  FSEL R0, R7, R4, P2 ;  /* 0x0000000407007208 */ /* 0x000fe40001000000 */
[----:B------:R-:W-:Y:S02]  /*1640*/  ISETP.GT.AND P1, PT, R3, 0x40, PT ;  /* 0x000000400300780c */ /* 0x000fe40003f24270 */
[----:B------:R-:W-:Y:S01]  /*1650*/  FSEL R13, R13, R5, P2 ;  /* 0x000000050d0d7208 */ /* 0x000fe20001000000 */
[----:B------:R-:W-:Y:S01]  /*1660*/  IMAD.MOV.U32 R12, RZ, RZ, R0 ;  /* 0x000000ffff0c7224 */ /* 0x000fe200078e0000 */
[----:B------:R-:W-:Y:S01]  /*1670*/  ISETP.GT.AND P2, PT, R3, 0x60, PT ;  /* 0x000000600300780c */ /* 0x000fe20003f44270 */
[----:B------:R-:W0:Y:S04]  /*1680*/  LDS.128 R4, [UR4+0x30] ;  /* 0x00003004ff047984 */ /* 0x000e280008000c00 */
[----:B------:R-:W-:-:S06]  /*1690*/  DSETP.GEU.AND P3, PT, R12, R14, PT ;  /* 0x0000000e0c00722a */ /* 0x000fcc0003f6e000 */
[----:B------:R-:W-:Y:S02]  /*16a0*/  @P1 FSEL R0, R14, R0, !P3 ;  /* 0x000000000e001208 */ /* 0x000fe40005800000 */
[----:B------:R-:W-:Y:S02]  /*16b0*/  @P1 FSEL R13, R15, R13, !P3 ;  /* 0x0000000d0f0d1208 */ /* 0x000fe40005800000 */
[----:B------:R-:W-:Y:S01]  /*16c0*/  ISETP.GT.AND P1, PT, R3, 0x80, PT ;  /* 0x000000800300780c */ /* 0x000fe20003f24270 */
[----:B------:R-:W-:-:S06]  /*16d0*/  IMAD.MOV.U32 R12, RZ, RZ, R0 ;  /* 0x000000ffff0c7224 */ /* 0x000fcc00078e0000 */
[----:B-1----:R-:W-:-:S06]  /*16e0*/  DSETP.GEU.AND P3, PT, R12, R8, PT ;  /* 0x000000080c00722a */ /* 0x002fcc0003f6e000 */
[----:B------:R-:W-:Y:S02]  /*16f0*/  @P2 FSEL R0, R8, R0, !P3 ;  /* 0x0000000008002208 */ /* 0x000fe40005800000 */
[----:B------:R-:W-:Y:S02]  /*1700*/  @P2 FSEL R13, R9, R13, !P3 ;  /* 0x0000000d090d2208 */ /* 0x000fe40005800000 */
[----:B------:R-:W-:Y:S01]  /*1710*/  ISETP.GT.AND P2, PT, R3, 0xa0, PT ;  /* 0x000000a00300780c */ /* 0x000fe20003f44270 */
[----:B------:R-:W-:Y:S01]  /*1720*/  IMAD.MOV.U32 R12, RZ, RZ, R0 ;  /* 0x000000ffff0c7224 */ /* 0x000fe200078e0000 */
[----:B------:R-:W1:Y:S05]  /*1730*/  LDS.64 R8, [UR4+0x40] ;  /* 0x00004004ff087984 */ /* 0x000e6a0008000a00 */
[----:B------:R-:W-:-:S06]  /*1740*/  DSETP.GEU.AND P3, PT, R12, R10, PT ;  /* 0x0000000a0c00722a */ /* 0x000fcc0003f6e000 */
[----:B------:R-:W-:Y:S02]  /*1750*/  @P1 FSEL R0, R10, R0, !P3 ;  /* 0x000000000a001208 */ /* 0x000fe40005800000 */
[----:B------:R-:W-:Y:S02]  /*1760*/  @P1 FSEL R13, R11, R13, !P3 ;  /* 0x0000000d0b0d1208 */ /* 0x000fe40005800000 */
[----:B------:R-:W-:Y:S01]  /*1770*/  ISETP.GT.AND P1, PT, R3, 0xc0, PT ;  /* 0x000000c00300780c */ /* 0x000fe20003f24270 */
[----:B------:R-:W-:Y:S02]  /*1780*/  IMAD.MOV.U32 R10, RZ, RZ, R0 ;  /* 0x000000ffff0a7224 */ /* 0x000fe400078e0000 */
[----:B------:R-:W-:-:S06]  /*1790*/  IMAD.MOV.U32 R11, RZ, RZ, R13 ;  /* 0x000000ffff0b7224 */ /* 0x000fcc00078e000d */
[----:B0-----:R-:W-:-:S06]  /*17a0*/  DSETP.GEU.AND P3, PT, R10, R4, PT ;  /* 0x000000040a00722a */ /* 0x001fcc0003f6e000 */
[----:B------:R-:W-:Y:S02]  /*17b0*/  @P2 FSEL R0, R4, R0, !P3 ;  /* 0x0000000004002208 */ /* 0x000fe40005800000 */
[----:B------:R-:W-:Y:S02]  /*17c0*/  @P2 FSEL R13, R5, R13, !P3 ;  /* 0x0000000d050d2208 */ /* 0x000fe40005800000 */
[----:B------:R-:W-:Y:S01]  /*17d0*/  ISETP.GT.AND P2, PT, R3, 0xe0, PT ;  /* 0x000000e00300780c */ /* 0x000fe20003f44270 */
[----:B------:R-:W-:Y:S02]  /*17e0*/  IMAD.MOV.U32 R4, RZ, RZ, R0 ;  /* 0x000000ffff047224 */ /* 0x000fe400078e0000 */
[----:B------:R-:W-:-:S06]  /*17f0*/  IMAD.MOV.U32 R5, RZ, RZ, R13 ;  /* 0x000000ffff057224 */ /* 0x000fcc00078e000d */
[----:B------:R-:W-:-:S06]  /*1800*/  DSETP.GEU.AND P3, PT, R4, R6, PT ;  /* 0x000000060400722a */ /* 0x000fcc0003f6e000 */
[----:B------:R-:W-:Y:S02]  /*1810*/  @P1 FSEL R0, R6, R0, !P3 ;  /* 0x0000000006001208 */ /* 0x000fe40005800000 */
[----:B------:R-:W-:-:S03]  /*1820*/  @P1 FSEL R13, R7, R13, !P3 ;  /* 0x0000000d070d1208 */ /* 0x000fc60005800000 */
[----:B------:R-:W-:Y:S02]  /*1830*/  IMAD.MOV.U32 R2, RZ, RZ, R0 ;  /* 0x000000ffff027224 */ /* 0x000fe400078e0000 */
[----:B------:R-:W-:-:S06]  /*1840*/  IMAD.MOV.U32 R3, RZ, RZ, R13 ;  /* 0x000000ffff037224 */ /* 0x000fcc00078e000d */
[----:B-1----:R-:W-:-:S06]  /*1850*/  DSETP.GEU.AND P1, PT, R2, R8, PT ;  /* 0x000000080200722a */ /* 0x002fcc0003f2e000 */
[----:B------:R-:W-:Y:S02]  /*1860*/  @P2 FSEL R0, R8, R0, !P1 ;  /* 0x0000000008002208 */ /* 0x000fe40004800000 */
[----:B------:R-:W-:-:S03]  /*1870*/  @P2 FSEL R13, R9, R13, !P1 ;  /* 0x0000000d090d2208 */ /* 0x000fc60004800000 */
[----:B------:R-:W-:Y:S02]  /*1880*/  IMAD.MOV.U32 R4, RZ, RZ, R0 ;  /* 0x000000ffff047224 */ /* 0x000fe400078e0000 */
[----:B------:R-:W-:Y:S01]  /*1890*/  IMAD.MOV.U32 R5, RZ, RZ, R13 ;  /* 0x000000ffff057224 */ /* 0x000fe200078e000d */
[----:B------:R-:W-:Y:S06]  /*18a0*/  BRA `(.L_x_72) ;  /* 0x00000018000c7947 */ /* 0x000fec0003800000 */
.L_x_58:
[----:B------:R-:W0:Y:S01]  /*18b0*/  S2R R0, SR_TID.X ;  /* 0x0000000000007919 */ /* 0x000e220000002100 */
[----:B------:R-:W1:Y:S01]  /*18c0*/  LDC.64 R6, c[0x0][0x380] ;  /* 0x0000e000ff067b82 */ /* 0x000e620000000a00 */
[----:B0-----:R-:W-:-:S04]  /*18d0*/  VIADD R23, R0, UR7 ;  /* 0x0000000700177c36 */ /* 0x001fc80008000000 */
[----:B-1----:R-:W-:-:S05]  /*18e0*/  IMAD.WIDE.U32 R22, R23, 0x8, R6 ;  /* 0x0000000817167825 */ /* 0x002fca00078e0006 */
[----:B------:R-:W2:Y:S04]  /*18f0*/  LDG.E.64 R18, desc[UR14][R22.64] ;  /* 0x0000000e16127981 */ /* 0x000ea8000c1e1b00 */
[----:B------:R-:W2:Y:S04]  /*1900*/  LDG.E.64 R20, desc[UR14][R22.64+0x800] ;  /* 0x0008000e16147981 */ /* 0x000ea8000c1e1b00 */
[----:B------:R-:W3:Y:S04]  /*1910*/  LDG.E.64 R16, desc[UR14][R22.64+0x1000] ;  /* 0x0010000e16107981 */ /* 0x000ee8000c1e1b00 */
[----:B------:R-:W4:Y:S04]  /*1920*/  LDG.E.64 R14, desc[UR14][R22.64+0x1800] ;  /* 0x0018000e160e7981 */ /* 0x000f28000c1e1b00 */
[----:B------:R-:W5:Y:S04]  /*1930*/  LDG.E.64 R12, desc[UR14][R22.64+0x2000] ;  /* 0x0020000e160c7981 */ /* 0x000f68000c1e1b00 */
[----:B------:R-:W5:Y:S04]  /*1940*/  LDG.E.64 R10, desc[UR14][R22.64+0x2800] ;  /* 0x0028000e160a7981 */ /* 0x000f68000c1e1b00 */
[----:B------:R-:W5:Y:S04]  /*1950*/  LDG.E.64 R8, desc[UR14][R22.64+0x3000] ;  /* 0x0030000e16087981 */ /* 0x000f68000c1e1b00 */
[----:B------:R-:W5:Y:S01]  /*1960*/  LDG.E.64 R6, desc[UR14][R22.64+0x3800] ;  /* 0x0038000e16067981 */ /* 0x000f62000c1e1b00 */
        /* <DEDUP_REMOVED lines=18> */
[----:B------:R-:W-:-:S04]  /*1a90*/  ISETP.GE.U32.AND P0, PT, R5, UR5, PT ;  /* 0x0000000505007c0c */ /* 0x000fc8000bf06070 */
[----:B------:R-:W-:Y:S01]  /*1aa0*/  ISETP.GE.U32.AND.EX P0, PT, R2, UR4, PT, P0 ;  /* 0x0000000402007c0c */ /* 0x000fe2000bf06100 */
[----:B------:R-:W-:-:S06]  /*1ab0*/  DSETP.GEU.AND P1, PT, R8, R6, PT ;  /* 0x000000060800722a */ /* 0x000fcc0003f2e000 */
[----:B------:R-:W-:Y:S02]  /*1ac0*/  FSEL R10, R6, R8, !P1 ;  /* 0x00000008060a7208 */ /* 0x000fe40004800000 */
[----:B------:R-:W-:-:S04]  /*1ad0*/  FSEL R11, R7, R9, !P1 ;  /* 0x00000009070b7208 */ /* 0x000fc80004800000 */
[----:B------:R-:W-:Y:S05]  /*1ae0*/  @!P0 BRA `(.L_x_73) ;  /* 0x0000001000408947 */ /* 0x000fea0003800000 */
[----:B------:R-:W-:Y:S01]  /*1af0*/  UIADD3 UR8, UP0, UPT, UR5, UR7, URZ ;  /* 0x0000000705087290 */ /* 0x000fe2000ff1e0ff */
[----:B------:R-:W-:Y:S01]  /*1b00*/  IADD3 R27, P1, PT, R4, -0x800, RZ ;  /* 0xfffff800041b7810 */ /* 0x000fe20007f3e0ff */
[----:B------:R-:W0:Y:S01]  /*1b10*/  LDCU.64 UR12, c[0x0][0x380] ;  /* 0x00007000ff0c77ac */ /* 0x000e220008000a00 */
[----:B------:R-:W-:Y:S02]  /*1b20*/  LOP3.LUT R5, RZ, R0, RZ, 0x33, !PT ;  /* 0x00000000ff057212 */ /* 0x000fe400078e33ff */
[----:B------:R-:W-:Y:S01]  /*1b30*/  IADD3.X R26, PT, PT, R3, -0x1, RZ, P1, !PT ;  /* 0xffffffff031a7810 */ /* 0x000fe20000ffe4ff */
[----:B------:R-:W-:Y:S01]  /*1b40*/  UIADD3.X UR9, UPT, UPT, URZ, UR4, URZ, UP0, !UPT ;  /* 0x00000004ff097290 */ /* 0x000fe200087fe4ff */
[----:B------:R-:W-:Y:S01]  /*1b50*/  ISETP.LT.U32.AND P0, PT, R27, UR8, PT ;  /* 0x000000081b007c0c */ /* 0x000fe2000bf01070 */
[----:B------:R-:W-:Y:S01]  /*1b60*/  UMOV UR6, UR5 ;  /* 0x0000000500067c82 */ /* 0x000fe20008000000 */
[----:B------:R-:W-:Y:S01]  /*1b70*/  IADD3 R9, P2, PT, R0, UR8, RZ ;  /* 0x0000000800097c10 */ /* 0x000fe2000ff5e0ff */
[----:B------:R-:W-:Y:S01]  /*1b80*/  UMOV UR4, URZ ;  /* 0x000000ff00047c82 */ /* 0x000fe20008000000 */
[----:B------:R-:W-:Y:S01]  /*1b90*/  IADD3 R5, PT, PT, R4, -UR5, R5 ;  /* 0x8000000504057c10 */ /* 0x000fe2000fffe005 */
[----:B------:R-:W-:Y:S01]  /*1ba0*/  IMAD.U32 R7, RZ, RZ, UR9 ;  /* 0x00000009ff077e24 */ /* 0x000fe2000f8e00ff */
[----:B------:R-:W-:Y:S01]  /*1bb0*/  UMOV UR10, UR8 ;  /* 0x00000008000a7c82 */ /* 0x000fe20008000000 */
[----:B------:R-:W-:-:S03]  /*1bc0*/  IMAD.X R0, RZ, RZ, UR9, P2 ;  /* 0x00000009ff007e24 */ /* 0x000fc600090e06ff */
[----:B------:R-:W-:Y:S02]  /*1bd0*/  ISETP.GT.U32.AND.EX P0, PT, R7, R26, PT, P0 ;  /* 0x0000001a0700720c */ /* 0x000fe40003f04100 */
[----:B0-----:R-:W-:-:S04]  /*1be0*/  LEA R8, P1, R9, UR12, 0x3 ;  /* 0x0000000c09087c11 */ /* 0x001fc8000f8218ff */
[----:B------:R-:W-:Y:S02]  /*1bf0*/  IADD3 R8, P2, PT, R8, 0x4000, RZ ;  /* 0x0000400008087810 */ /* 0x000fe40007f5e0ff */
[----:B------:R-:W-:Y:S01]  /*1c00*/  LEA.HI.X R9, R9, UR13, R0, 0x3, P1 ;  /* 0x0000000d09097c11 */ /* 0x000fe200088f1c00 */
[----:B------:R-:W-:Y:S01]  /*1c10*/  VIADD R0, R5, -UR7 ;  /* 0x8000000705007c36 */ /* 0x000fe20008000000 */
[----:B------:R-:W-:-:S03]  /*1c20*/  UMOV UR7, UR9 ;  /* 0x0000000900077c82 */ /* 0x000fc60008000000 */
[----:B------:R-:W-:Y:S01]  /*1c30*/  IMAD.X R9, RZ, RZ, R9, P2 ;  /* 0x000000ffff097224 */ /* 0x000fe200010e0609 */
[----:B------:R-:W-:Y:S06]  /*1c40*/  @P0 BRA `(.L_x_74) ;  /* 0x0000000000f40947 */ /* 0x000fec0003800000 */
[----:B------:R-:W0:Y:S01]  /*1c50*/  LDC.64 R2, c[0x0][0x3b8] ;  /* 0x0000ee00ff027b82 */ /* 0x000e220000000a00 */
[----:B------:R-:W1:Y:S01]  /*1c60*/  LDCU.64 UR12, c[0x0][0x380] ;  /* 0x00007000ff0c77ac */ /* 0x000e620008000a00 */
[----:B------:R-:W-:Y:S01]  /*1c70*/  NOP ;  /* 0x0000000000007918 */ /* 0x000fe20000000000 */
.L_x_75:
[----:B------:R-:W2:Y:S02]  /*1c80*/  S2R R4, SR_TID.X ;  /* 0x0000000000047919 */ /* 0x000ea40000002100 */
[----:B--2---:R-:W-:-:S05]  /*1c90*/  IADD3 R4, P0, PT, R4, UR8, RZ ;  /* 0x0000000804047c10 */ /* 0x004fca000ff1e0ff */
[----:B------:R-:W-:Y:S01]  /*1ca0*/  IMAD.X R5, RZ, RZ, UR9, P0 ;  /* 0x00000009ff057e24 */ /* 0x000fe200080e06ff */
[----:B-1----:R-:W-:-:S04]  /*1cb0*/  LEA R24, P0, R4, UR12, 0x3 ;  /* 0x0000000c04187c11 */ /* 0x002fc8000f8018ff */
[----:B------:R-:W-:-:S05]  /*1cc0*/  LEA.HI.X R25, R4, UR13, R5, 0x3, P0 ;  /* 0x0000000d04197c11 */ /* 0x000fca00080f1c05 */
[----:B------:R-:W2:Y:S04]  /*1cd0*/  LDG.E.64 R4, desc[UR14][R24.64] ;  /* 0x0000000e18047981 */ /* 0x000ea8000c1e1b00 */
[----:B------:R-:W3:Y:S04]  /*1ce0*/  LDG.E.64 R6, desc[UR14][R24.64+0x800] ;  /* 0x0008000e18067981 */ /* 0x000ee8000c1e1b00 */
[----:B------:R-:W4:Y:S04]  /*1cf0*/  LDG.E.64 R12, desc[UR14][R24.64+0x1000] ;  /* 0x0010000e180c7981 */ /* 0x000f28000c1e1b00 */
[----:B------:R-:W5:Y:S04]  /*1d00*/  LDG.E.64 R14, desc[UR14][R24.64+0x1800] ;  /* 0x0018000e180e7981 */ /* 0x000f68000c1e1b00 */
[----:B------:R-:W5:Y:S04]  /*1d10*/  LDG.E.64 R16, desc[UR14][R24.64+0x2000] ;  /* 0x0020000e18107981 */ /* 0x000f68000c1e1b00 */
[----:B------:R-:W5:Y:S04]  /*1d20*/  LDG.E.64 R18, desc[UR14][R24.64+0x2800] ;  /* 0x0028000e18127981 */ /* 0x000f68000c1e1b00 */
[----:B------:R-:W5:Y:S04]  /*1d30*/  LDG.E.64 R20, desc[UR14][R24.64+0x3000] ;  /* 0x0030000e18147981 */ /* 0x000f68000c1e1b00 */
[----:B------:R-:W5:Y:S01]  /*1d40*/  LDG.E.64 R22, desc[UR14][R24.64+0x3800] ;  /* 0x0038000e18167981 */ /* 0x000f62000c1e1b00 */
[----:B------:R-:W-:-:S02]  /*1d50*/  USHF.R.S32.HI UR11, URZ, 0x1f, UR5 ;  /* 0x0000001fff0b7899 */ /* 0x000fc40008011405 */
[----:B------:R-:W-:-:S04]  /*1d60*/  UIADD3 UR6, UP0, UPT, UR5, UR10, URZ ;  /* 0x0000000a05067290 */ /* 0x000fc8000ff1e0ff */
[----:B------:R-:W-:Y:S01]  /*1d70*/  UIADD3.X UR7, UPT, UPT, UR11, UR7, URZ, UP0, !UPT ;  /* 0x000000070b077290 */ /* 0x000fe200087fe4ff */
        /* <DEDUP_REMOVED lines=16> */
[----:B------:R-:W-:Y:S01]  /*1e80*/  FSEL R6, R18, R4, !P0 ;  /* 0x0000000412067208 */ /* 0x000fe20004000000 */
[----:B0-----:R-:W-:Y:S01]  /*1e90*/  IMAD.MOV.U32 R4, RZ, RZ, R2 ;  /* 0x000000ffff047224 */ /* 0x001fe200078e0002 */
[----:B------:R-:W-:-:S04]  /*1ea0*/  FSEL R7, R19, R5, !P0 ;  /* 0x0000000513077208 */ /* 0x000fc80004000000 */
[----:B------:R-:W-:Y:S02]  /*1eb0*/  IADD3 R5, P2, PT, R4, -UR8, RZ ;  /* 0x8000000804057c10 */ /* 0x000fe4000ff5e0ff */
[----:B------:R-:W-:-:S06]  /*1ec0*/  DSETP.GEU.AND P0, PT, R6, R20, PT ;  /* 0x000000140600722a */ /* 0x000fcc0003f0e000 */
[----:B------:R-:W-:Y:S02]  /*1ed0*/  FSEL R6, R20, R6, !P0 ;  /* 0x0000000614067208 */ /* 0x000fe40004000000 */
[----:B------:R-:W-:Y:S02]  /*1ee0*/  FSEL R7, R21, R7, !P0 ;  /* 0x0000000715077208 */ /* 0x000fe40004000000 */
[----:B------:R-:W-:Y:S02]  /*1ef0*/  ISETP.GE.U32.AND P0, PT, R5, UR5, PT ;  /* 0x0000000505007c0c */ /* 0x000fe4000bf06070 */
[----:B------:R-:W-:Y:S02]  /*1f00*/  IADD3.X R5, PT, PT, R3, ~UR9, RZ, P2, !PT ;  /* 0x8000000903057c10 */ /* 0x000fe400097fe4ff */
[----:B------:R-:W-:Y:S02]  /*1f10*/  DSETP.GEU.AND P1, PT, R6, R22, PT ;  /* 0x000000160600722a */ /* 0x000fe40003f2e000 */
[----:B------:R-:W-:-:S04]  /*1f20*/  ISETP.GE.U32.AND.EX P0, PT, R5, UR11, PT, P0 ;  /* 0x0000000b05007c0c */ /* 0x000fc8000bf06100 */
[----:B------:R-:W-:Y:S02]  /*1f30*/  FSEL R10, R22, R6, !P1 ;  /* 0x00000006160a7208 */ /* 0x000fe40004800000 */
[----:B------:R-:W-:-:S07]  /*1f40*/  FSEL R11, R23, R7, !P1 ;  /* 0x00000007170b7208 */ /* 0x000fce0004800000 */
[----:B------:R-:W-:Y:S05]  /*1f50*/  @!P0 BRA `(.L_x_73) ;  /* 0x0000000c00248947 */ /* 0x000fea0003800000 */
[----:B------:R-:W-:Y:S02]  /*1f60*/  UIADD3 UR8, UP0, UPT, UR5, UR8, URZ ;  /* 0x0000000805087290 */ /* 0x000fe4000ff1e0ff */
[----:B------:R-:W-:Y:S01]  /*1f70*/  IMAD.U32 R5, RZ, RZ, UR5 ;  /* 0x00000005ff057e24 */ /* 0x000fe2000f8e00ff */
[----:B------:R-:W-:Y:S01]  /*1f80*/  UIADD3 UR4, UPT, UPT, UR4, 0x1, URZ ;  /* 0x0000000104047890 */ /* 0x000fe2000fffe0ff */
[----:B------:R-:W-:Y:S01]  /*1f90*/  VIADD R0, R0, -UR5 ;  /* 0x8000000500007c36 */ /* 0x000fe20008000000 */
[----:B------:R-:W-:Y:S01]  /*1fa0*/  UIADD3.X UR9, UPT, UPT, UR11, UR9, URZ, UP0, !UPT ;  /* 0x000000090b097290 */ /* 0x000fe200087fe4ff */
[----:B------:R-:W-:Y:S01]  /*1fb0*/  IMAD.WIDE R8, R5, 0x8, R8 ;  /* 0x0000000805087825 */ /* 0x000fe200078e0208 */
[----:B------:R-:W-:Y:S01]  /*1fc0*/  ISETP.LT.U32.AND P0, PT, R27, UR8, PT ;  /* 0x000000081b007c0c */ /* 0x000fe2000bf01070 */
[----:B------:R-:W-:-:S03]  /*1fd0*/  UMOV UR10, UR6 ;  /* 0x00000006000a7c82 */ /* 0x000fc60008000000 */
[----:B------:R-:W-:-:S05]  /*1fe0*/  IMAD.U32 R7, RZ, RZ, UR9 ;  /* 0x00000009ff077e24 */ /* 0x000fca000f8e00ff */
[----:B------:R-:W-:-:S13]  /*1ff0*/  ISETP.GT.U32.AND.EX P0, PT, R7, R26, PT, P0 ;  /* 0x0000001a0700720c */ /* 0x000fda0003f04100 */
[----:B------:R-:W-:Y:S05]  /*2000*/  @!P0 BRA `(.L_x_75) ;  /* 0xfffffffc001c8947 */ /* 0x000fea000383ffff */
[----:B------:R-:W-:-:S05]  /*2010*/  UMOV UR6, UR5 ;  /* 0x0000000500067c82 */ /* 0x000fca0008000000 */
.L_x_74:
[----:B------:R-:W0:Y:S01]  /*2020*/  S2R R7, SR_TID.X ;  /* 0x0000000000077919 */ /* 0x000e220000002100 */
[C---:B------:R-:W-:Y:S01]  /*2030*/  VIADD R2, R4.reuse, -UR8 ;  /* 0x8000000804027c36 */ /* 0x040fe20008000000 */
[----:B------:R-:W-:Y:S01]  /*2040*/  ISETP.LE.U32.AND P1, PT, R4, UR8, PT ;  /* 0x0000000804007c0c */ /* 0x000fe2000bf23070 */
[----:B------:R-:W-:Y:S01]  /*2050*/  IMAD.U32 R6, RZ, RZ, UR9 ;  /* 0x00000009ff067e24 */ /* 0x000fe2000f8e00ff */
[----:B------:R-:W-:Y:S02]  /*2060*/  BSSY.RECONVERGENT B1, `(.L_x_73) ;  /* 0x00000b8000017945 */ /* 0x000fe40003800200 */
[----:B0-----:R-:W-:-:S04]  /*2070*/  ISETP.GE.AND P0, PT, R7, R2, PT ;  /* 0x000000020700720c */ /* 0x001fc80003f06270 */
[----:B------:R-:W-:-:S13]  /*2080*/  ISETP.GE.U32.OR.EX P0, PT, R6, R3, P0, P1 ;  /* 0x000000030600720c */ /* 0x000fda0000706510 */
[----:B------:R-:W-:Y:S05]  /*2090*/  @P0 BRA `(.L_x_76) ;  /* 0x0000000800d00947 */ /* 0x000fea0003800000 */
[----:B------:R-:W0:Y:S01]  /*20a0*/  LDC R2, c[0x0][0x3c0] ;  /* 0x0000f000ff027b82 */ /* 0x000e220000000800 */
[----:B------:R-:W-:Y:S01]  /*20b0*/  USHF.L.U32 UR5, UR16, 0xb, URZ ;  /* 0x0000000b10057899 */ /* 0x000fe200080006ff */
[----:B------:R-:W-:Y:S01]  /*20c0*/  LOP3.LUT R3, RZ, R7, RZ, 0x33, !PT ;  /* 0x00000007ff037212 */ /* 0x000fe200078e33ff */
[----:B------:R-:W-:Y:S02]  /*20d0*/  BSSY.RECONVERGENT B2, `(.L_x_77) ;  /* 0x0000055000027945 */ /* 0x000fe40003800200 */
[----:B------:R-:W-:-:S06]  /*20e0*/  UIADD3 UR5, UPT, UPT, UR5, UR6, URZ ;  /* 0x0000000605057290 */ /* 0x000fcc000fffe0ff */
[----:B------:R-:W-:Y:S01]  /*20f0*/  IADD3 R4, PT, PT, R4, -UR5, R3 ;  /* 0x8000000504047c10 */ /* 0x000fe2000fffe003 */
[----:B0-----:R-:W-:-:S04]  /*2100*/  IMAD R3, R2, UR4, RZ ;  /* 0x0000000402037c24 */ /* 0x001fc8000f8e02ff */
[----:B------:R-:W-:-:S05]  /*2110*/  IMAD R2, R3, -0x800, R4 ;  /* 0xfffff80003027824 */ /* 0x000fca00078e0204 */
[C---:B------:R-:W-:Y:S02]  /*2120*/  ISETP.GE.U32.AND P1, PT, R2.reuse, 0xf00, PT ;  /* 0x00000f000200780c */ /* 0x040fe40003f26070 */
[----:B------:R-:W-:Y:S01]  /*2130*/  LEA.HI R3, R2, 0x1, RZ, 0x18 ;  /* 0x0000000102037811 */ /* 0x000fe200078fc0ff */
[----:B------:R-:W-:-:S03]  /*2140*/  IMAD.MOV.U32 R2, RZ, RZ, R7 ;  /* 0x000000ffff027224 */ /* 0x000fc600078e0007 */
[----:B------:R-:W-:-:S04]  /*2150*/  LOP3.LUT R4, R3, 0xf, RZ, 0xc0, !PT ;  /* 0x0000000f03047812 */ /* 0x000fc800078ec0ff */
[----:B------:R-:W-:-:S03]  /*2160*/  ISETP.NE.AND P0, PT, R4, RZ, PT ;  /* 0x000000ff0400720c */ /* 0x000fc60003f05270 */
[----:B------:R-:W-:Y:S10]  /*2170*/  @!P1 BRA `(.L_x_78) ;  /* 0x0000000400289947 */ /* 0x000ff40003800000 */
[----:B------:R-:W-:-:S04]  /*2180*/  LEA.HI R2, R0, 0x1, RZ, 0x18 ;  /* 0x0000000100027811 */ /* 0x000fc800078fc0ff */
[----:B------:R-:W-:Y:S01]  /*2190*/  LOP3.LUT R5, R2, 0x1fffff0, RZ, 0xc0, !PT ;  /* 0x01fffff002057812 */ /* 0x000fe200078ec0ff */
[----:B------:R-:W-:-:S04]  /*21a0*/  IMAD.MOV.U32 R2, RZ, RZ, R7 ;  /* 0x000000ffff027224 */ /* 0x000fc800078e0007 */
[----:B------:R-:W-:-:S07]  /*21b0*/  IMAD.MOV R5, RZ, RZ, -R5 ;  /* 0x000000ffff057224 */ /* 0x000fce00078e0a05 */
.L_x_79:
        /* <DEDUP_REMOVED lines=8> */
[----:B--2---:R-:W-:-:S06]  /*2240*/  DSETP.GEU.AND P1, PT, R10, R6, PT ;  /* 0x000000060a00722a */ /* 0x004fcc0003f2e000 */
        /* <DEDUP_REMOVED lines=11> */
[----:B-----5:R-:W-:-:S06]  /*2300*/  DSETP.GEU.AND P1, PT, R10, R16, PT ;  /* 0x000000100a00722a */ /* 0x020fcc0003f2e000 */
[----:B------:R-:W-:Y:S02]  /*2310*/  FSEL R10, R16, R10, !P1 ;  /* 0x0000000a100a7208 */ /* 0x000fe40004800000 */
[----:B------:R-:W-:Y:S02]  /*2320*/  FSEL R11, R17, R11, !P1 ;  /* 0x0000000b110b7208 */ /* 0x000fe40004800000 */
[----:B------:R-:W5:Y:S04]  /*2330*/  LDG.E.64 R16, desc[UR14][R8.64+0x1800] ;  /* 0x0018000e08107981 */ /* 0x000f68000c1e1b00 */
[----:B------:R-:W-:-:S06]  /*2340*/  DSETP.GEU.AND P1, PT, R10, R14, PT ;  /* 0x0000000e0a00722a */ /* 0x000fcc0003f2e000 */
        /* <DEDUP_REMOVED lines=14> */
[----:B------:R0:W5:Y:S01]  /*2430*/  LDG.E.64 R24, desc[UR14][R8.64+0x3800] ;  /* 0x0038000e08187981 */ /* 0x000162000c1e1b00 */
        /* <DEDUP_REMOVED lines=30> */
.L_x_78:
[----:B------:R-:W-:Y:S05]  /*2620*/  BSYNC.RECONVERGENT B2 ;  /* 0x0000000000027941 */ /* 0x000fea0003800200 */
.L_x_77:
[----:B------:R-:W-:Y:S05]  /*2630*/  @!P0 BRA `(.L_x_76) ;  /* 0x0000000400688947 */ /* 0x000fea0003800000 */
[----:B------:R-:W-:Y:S01]  /*2640*/  ISETP.GE.U32.AND P1, PT, R4, 0x8, PT ;  /* 0x000000080400780c */ /* 0x000fe20003f26070 */
[----:B------:R-:W-:Y:S01]  /*2650*/  BSSY.RECONVERGENT B2, `(.L_x_80) ;  /* 0x0000029000027945 */ /* 0x000fe20003800200 */
[----:B------:R-:W-:-:S04]  /*2660*/  LOP3.LUT R24, R3, 0x7, RZ, 0xc0, !PT ;  /* 0x0000000703187812 */ /* 0x000fc800078ec0ff */
[----:B------:R-:W-:-:S07]  /*2670*/  ISETP.NE.AND P0, PT, R24, RZ, PT ;  /* 0x000000ff1800720c */ /* 0x000fce0003f05270 */
[----:B------:R-:W-:Y:S06]  /*2680*/  @!P1 BRA `(.L_x_81) ;  /* 0x0000000000949947 */ /* 0x000fec0003800000 */
[----:B------:R-:W-:-:S05]  /*2690*/  IADD3 R4, P1, PT, R2, UR8, RZ ;  /* 0x0000000802047c10 */ /* 0x000fca000ff3e0ff */
[----:B------:R-:W-:Y:S01]  /*26a0*/  IMAD.X R5, RZ, RZ, UR9, P1 ;  /* 0x00000009ff057e24 */ /* 0x000fe200088e06ff */
[----:B------:R-:W-:-:S04]  /*26b0*/  LEA R20, P1, R4, UR12, 0x3 ;  /* 0x0000000c04147c11 */ /* 0x000fc8000f8218ff */
        /* <DEDUP_REMOVED lines=9> */
[----:B------:R-:W-:Y:S01]  /*2750*/  VIADD R2, R2, 0x800 ;  /* 0x0000080002027836 */ /* 0x000fe20000000000 */
        /* <DEDUP_REMOVED lines=24> */
.L_x_81:
[----:B------:R-:W-:Y:S05]  /*28e0*/  BSYNC.RECONVERGENT B2 ;  /* 0x0000000000027941 */ /* 0x000fea0003800200 */
.L_x_80:
[----:B------:R-:W-:Y:S05]  /*28f0*/  @!P0 BRA `(.L_x_76) ;  /* 0x0000000000b88947 */ /* 0x000fea0003800000 */
[----:B------:R-:W-:Y:S01]  /*2900*/  ISETP.GE.U32.AND P1, PT, R24, 0x4, PT ;  /* 0x000000041800780c */ /* 0x000fe20003f26070 */
[----:B------:R-:W-:Y:S01]  /*2910*/  BSSY.RECONVERGENT B2, `(.L_x_82) ;  /* 0x0000018000027945 */ /* 0x000fe20003800200 */
[----:B------:R-:W-:-:S11]  /*2920*/  LOP3.LUT P0, RZ, R3, 0x3, RZ, 0xc0, !PT ;  /* 0x0000000303ff7812 */ /* 0x000fd6000780c0ff */
[----:B------:R-:W-:Y:S05]  /*2930*/  @!P1 BRA `(.L_x_83) ;  /* 0x0000000000549947 */ /* 0x000fea0003800000 */
[----:B------:R-:W-:-:S05]  /*2940*/  IADD3 R3, P1, PT, R2, UR8, RZ ;  /* 0x0000000802037c10 */ /* 0x000fca000ff3e0ff */
[----:B------:R-:W-:Y:S01]  /*2950*/  IMAD.X R6, RZ, RZ, UR9, P1 ;  /* 0x00000009ff067e24 */ /* 0x000fe200088e06ff */
[----:B------:R-:W-:-:S04]  /*2960*/  LEA R4, P1, R3, UR12, 0x3 ;  /* 0x0000000c03047c11 */ /* 0x000fc8000f8218ff */
[----:B------:R-:W-:-:S05]  /*2970*/  LEA.HI.X R5, R3, UR13, R6, 0x3, P1 ;  /* 0x0000000d03057c11 */ /* 0x000fca00088f1c06 */
[----:B------:R-:W2:Y:S04]  /*2980*/  LDG.E.64 R6, desc[UR14][R4.64] ;  /* 0x0000000e04067981 */ /* 0x000ea8000c1e1b00 */
[----:B------:R-:W3:Y:S04]  /*2990*/  LDG.E.64 R8, desc[UR14][R4.64+0x800] ;  /* 0x0008000e04087981 */ /* 0x000ee8000c1e1b00 */
[----:B------:R-:W4:Y:S04]  /*29a0*/  LDG.E.64 R12, desc[UR14][R4.64+0x1000] ;  /* 0x0010000e040c7981 */ /* 0x000f28000c1e1b00 */
        /* <DEDUP_REMOVED lines=13> */
[----:B------:R-:W-:-:S07]  /*2a80*/  FSEL R11, R15, R7, !P1 ;  /* 0x000000070f0b7208 */ /* 0x000fce0004800000 */
.L_x_83:
[----:B------:R-:W-:Y:S05]  /*2a90*/  BSYNC.RECONVERGENT B2 ;  /* 0x0000000000027941 */ /* 0x000fea0003800200 */
.L_x_82:
[----:B------:R-:W-:Y:S05]  /*2aa0*/  @!P0 BRA `(.L_x_76) ;  /* 0x00000000004c8947 */ /* 0x000fea0003800000 */
[----:B------:R-:W-:Y:S02]  /*2ab0*/  LOP3.LUT R0, R0, 0xffff, RZ, 0xc0, !PT ;  /* 0x0000ffff00007812 */ /* 0x000fe400078ec0ff */
[----:B------:R-:W-:Y:S02]  /*2ac0*/  IADD3 R2, P0, PT, R2, UR10, RZ ;  /* 0x0000000a02027c10 */ /* 0x000fe4000ff1e0ff */
[----:B------:R-:W-:Y:S02]  /*2ad0*/  LEA.HI R0, R0, 0x1, RZ, 0x18 ;  /* 0x0000000100007811 */ /* 0x000fe400078fc0ff */
[----:B------:R-:W-:Y:S01]  /*2ae0*/  LEA R4, P1, R2, UR12, 0x3 ;  /* 0x0000000c02047c11 */ /* 0x000fe2000f8218ff */
[----:B------:R-:W-:Y:S01]  /*2af0*/  IMAD.X R5, RZ, RZ, UR7, P0 ;  /* 0x00000007ff057e24 */ /* 0x000fe200080e06ff */
[----:B------:R-:W-:-:S04]  /*2b00*/  LOP3.LUT R0, R0, 0x3, RZ, 0xc0, !PT ;  /* 0x0000000300007812 */ /* 0x000fc800078ec0ff */
[----:B------:R-:W-:Y:S01]  /*2b10*/  LEA.HI.X R5, R2, UR13, R5, 0x3, P1 ;  /* 0x0000000d02057c11 */ /* 0x000fe200088f1c05 */
[----:B------:R-:W-:-:S07]  /*2b20*/  IMAD.MOV R0, RZ, RZ, -R0 ;  /* 0x000000ffff007224 */ /* 0x000fce00078e0a00 */
.L_x_84:
[----:B------:R-:W-:Y:S02]  /*2b30*/  IMAD.MOV.U32 R2, RZ, RZ, R4 ;  /* 0x000000ffff027224 */ /* 0x000fe400078e0004 */
[----:B------:R-:W-:-:S06]  /*2b40*/  IMAD.MOV.U32 R3, RZ, RZ, R5 ;  /* 0x000000ffff037224 */ /* 0x000fcc00078e0005 */
[----:B------:R-:W2:Y:S01]  /*2b50*/  LDG.E.64 R2, desc[UR14][R2.64] ;  /* 0x0000000e02027981 */ /* 0x000ea2000c1e1b00 */
[----:B------:R-:W-:Y:S01]  /*2b60*/  VIADD R0, R0, 0x1 ;  /* 0x0000000100007836 */ /* 0x000fe20000000000 */
[----:B------:R-:W-:-:S05]  /*2b70*/  IADD3 R4, P1, PT, R4, 0x800, RZ ;  /* 0x0000080004047810 */ /* 0x000fca0007f3e0ff */
[----:B------:R-:W-:Y:S01]  /*2b80*/  IMAD.X R5, RZ, RZ, R5, P1 ;  /* 0x000000ffff057224 */ /* 0x000fe200008e0605 */
[----:B--2---:R-:W-:-:S06]  /*2b90*/  DSETP.GEU.AND P0, PT, R10, R2, PT ;  /* 0x000000020a00722a */ /* 0x004fcc0003f0e000 */
[----:B------:R-:W-:Y:S02]  /*2ba0*/  FSEL R10, R2, R10, !P0 ;  /* 0x0000000a020a7208 */ /* 0x000fe40004000000 */
[----:B------:R-:W-:Y:S02]  /*2bb0*/  FSEL R11, R3, R11, !P0 ;  /* 0x0000000b030b7208 */ /* 0x000fe40004000000 */
[----:B------:R-:W-:-:S13]  /*2bc0*/  ISETP.NE.AND P0, PT, R0, RZ, PT ;  /* 0x000000ff0000720c */ /* 0x000fda0003f05270 */
[----:B------:R-:W-:Y:S05]  /*2bd0*/  @P0 BRA `(.L_x_84) ;  /* 0xfffffffc00d40947 */ /* 0x000fea000383ffff */
.L_x_76:
[----:B------:R-:W-:Y:S05]  /*2be0*/  BSYNC.RECONVERGENT B1 ;  /* 0x0000000000017941 */ /* 0x000fea0003800200 */
.L_x_73:
[----:B------:R-:W0:Y:S01]  /*2bf0*/  S2R R6, SR_LANEID ;  /* 0x0000000000067919 */ /* 0x000e220000000000 */
[----:B------:R-:W-:Y:S04]  /*2c00*/  SHFL.DOWN PT, R2, R10, 0x1, 0x1f ;  /* 0x08201f000a027f89 */ /* 0x000fe800000e0000 */
[----:B------:R-:W1:Y:S01]  /*2c10*/  SHFL.DOWN PT, R3, R11, 0x1, 0x1f ;  /* 0x08201f000b037f89 */ /* 0x000e6200000e0000 */
[----:B------:R-:W2:Y:S01]  /*2c20*/  S2R R9, SR_TID.X ;  /* 0x0000000000097919 */ /* 0x000ea20000002100 */
        /* <DEDUP_REMOVED lines=10> */
[----:B------:R-:W-:-:S02]  /*2cd0*/  @!P2 MOV R7, 0x400 ;  /* 0x000004000007a802 */ /* 0x000fc40000000f00 */
[----:B------:R-:W0:Y:S01]  /*2ce0*/  SHFL.DOWN PT, R3, R5, 0x2, 0x1f ;  /* 0x08401f0005037f89 */ /* 0x000e2200000e0000 */
[----:B------:R-:W1:Y:S02]  /*2cf0*/  @!P2 S2R R8, SR_CgaCtaId ;  /* 0x000000000008a919 */ /* 0x000e640000008800 */
[----:B0-----:R-:W-:-:S06]  /*2d00*/  DSETP.GEU.AND P0, PT, R4, R2, PT ;  /* 0x000000020400722a */ /* 0x001fcc0003f0e000 */
[----:B------:R-:W-:Y:S02]  /*2d10*/  @!P1 FSEL R0, R2, R0, !P0 ;  /* 0x0000000002009208 */ /* 0x000fe40004000000 */
[----:B------:R-:W-:Y:S02]  /*2d20*/  @!P1 FSEL R5, R3, R5, !P0 ;  /* 0x0000000503059208 */ /* 0x000fe40004000000 */
[----:B------:R-:W-:Y:S01]  /*2d30*/  ISETP.GT.AND P1, PT, R6, 0x1b, PT ;  /* 0x0000001b0600780c */ /* 0x000fe20003f24270 */
[----:B------:R-:W-:Y:S01]  /*2d40*/  SHFL.DOWN PT, R2, R0, 0x4, 0x1f ;  /* 0x08801f0000027f89 */ /* 0x000fe200000e0000 */
[----:B------:R-:W-:Y:S01]  /*2d50*/  IMAD.MOV.U32 R4, RZ, RZ, R0 ;  /* 0x000000ffff047224 */ /* 0x000fe200078e0000 */
[----:B-1----:R-:W-:Y:S02]  /*2d60*/  @!P2 LEA R7, R8, R7, 0x18 ;  /* 0x000000070807a211 */ /* 0x002fe400078ec0ff */
[----:B------:R-:W0:Y:S03]  /*2d70*/  SHFL.DOWN PT, R3, R5, 0x4, 0x1f ;  /* 0x08801f0005037f89 */ /* 0x000e2600000e0000 */
[----:B0-----:R-:W-:-:S06]  /*2d80*/  DSETP.GEU.AND P0, PT, R4, R2, PT ;  /* 0x000000020400722a */ /* 0x001fcc0003f0e000 */
[----:B------:R-:W-:Y:S02]  /*2d90*/  @!P1 FSEL R0, R2, R0, !P0 ;  /* 0x0000000002009208 */ /* 0x000fe40004000000 */
[----:B------:R-:W-:Y:S02]  /*2da0*/  @!P1 FSEL R5, R3, R5, !P0 ;  /* 0x0000000503059208 */ /* 0x000fe40004000000 */
[----:B------:R-:W-:Y:S01]  /*2db0*/  ISETP.GT.AND P1, PT, R6, 0x17, PT ;  /* 0x000000170600780c */ /* 0x000fe20003f24270 */
[----:B------:R-:W-:Y:S01]  /*2dc0*/  SHFL.DOWN PT, R2, R0, 0x8, 0x1f ;  /* 0x09001f0000027f89 */ /* 0x000fe200000e0000 */
[----:B------:R-:W-:-:S03]  /*2dd0*/  IMAD.MOV.U32 R4, RZ, RZ, R0 ;  /* 0x000000ffff047224 */ /* 0x000fc600078e0000 */
        /* <DEDUP_REMOVED lines=8> */
[----:B0-----:R-:W-:Y:S01]  /*2e60*/  DSETP.GEU.AND P0, PT, R4, R2, PT ;  /* 0x000000020400722a */ /* 0x001fe20003f0e000 */
[----:B--2---:R-:W-:-:S05]  /*2e70*/  @!P2 SHF.R.U32.HI R4, RZ, 0x2, R9 ;  /* 0x00000002ff04a819 */ /* 0x004fca0000011609 */
[----:B------:R-:W-:Y:S02]  /*2e80*/  FSEL R2, R2, R0, !P0 ;  /* 0x0000000002027208 */ /* 0x000fe40004000000 */
[----:B------:R-:W-:Y:S02]  /*2e90*/  FSEL R3, R3, R5, !P0 ;  /* 0x0000000503037208 */ /* 0x000fe40004000000 */
[----:B------:R-:W-:Y:S02]  /*2ea0*/  ISETP.NE.AND P0, PT, R9, RZ, PT ;  /* 0x000000ff0900720c */ /* 0x000fe40003f05270 */
[----:B------:R-:W-:Y:S02]  /*2eb0*/  @!P2 LOP3.LUT R4, R4, 0xf8, RZ, 0xc0, !PT ;  /* 0x000000f80404a812 */ /* 0x000fe400078ec0ff */
[----:B------:R-:W-:-:S03]  /*2ec0*/  FSEL R5, R5, R3, P1 ;  /* 0x0000000305057208 */ /* 0x000fc60000800000 */
[----:B------:R-:W-:Y:S01]  /*2ed0*/  @!P2 IMAD.IADD R7, R4, 0x1, R7 ;  /* 0x000000010407a824 */ /* 0x000fe200078e0207 */
[----:B------:R-:W-:-:S04]  /*2ee0*/  FSEL R4, R0, R2, P1 ;  /* 0x0000000200047208 */ /* 0x000fc80000800000 */
[----:B------:R0:W-:Y:S01]  /*2ef0*/  @!P2 STS.64 [R7+0x8], R2 ;  /* 0x000008020700a388 */ /* 0x0001e20000000a00 */
[----:B------:R-:W-:Y:S06]  /*2f00*/  BAR.SYNC.DEFER_BLOCKING 0x0 ;  /* 0x0000000000007b1d */ /* 0x000fec0000010000 */
[----:B------:R-:W-:Y:S05]  /*2f10*/  @P0 BRA `(.L_x_72) ;  /* 0x0000000000700947 */ /* 0x000fea0003800000 */
[----:B------:R-:W1:Y:S01]  /*2f20*/  S2UR UR5, SR_CgaCtaId ;  /* 0x00000000000579c3 */ /* 0x000e620000008800 */
[----:B------:R-:W-:Y:S02]  /*2f30*/  UMOV UR4, 0x400 ;  /* 0x0000040000047882 */ /* 0x000fe40000000000 */
[----:B-1----:R-:W-:-:S09]  /*2f40*/  ULEA UR4, UR5, UR4, 0x18 ;  /* 0x0000000405047291 */ /* 0x002fd2000f8ec0ff */
[----:B------:R-:W1:Y:S04]  /*2f50*/  LDS.128 R12, [UR4+0x10] ;  /* 0x00001004ff0c7984 */ /* 0x000e680008000c00 */
[----:B------:R-:W2:Y:S01]  /*2f60*/  LDS.128 R8, [UR4+0x20] ;  /* 0x00002004ff087984 */ /* 0x000ea20008000c00 */
[----:B-1----:R-:W-:-:S06]  /*2f70*/  DSETP.GEU.AND P1, PT, R4, R12, PT ;  /* 0x0000000c0400722a */ /* 0x002fcc0003f2e000 */
[----:B0-----:R-:W-:Y:S02]  /*2f80*/  FSEL R2, R12, R4, !P1 ;  /* 0x000000040c027208 */ /* 0x001fe40004800000 */
[----:B------:R-:W-:Y:S02]  /*2f90*/  FSEL R3, R13, R5, !P1 ;  /* 0x000000050d037208 */ /* 0x000fe40004800000 */
[----:B------:R-:W0:Y:S04]  /*2fa0*/  LDS.128 R4, [UR4+0x30] ;  /* 0x00003004ff047984 */ /* 0x000e280008000c00 */
[----:B------:R-:W-:-:S06]  /*2fb0*/  DSETP.GEU.AND P1, PT, R2, R14, PT ;  /* 0x0000000e0200722a */ /* 0x000fcc0003f2e000 */
[----:B------:R-:W-:Y:S02]  /*2fc0*/  FSEL R2, R14, R2, !P1 ;  /* 0x000000020e027208 */ /* 0x000fe40004800000 */
[----:B------:R-:W-:-:S06]  /*2fd0*/  FSEL R3, R15, R3, !P1 ;  /* 0x000000030f037208 */ /* 0x000fcc0004800000 */
[----:B--2---:R-:W-:-:S06]  /*2fe0*/  DSETP.GEU.AND P1, PT, R2, R8, PT ;  /* 0x000000080200722a */ /* 0x004fcc0003f2e000 */
        /* <DEDUP_REMOVED lines=15> */
.L_x_72:
[----:B------:R-:W-:Y:S05]  /*30e0*/  BSYNC.RECONVERGENT B0 ;  /* 0x0000000000007941 */ /* 0x000fea0003800200 */
.L_x_57:
[----:B------:R-:W-:Y:S05]  /*30f0*/  @P0 EXIT ;  /* 0x000000000000094d */ /* 0x000fea0003800000 */
[----:B------:R-:W2:Y:S02]  /*3100*/  LDCU.64 UR4, c[0x0][0x388] ;  /* 0x00007100ff0477ac */ /* 0x000ea40008000a00 */
[----:B--2---:R-:W-:-:S06]  /*3110*/  UIMAD.WIDE.U32 UR4, UR16, 0x8, UR4 ;  /* 0x00000008100478a5 */ /* 0x004fcc000f8e0004 */
[----:B0-----:R-:W-:Y:S02]  /*3120*/  IMAD.U32 R2, RZ, RZ, UR4 ;  /* 0x00000004ff027e24 */ /* 0x001fe4000f8e00ff */
[----:B------:R-:W-:-:S05]  /*3130*/  IMAD.U32 R3, RZ, RZ, UR5 ;  /* 0x00000005ff037e24 */ /* 0x000fca000f8e00ff */
[----:B------:R-:W-:Y:S01]  /*3140*/  STG.E.64 desc[UR14][R2.64], R4 ;  /* 0x0000000402007986 */ /* 0x000fe2000c101b0e */
[----:B------:R-:W-:Y:S05]  /*3150*/  EXIT ;  /* 0x000000000000794d */ /* 0x000fea0003800000 */
.L_x_85:
        /* <DEDUP_REMOVED lines=10> */
.L_x_240:


//--------------------- .text._ZN3cub18CUB_300001_SM_10006detail6reduce28DeviceReduceSingleTileKernelINS2_10policy_hubIdyN4cuda3__47maximumIdEEE10Policy1000EN6thrust24THRUST_300001_SM_1000_NS6detail15normal_iteratorINSC_10device_ptrIdEEEEPdyS8_ddNS5_3std3__410__identityEEEvT0_T1_T2_T3_T4_T6_ --------------------------
	.section	.text._ZN3cub18CUB_300001_SM_10006detail6reduce28DeviceReduceSingleTileKernelINS2_10policy_hubIdyN4cuda3__47maximumIdEEE10Policy1000EN6thrust24THRUST_300001_SM_1000_NS6detail15normal_iteratorINSC_10device_ptrIdEEEEPdyS8_ddNS5_3std3__410__identityEEEvT0_T1_T2_T3_T4_T6_,"ax",@progbits
	.align	128
        .global         _ZN3cub18CUB_300001_SM_10006detail6reduce28DeviceReduceSingleTileKernelINS2_10policy_hubIdyN4cuda3__47maximumIdEEE10Policy1000EN6thrust24THRUST_300001_SM_1000_NS6detail15normal_iteratorINSC_10device_ptrIdEEEEPdyS8_ddNS5_3std3__410__identityEEEvT0_T1_T2_T3_T4_T6_
        .type           _ZN3cub18CUB_300001_SM_10006detail6reduce28DeviceReduceSingleTileKernelINS2_10policy_hubIdyN4cuda3__47maximumIdEEE10Policy1000EN6thrust24THRUST_300001_SM_1000_NS6detail15normal_iteratorINSC_10device_ptrIdEEEEPdyS8_ddNS5_3std3__410__identityEEEvT0_T1_T2_T3_T4_T6_,@function
        .size           _ZN3cub18CUB_300001_SM_10006detail6reduce28DeviceReduceSingleTileKernelINS2_10policy_hubIdyN4cuda3__47maximumIdEEE10Policy1000EN6thrust24THRUST_300001_SM_1000_NS6detail15normal_iteratorINSC_10device_ptrIdEEEEPdyS8_ddNS5_3std3__410__identityEEEvT0_T1_T2_T3_T4_T6_,(.L_x_241 - _ZN3cub18CUB_300001_SM_10006detail6reduce28DeviceReduceSingleTileKernelINS2_10policy_hubIdyN4cuda3__47maximumIdEEE10Policy1000EN6thrust24THRUST_300001_SM_1000_NS6detail15normal_iteratorINSC_10device_ptrIdEEEEPdyS8_ddNS5_3std3__410__identityEEEvT0_T1_T2_T3_T4_T6_)
        .other          _ZN3cub18CUB_300001_SM_10006detail6reduce28DeviceReduceSingleTileKernelINS2_10policy_hubIdyN4cuda3__47maximumIdEEE10Policy1000EN6thrust24THRUST_300001_SM_1000_NS6detail15normal_iteratorINSC_10device_ptrIdEEEEPdyS8_ddNS5_3std3__410__identityEEEvT0_T1_T2_T3_T4_T6_,@"STO_CUDA_ENTRY STV_DEFAULT"
_ZN3cub18CUB_300001_SM_10006detail6reduce28DeviceReduceSingleTileKernelINS2_10policy_hubIdyN4cuda3__47maximumIdEEE10Policy1000EN6thrust24THRUST_300001_SM_1000_NS6detail15normal_iteratorINSC_10device_ptrIdEEEEPdyS8_ddNS5_3std3__410__identityEEEvT0_T1_T2_T3_T4_T6_:
.text._ZN3cub18CUB_300001_SM_10006detail6reduce28DeviceReduceSingleTileKernelINS2_10policy_hubIdyN4cuda3__47maximumIdEEE10Policy1000EN6thrust24THRUST_300001_SM_1000_NS6detail15normal_iteratorINSC_10device_ptrIdEEEEPdyS8_ddNS5_3std3__410__identityEEEvT0_T1_T2_T3_T4_T6_:
[----:B------:R-:W-:Y:S01]  /*0000*/  LDC R1, c[0x0][0x37c] ;  /* 0x0000df00ff017b82 */ /* 0x000fe20000000800 */
[----:B------:R-:W0:Y:S01]  /*0010*/  LDCU.64 UR4, c[0x0][0x390] ;  /* 0x00007200ff0477ac */ /* 0x000e220008000a00 */
[----:B------:R-:W1:Y:S01]  /*0020*/  LDCU.64 UR6, c[0x0][0x358] ;  /* 0x00006b00ff0677ac */ /* 0x000e620008000a00 */
[----:B0-----:R-:W-:Y:S02]  /*0030*/  IMAD.U32 R8, RZ, RZ, UR4 ;  /* 0x00000004ff087e24 */ /* 0x001fe4000f8e00ff */
[----:B------:R-:W-:-:S03]  /*0040*/  IMAD.U32 R9, RZ, RZ, UR5 ;  /* 0x00000005ff097e24 */ /* 0x000fc6000f8e00ff */
[----:B------:R-:W-:-:S04]  /*0050*/  ISETP.NE.U32.AND P0, PT, R8, RZ, PT ;  /* 0x000000ff0800720c */ /* 0x000fc80003f05070 */
[----:B------:R-:W-:-:S13]  /*0060*/  ISETP.NE.AND.EX P0, PT, R9, RZ, PT, P0 ;  /* 0x000000ff0900720c */ /* 0x000fda0003f05300 */
        /* <DEDUP_REMOVED lines=8> */
.L_x_86:
[----:B------:R-:W-:Y:S01]  /*00f0*/  ISETP.GT.U32.AND P0, PT, R8, 0x7ff, PT ;  /* 0x000007ff0800780c */ /* 0x000fe20003f04070 */
[----:B------:R-:W-:Y:S03]  /*0100*/  BSSY.RECONVERGENT B0, `(.L_x_87) ;  /* 0x00002df000007945 */ /* 0x000fe60003800200 */
[----:B------:R-:W-:-:S13]  /*0110*/  ISETP.GT.U32.AND.EX P0, PT, R9, RZ, PT, P0 ;  /* 0x000000ff0900720c */ /* 0x000fda0003f04100 */
[----:B------:R-:W-:Y:S05]  /*0120*/  @P0 BRA `(.L_x_88) ;  /* 0x0000001400f40947 */ /* 0x000fea0003800000 */
[----:B------:R-:W0:Y:S01]  /*0130*/  S2R R0, SR_TID.X ;  /* 0x0000000000007919 */ /* 0x000e220000002100 */
[----:B------:R-:W-:Y:S01]  /*0140*/  BSSY.RECONVERGENT B1, `(.L_x_89) ;  /* 0x0000009000017945 */ /* 0x000fe20003800200 */
[----:B------:R-:W-:Y:S02]  /*0150*/  CS2R R4, SRZ ;  /* 0x0000000000047805 */ /* 0x000fe4000001ff00 */
[----:B0-----:R-:W-:Y:S01]  /*0160*/  ISETP.GE.U32.AND P0, PT, R0, R8, PT ;  /* 0x000000080000720c */ /* 0x001fe20003f06070 */
[----:B------:R-:W-:-:S12]  /*0170*/  IMAD.MOV.U32 R2, RZ, RZ, R0 ;  /* 0x000000ffff027224 */ /* 0x000fd800078e0000 */
[----:B------:R-:W-:Y:S05]  /*0180*/  @P0 BRA `(.L_x_90) ;  /* 0x0000000000100947 */ /* 0x000fea0003800000 */
[----:B------:R-:W0:Y:S02]  /*0190*/  LDC.64 R4, c[0x0][0x380] ;  /* 0x0000e000ff047b82 */ /* 0x000e240000000a00 */
[----:B0-----:R-:W-:-:S06]  /*01a0*/  IMAD.WIDE.U32 R4, R0, 0x8, R4 ;  /* 0x0000000800047825 */ /* 0x001fcc00078e0004 */
[----:B------:R-:W5:Y:S01]  /*01b0*/  LDG.E.64 R4, desc[UR6][R4.64] ;  /* 0x0000000604047981 */ /* 0x000f62000c1e1b00 */
[----:B------:R-:W-:-:S07]  /*01c0*/  VIADD R2, R0, 0x100 ;  /* 0x0000010000027836 */ /* 0x000fce0000000000 */
.L_x_90:
[----:B------:R-:W-:Y:S05]  /*01d0*/  BSYNC.RECONVERGENT B1 ;  /* 0x0000000000017941 */ /* 0x000fea0003800200 */
.L_x_89:
[----:B------:R-:W-:Y:S01]  /*01e0*/  ISETP.GE.U32.AND P0, PT, R2, R8, PT ;  /* 0x000000080200720c */ /* 0x000fe20003f06070 */
[----:B------:R-:W-:-:S12]  /*01f0*/  BSSY.RECONVERGENT B1, `(.L_x_91) ;  /* 0x00000a7000017945 */ /* 0x000fd80003800200 */
[----:B------:R-:W-:Y:S05]  /*0200*/  @P0 BRA `(.L_x_92) ;  /* 0x0000000800940947 */ /* 0x000fea0003800000 */
[----:B------:R-:W-:Y:S01]  /*0210*/  LOP3.LUT R3, RZ, R2, RZ, 0x33, !PT ;  /* 0x00000002ff037212 */ /* 0x000fe200078e33ff */
[----:B------:R-:W-:Y:S04]  /*0220*/  BSSY.RECONVERGENT B2, `(.L_x_93) ;  /* 0x0000053000027945 */ /* 0x000fe80003800200 */
[----:B------:R-:W-:-:S05]  /*0230*/  IMAD.IADD R6, R3, 0x1, R8 ;  /* 0x0000000103067824 */ /* 0x000fca00078e0208 */
[C---:B------:R-:W-:Y:S02]  /*0240*/  ISETP.GE.U32.AND P1, PT, R6.reuse, 0xf00, PT ;  /* 0x00000f000600780c */ /* 0x040fe40003f26070 */
[----:B------:R-:W-:-:S04]  /*0250*/  LEA.HI R3, R6, 0x1, RZ, 0x18 ;  /* 0x0000000106037811 */ /* 0x000fc800078fc0ff */
[----:B------:R-:W-:-:S04]  /*0260*/  LOP3.LUT R43, R3, 0xf, RZ, 0xc0, !PT ;  /* 0x0000000f032b7812 */ /* 0x000fc800078ec0ff */
[----:B------:R-:W-:-:S03]  /*0270*/  ISETP.NE.AND P0, PT, R43, RZ, PT ;  /* 0x000000ff2b00720c */ /* 0x000fc60003f05270 */
[----:B------:R-:W-:Y:S10]  /*0280*/  @!P1 BRA `(.L_x_94) ;  /* 0x0000000400309947 */ /* 0x000ff40003800000 */
[----:B------:R-:W0:Y:S01]  /*0290*/  LDC.64 R6, c[0x0][0x380] ;  /* 0x0000e000ff067b82 */ /* 0x000e220000000a00 */
[----:B------:R-:W-:-:S05]  /*02a0*/  LOP3.LUT R42, R3, 0x1fffff0, RZ, 0xc0, !PT ;  /* 0x01fffff0032a7812 */ /* 0x000fca00078ec0ff */
[----:B------:R-:W-:Y:S02]  /*02b0*/  IMAD.MOV R42, RZ, RZ, -R42 ;  /* 0x000000ffff2a7224 */ /* 0x000fe400078e0a2a */
[----:B0-----:R-:W-:-:S03]  /*02c0*/  IMAD.WIDE.U32 R6, R2, 0x8, R6 ;  /* 0x0000000802067825 */ /* 0x001fc600078e0006 */
[----:B------:R-:W-:-:S05]  /*02d0*/  IADD3 R6, P1, PT, R6, 0x4000, RZ ;  /* 0x0000400006067810 */ /* 0x000fca0007f3e0ff */
[----:B------:R-:W-:-:S08]  /*02e0*/  IMAD.X R7, RZ, RZ, R7, P1 ;  /* 0x000000ffff077224 */ /* 0x000fd000008e0607 */
.L_x_95:
[----:B------:R-:W2:Y:S04]  /*02f0*/  LDG.E.64 R10, desc[UR6][R6.64+-0x4000] ;  /* 0xffc00006060a7981 */ /* 0x000ea8000c1e1b00 */
[----:B------:R-:W3:Y:S04]  /*0300*/  LDG.E.64 R12, desc[UR6][R6.64+-0x3800] ;  /* 0xffc80006060c7981 */ /* 0x000ee8000c1e1b00 */
[----:B------:R-:W4:Y:S04]  /*0310*/  LDG.E.64 R14, desc[UR6][R6.64+-0x3000] ;  /* 0xffd00006060e7981 */ /* 0x000f28000c1e1b00 */
        /* <DEDUP_REMOVED lines=12> */
[----:B------:R0:W4:Y:S01]  /*03e0*/  LDG.E.64 R40, desc[UR6][R6.64+0x3800] ;  /* 0x0038000606287981 */ /* 0x000122000c1e1b00 */
[----:B------:R-:W-:-:S02]  /*03f0*/  VIADD R42, R42, 0x10 ;  /* 0x000000102a2a7836 */ /* 0x000fc40000000000 */
[----:B------:R-:W-:-:S03]  /*0400*/  VIADD R2, R2, 0x1000 ;  /* 0x0000100002027836 */ /* 0x000fc60000000000 */
[----:B------:R-:W-:Y:S02]  /*0410*/  ISETP.NE.AND P2, PT, R42, RZ, PT ;  /* 0x000000ff2a00720c */ /* 0x000fe40003f45270 */
[----:B0-----:R-:W-:-:S05]  /*0420*/  IADD3 R6, P3, PT, R6, 0x8000, RZ ;  /* 0x0000800006067810 */ /* 0x001fca0007f7e0ff */
[----:B------:R-:W-:Y:S01]  /*0430*/  IMAD.X R7, RZ, RZ, R7, P3 ;  /* 0x000000ffff077224 */ /* 0x000fe200018e0607 */
        /* <DEDUP_REMOVED lines=49> */
.L_x_94:
[----:B------:R-:W-:Y:S05]  /*0750*/  BSYNC.RECONVERGENT B2 ;  /* 0x0000000000027941 */ /* 0x000fea0003800200 */
.L_x_93:
[----:B------:R-:W-:Y:S05]  /*0760*/  @!P0 BRA `(.L_x_92) ;  /* 0x00000004003c8947 */ /* 0x000fea0003800000 */
[----:B------:R-:W-:Y:S01]  /*0770*/  ISETP.GE.U32.AND P1, PT, R43, 0x8, PT ;  /* 0x000000082b00780c */ /* 0x000fe20003f26070 */
[----:B------:R-:W-:Y:S01]  /*0780*/  BSSY.RECONVERGENT B2, `(.L_x_96) ;  /* 0x0000027000027945 */ /* 0x000fe20003800200 */
[----:B------:R-:W-:-:S04]  /*0790*/  LOP3.LUT R26, R3, 0x7, RZ, 0xc0, !PT ;  /* 0x00000007031a7812 */ /* 0x000fc800078ec0ff */
[----:B------:R-:W-:-:S07]  /*07a0*/  ISETP.NE.AND P0, PT, R26, RZ, PT ;  /* 0x000000ff1a00720c */ /* 0x000fce0003f05270 */
[----:B------:R-:W-:Y:S06]  /*07b0*/  @!P1 BRA `(.L_x_97) ;  /* 0x00000000008c9947 */ /* 0x000fec0003800000 */
[----:B------:R-:W0:Y:S02]  /*07c0*/  LDC.64 R10, c[0x0][0x380] ;  /* 0x0000e000ff0a7b82 */ /* 0x000e240000000a00 */
[----:B0-----:R-:W-:-:S05]  /*07d0*/  IMAD.WIDE R10, R2, 0x8, R10 ;  /* 0x00000008020a7825 */ /* 0x001fca00078e020a */
        /* <DEDUP_REMOVED lines=33> */
.L_x_97:
[----:B------:R-:W-:Y:S05]  /*09f0*/  BSYNC.RECONVERGENT B2 ;  /* 0x0000000000027941 */ /* 0x000fea0003800200 */
.L_x_96:
        /* <DEDUP_REMOVED lines=25> */
.L_x_99:
[----:B------:R-:W-:Y:S05]  /*0b90*/  BSYNC.RECONVERGENT B2 ;  /* 0x0000000000027941 */ /* 0x000fea0003800200 */
.L_x_98:
[----:B------:R-:W-:Y:S05]  /*0ba0*/  @!P0 BRA `(.L_x_92) ;  /* 0x00000000002c8947 */ /* 0x000fea0003800000 */
[----:B------:R-:W0:Y:S01]  /*0bb0*/  LDC.64 R10, c[0x0][0x380] ;  /* 0x0000e000ff0a7b82 */ /* 0x000e220000000a00 */
[----:B------:R-:W-:-:S07]  /*0bc0*/  IMAD.MOV R3, RZ, RZ, -R3 ;  /* 0x000000ffff037224 */ /* 0x000fce00078e0a03 */
.L_x_100:
[----:B0-----:R-:W-:-:S06]  /*0bd0*/  IMAD.WIDE R6, R2, 0x8, R10 ;  /* 0x0000000802067825 */ /* 0x001fcc00078e020a */
        /* <DEDUP_REMOVED lines=8> */
.L_x_92:
[----:B------:R-:W-:Y:S05]  /*0c60*/  BSYNC.RECONVERGENT B1 ;  /* 0x0000000000017941 */ /* 0x000fea0003800200 */
.L_x_91:
[----:B------:R-:W-:-:S04]  /*0c70*/  ISETP.GE.U32.AND P0, PT, R8, 0x100, PT ;  /* 0x000001000800780c */ /* 0x000fc80003f06070 */
[----:B------:R-:W-:-:S13]  /*0c80*/  ISETP.GE.U32.AND.EX P0, PT, R9, RZ, PT, P0 ;  /* 0x000000ff0900720c */ /* 0x000fda0003f06100 */
        /* <DEDUP_REMOVED lines=17> */
[----:B------:R-:W1:Y:S04]  /*0da0*/  @!P2 S2R R7, SR_CgaCtaId ;  /* 0x000000000007a919 */ /* 0x000e680000008800 */
        /* <DEDUP_REMOVED lines=19> */
[----:B------:R-:W-:-:S03]  /*0ee0*/  @!P0 FSEL R11, R3, R11, !P1 ;  /* 0x0000000b030b8208 */ /* 0x000fc60004800000 */
[----:B------:R-:W-:Y:S01]  /*0ef0*/  SHFL.DOWN PT, R2, R9, 0x10, 0x1f ;  /* 0x0a001f0009027f89 */ /* 0x000fe200000e0000 */
[----:B------:R-:W-:Y:S02]  /*0f00*/  IMAD.MOV.U32 R4, RZ, RZ, R9 ;  /* 0x000000ffff047224 */ /* 0x000fe400078e0009 */
[----:B------:R-:W-:Y:S01]  /*0f10*/  IMAD.MOV.U32 R5, RZ, RZ, R11 ;  /* 0x000000ffff057224 */ /* 0x000fe200078e000b */
[----:B------:R-:W0:Y:S05]  /*0f20*/  SHFL.DOWN PT, R3, R11, 0x10, 0x1f ;  /* 0x0a001f000b037f89 */ /* 0x000e2a00000e0000 */
[----:B0-----:R-:W-:Y:S01]  /*0f30*/  DSETP.GEU.AND P0, PT, R4, R2, PT ;  /* 0x000000020400722a */ /* 0x001fe20003f0e000 */
[----:B------:R-:W-:-:S04]  /*0f40*/  @!P2 SHF.R.U32.HI R4, RZ, 0x2, R0 ;  /* 0x00000002ff04a819 */ /* 0x000fc80000011600 */
[----:B------:R-:W-:Y:S02]  /*0f50*/  @!P2 LOP3.LUT R6, R4, 0xf8, RZ, 0xc0, !PT ;  /* 0x000000f80406a812 */ /* 0x000fe400078ec0ff */
[----:B------:R-:W-:Y:S02]  /*0f60*/  FSEL R4, R2, R9, !P0 ;  /* 0x0000000902047208 */ /* 0x000fe40004000000 */
[----:B------:R-:W-:Y:S01]  /*0f70*/  FSEL R5, R3, R11, !P0 ;  /* 0x0000000b03057208 */ /* 0x000fe20004000000 */
[----:B------:R-:W-:Y:S01]  /*0f80*/  @!P2 IMAD.IADD R7, R6, 0x1, R7 ;  /* 0x000000010607a824 */ /* 0x000fe200078e0207 */
[----:B------:R-:W-:-:S04]  /*0f90*/  ISETP.GT.AND P0, PT, R8, 0xf, PT ;  /* 0x0000000f0800780c */ /* 0x000fc80003f04270 */
[----:B------:R1:W-:Y:S01]  /*0fa0*/  @!P2 STS.64 [R7+0x8], R4 ;  /* 0x000008040700a388 */ /* 0x0003e20000000a00 */
[----:B------:R-:W-:Y:S01]  /*0fb0*/  BAR.SYNC.DEFER_BLOCKING 0x0 ;  /* 0x0000000000007b1d */ /* 0x000fe20000010000 */
[----:B------:R-:W-:Y:S02]  /*0fc0*/  ISETP.NE.AND P2, PT, R0, RZ, PT ;  /* 0x000000ff0000720c */ /* 0x000fe40003f45270 */
[----:B------:R-:W-:Y:S02]  /*0fd0*/  FSEL R2, R9, R4, P0 ;  /* 0x0000000409027208 */ /* 0x000fe40000000000 */
[----:B------:R-:W-:-:S09]  /*0fe0*/  FSEL R3, R11, R5, P0 ;  /* 0x000000050b037208 */ /* 0x000fd20000000000 */
[----:B-1----:R-:W-:Y:S05]  /*0ff0*/  @P2 BRA `(.L_x_102) ;  /* 0x0000001c00bc2947 */ /* 0x002fea0003800000 */
[----:B------:R-:W0:Y:S01]  /*1000*/  S2UR UR5, SR_CgaCtaId ;  /* 0x00000000000579c3 */ /* 0x000e220000008800 */
[----:B------:R-:W-:Y:S02]  /*1010*/  UMOV UR4, 0x400 ;  /* 0x0000040000047882 */ /* 0x000fe40000000000 */
[----:B0-----:R-:W-:-:S09]  /*1020*/  ULEA UR4, UR5, UR4, 0x18 ;  /* 0x0000000405047291 */ /* 0x001fd2000f8ec0ff */
[----:B------:R-:W0:Y:S04]  /*1030*/  LDS.128 R4, [UR4+0x10] ;  /* 0x00001004ff047984 */ /* 0x000e280008000c00 */
[----:B------:R-:W1:Y:S04]  /*1040*/  LDS.128 R8, [UR4+0x20] ;  /* 0x00002004ff087984 */ /* 0x000e680008000c00 */
[----:B------:R-:W2:Y:S01]  /*1050*/  LDS.128 R12, [UR4+0x30] ;  /* 0x00003004ff0c7984 */ /* 0x000ea20008000c00 */
        /* <DEDUP_REMOVED lines=8> */
[----:B------:R-:W-:Y:S02]  /*10e0*/  FSEL R5, R9, R3, !P0 ;  /* 0x0000000309057208 */ /* 0x000fe40004000000 */
[----:B------:R-:W0:Y:S04]  /*10f0*/  LDS.64 R2, [UR4+0x40] ;  /* 0x00004004ff027984 */ /* 0x000e280008000a00 */
[----:B------:R-:W-:-:S06]  /*1100*/  DSETP.GEU.AND P0, PT, R4, R10, PT ;  /* 0x0000000a0400722a */ /* 0x000fcc0003f0e000 */
[----:B------:R-:W-:Y:S02]  /*1110*/  FSEL R4, R10, R4, !P0 ;  /* 0x000000040a047208 */ /* 0x000fe40004000000 */
[----:B------:R-:W-:-:S06]  /*1120*/  FSEL R5, R11, R5, !P0 ;  /* 0x000000050b057208 */ /* 0x000fcc0004000000 */
[----:B--2---:R-:W-:-:S06]  /*1130*/  DSETP.GEU.AND P0, PT, R4, R12, PT ;  /* 0x0000000c0400722a */ /* 0x004fcc0003f0e000 */
[----:B------:R-:W-:Y:S02]  /*1140*/  FSEL R4, R12, R4, !P0 ;  /* 0x000000040c047208 */ /* 0x000fe40004000000 */
[----:B------:R-:W-:-:S06]  /*1150*/  FSEL R5, R13, R5, !P0 ;  /* 0x000000050d057208 */ /* 0x000fcc0004000000 */
[----:B------:R-:W-:-:S06]  /*1160*/  DSETP.GEU.AND P0, PT, R4, R14, PT ;  /* 0x0000000e0400722a */ /* 0x000fcc0003f0e000 */
[----:B------:R-:W-:Y:S02]  /*1170*/  FSEL R4, R14, R4, !P0 ;  /* 0x000000040e047208 */ /* 0x000fe40004000000 */
[----:B------:R-:W-:-:S06]  /*1180*/  FSEL R5, R15, R5, !P0 ;  /* 0x000000050f057208 */ /* 0x000fcc0004000000 */
[----:B0-----:R-:W-:-:S06]  /*1190*/  DSETP.GEU.AND P0, PT, R4, R2, PT ;  /* 0x000000020400722a */ /* 0x001fcc0003f0e000 */
[----:B------:R-:W-:Y:S02]  /*11a0*/  FSEL R2, R2, R4, !P0 ;  /* 0x0000000402027208 */ /* 0x000fe40004000000 */
[----:B------:R-:W-:Y:S01]  /*11b0*/  FSEL R3, R3, R5, !P0 ;  /* 0x0000000503037208 */ /* 0x000fe20004000000 */
[----:B------:R-:W-:Y:S06]  /*11c0*/  BRA `(.L_x_102) ;  /* 0x0000001c00487947 */ /* 0x000fec0003800000 */
.L_x_101:
[----:B------:R-:W-:Y:S01]  /*11d0*/  LOP3.LUT R2, R0, 0x3e0, RZ, 0xc0, !PT ;  /* 0x000003e000027812 */ /* 0x000fe200078ec0ff */
[----:B------:R-:W0:Y:S03]  /*11e0*/  S2R R12, SR_LANEID ;  /* 0x00000000000c7919 */ /* 0x000e260000000000 */
[----:B------:R-:W-:Y:S01]  /*11f0*/  LOP3.LUT R7, RZ, R2, RZ, 0x33, !PT ;  /* 0x00000002ff077212 */ /* 0x000fe200078e33ff */
[----:B------:R-:W-:-:S04]  /*1200*/  VIADD R3, R2, 0x20 ;  /* 0x0000002002037836 */ /* 0x000fc80000000000 */
[----:B------:R-:W-:Y:S01]  /*1210*/  IMAD.IADD R7, R7, 0x1, R8 ;  /* 0x0000000107077824 */ /* 0x000fe200078e0208 */
[----:B------:R-:W-:-:S04]  /*1220*/  ISETP.GT.U32.AND P0, PT, R3, R8, PT ;  /* 0x000000080300720c */ /* 0x000fc80003f04070 */
        /* <DEDUP_REMOVED lines=29> */
[C---:B------:R-:W-:Y:S02]  /*1400*/  ISETP.NE.AND P0, PT, R12.reuse, RZ, PT ;  /* 0x000000ff0c00720c */ /* 0x040fe40003f05270 */
[----:B------:R-:W0:Y:S11]  /*1410*/  SHFL.DOWN PT, R3, R5, 0x8, R7 ;  /* 0x0900000005037989 */ /* 0x000e3600000e0007 */
[----:B------:R-:W1:Y:S01]  /*1420*/  @!P0 S2R R11, SR_CgaCtaId ;  /* 0x00000000000b8919 */ /* 0x000e620000008800 */
[----:B------:R-:W-:Y:S01]  /*1430*/  @!P0 MOV R6, 0x400 ;  /* 0x0000040000068802 */ /* 0x000fe20000000f00 */
[----:B0-----:R-:W-:Y:S01]  /*1440*/  DSETP.GEU.AND P2, PT, R4, R2, PT ;  /* 0x000000020400722a */ /* 0x001fe20003f4e000 */
[----:B------:R-:W-:-:S05]  /*1450*/  VIADD R4, R12, 0x10 ;  /* 0x000000100c047836 */ /* 0x000fca0000000000 */
[----:B------:R-:W-:Y:S02]  /*1460*/  @!P1 FSEL R10, R2, R10, !P2 ;  /* 0x0000000a020a9208 */ /* 0x000fe40005000000 */
[----:B------:R-:W-:Y:S02]  /*1470*/  @!P1 FSEL R5, R3, R5, !P2 ;  /* 0x0000000503059208 */ /* 0x000fe40005000000 */
[----:B------:R-:W-:Y:S01]  /*1480*/  ISETP.GT.AND P1, PT, R4, R7, PT ;  /* 0x000000070400720c */ /* 0x000fe20003f24270 */
[----:B------:R-:W-:Y:S01]  /*1490*/  SHFL.DOWN PT, R2, R10, 0x10, R7 ;  /* 0x0a0000000a027989 */ /* 0x000fe200000e0007 */
[----:B------:R-:W-:-:S03]  /*14a0*/  IMAD.MOV.U32 R4, RZ, RZ, R10 ;  /* 0x000000ffff047224 */ /* 0x000fc600078e000a */
[----:B------:R-:W0:Y:S01]  /*14b0*/  SHFL.DOWN PT, R3, R5, 0x10, R7 ;  /* 0x0a00000005037989 */ /* 0x000e2200000e0007 */
[----:B-1----:R-:W-:Y:S02]  /*14c0*/  @!P0 LEA R11, R11, R6, 0x18 ;  /* 0x000000060b0b8211 */ /* 0x002fe400078ec0ff */
[----:B0-----:R-:W-:Y:S01]  /*14d0*/  DSETP.GEU.AND P2, PT, R4, R2, PT ;  /* 0x000000020400722a */ /* 0x001fe20003f4e000 */
[----:B------:R-:W-:-:S05]  /*14e0*/  @!P0 SHF.R.U32.HI R4, RZ, 0x2, R0 ;  /* 0x00000002ff048819 */ /* 0x000fca0000011600 */
[----:B------:R-:W-:Y:S02]  /*14f0*/  @!P1 FSEL R10, R2, R10, !P2 ;  /* 0x0000000a020a9208 */ /* 0x000fe40005000000 */
[----:B------:R-:W-:Y:S02]  /*1500*/  @!P1 FSEL R5, R3, R5, !P2 ;  /* 0x0000000503059208 */ /* 0x000fe40005000000 */
[----:B------:R-:W-:Y:S01]  /*1510*/  ISETP.NE.AND P2, PT, R0, RZ, PT ;  /* 0x000000ff0000720c */ /* 0x000fe20003f45270 */
[----:B------:R-:W-:Y:S01]  /*1520*/  IMAD.MOV.U32 R2, RZ, RZ, R10 ;  /* 0x000000ffff027224 */ /* 0x000fe200078e000a */
[----:B------:R-:W-:Y:S01]  /*1530*/  @!P0 LOP3.LUT R4, R4, 0xf8, RZ, 0xc0, !PT ;  /* 0x000000f804048812 */ /* 0x000fe200078ec0ff */
[----:B------:R-:W-:-:S04]  /*1540*/  IMAD.MOV.U32 R3, RZ, RZ, R5 ;  /* 0x000000ffff037224 */ /* 0x000fc800078e0005 */
[----:B------:R-:W-:-:S05]  /*1550*/  @!P0 IMAD.IADD R11, R4, 0x1, R11 ;  /* 0x00000001040b8824 */ /* 0x000fca00078e020b */
[----:B------:R0:W-:Y:S01]  /*1560*/  @!P0 STS.64 [R11+0x8], R2 ;  /* 0x000008020b008388 */ /* 0x0001e20000000a00 */
[----:B------:R-:W-:Y:S06]  /*1570*/  BAR.SYNC.DEFER_BLOCKING 0x0 ;  /* 0x0000000000007b1d */ /* 0x000fec0000010000 */
[----:B------:R-:W-:Y:S05]  /*1580*/  @P2 BRA `(.L_x_102) ;  /* 0x0000001800582947 */ /* 0x000fea0003800000 */
[----:B------:R-:W1:Y:S01]  /*1590*/  S2UR UR5, SR_CgaCtaId ;  /* 0x00000000000579c3 */ /* 0x000e620000008800 */
[----:B------:R-:W-:Y:S01]  /*15a0*/  UMOV UR4, 0x400 ;  /* 0x0000040000047882 */ /* 0x000fe20000000000 */
[C---:B------:R-:W-:Y:S02]  /*15b0*/  ISETP.GT.U32.AND P0, PT, R8.reuse, 0x20, PT ;  /* 0x000000200800780c */ /* 0x040fe40003f04070 */
[----:B------:R-:W-:Y:S02]  /*15c0*/  ISETP.GT.U32.AND P1, PT, R8, 0x40, PT ;  /* 0x000000400800780c */ /* 0x000fe40003f24070 */
[C---:B------:R-:W-:Y:S02]  /*15d0*/  ISETP.GT.U32.AND.EX P0, PT, R9.reuse, RZ, PT, P0 ;  /* 0x000000ff0900720c */ /* 0x040fe40003f04100 */
[----:B------:R-:W-:Y:S01]  /*15e0*/  ISETP.GT.U32.AND.EX P1, PT, R9, RZ, PT, P1 ;  /* 0x000000ff0900720c */ /* 0x000fe20003f24110 */
[----:B-1----:R-:W-:-:S09]  /*15f0*/  ULEA UR4, UR5, UR4, 0x18 ;  /* 0x0000000405047291 */ /* 0x002fd2000f8ec0ff */
[----:B------:R-:W1:Y:S04]  /*1600*/  LDS.128 R16, [UR4+0x10] ;  /* 0x00001004ff107984 */ /* 0x000e680008000c00 */
[----:B------:R-:W2:Y:S01]  /*1610*/  LDS.128 R12, [UR4+0x20] ;  /* 0x00002004ff0c7984 */ /* 0x000ea20008000c00 */
[----:B-1----:R-:W-:-:S06]  /*1620*/  DSETP.GEU.AND P3, PT, R2, R16, PT ;  /* 0x000000100200722a */ /* 0x002fcc0003f6e000 */
[-C--:B------:R-:W-:Y:S02]  /*1630*/  FSEL R5, R16, R2.reuse, !P3 ;  /* 0x0000000210057208 */ /* 0x080fe40005800000 */
[-C--:B0-----:R-:W-:Y:S02]  /*1640*/  FSEL R11, R17, R3.reuse, !P3 ;  /* 0x00000003110b7208 */ /* 0x081fe40005800000 */
[----:B------:R-:W-:Y:S02]  /*1650*/  FSEL R10, R5, R2, P0 ;  /* 0x00000002050a7208 */ /* 0x000fe40000000000 */
[----:B------:R-:W-:Y:S01]  /*1660*/  FSEL R11, R11, R3, P0 ;  /* 0x000000030b0b7208 */ /* 0x000fe20000000000 */
[----:B------:R-:W0:Y:S01]  /*1670*/  LDS.128 R4, [UR4+0x30] ;  /* 0x00003004ff047984 */ /* 0x000e220008000c00 */
[----:B------:R-:W-:Y:S01]  /*1680*/  ISETP.GT.U32.AND P0, PT, R8, 0x60, PT ;  /* 0x000000600800780c */ /* 0x000fe20003f04070 */
[----:B------:R-:W-:Y:S02]  /*1690*/  IMAD.MOV.U32 R2, RZ, RZ, R10 ;  /* 0x000000ffff027224 */ /* 0x000fe400078e000a */
[----:B------:R-:W-:Y:S01]  /*16a0*/  IMAD.MOV.U32 R3, RZ, RZ, R11 ;  /* 0x000000ffff037224 */ /* 0x000fe200078e000b */
[----:B------:R-:W-:-:S05]  /*16b0*/  ISETP.GT.U32.AND.EX P0, PT, R9, RZ, PT, P0 ;  /* 0x000000ff0900720c */ /* 0x000fca0003f04100 */
[----:B------:R-:W-:-:S06]  /*16c0*/  DSETP.GEU.AND P3, PT, R2, R18, PT ;  /* 0x000000120200722a */ /* 0x000fcc0003f6e000 */
[----:B------:R-:W-:Y:S02]  /*16d0*/  @P1 FSEL R10, R18, R10, !P3 ;  /* 0x0000000a120a1208 */ /* 0x000fe40005800000 */
[----:B------:R-:W-:Y:S02]  /*16e0*/  @P1 FSEL R11, R19, R11, !P3 ;  /* 0x0000000b130b1208 */ /* 0x000fe40005800000 */
[----:B------:R-:W-:Y:S01]  /*16f0*/  ISETP.GT.U32.AND P1, PT, R8, 0x80, PT ;  /* 0x000000800800780c */ /* 0x000fe20003f24070 */
[----:B------:R-:W-:Y:S02]  /*1700*/  IMAD.MOV.U32 R2, RZ, RZ, R10 ;  /* 0x000000ffff027224 */ /* 0x000fe400078e000a */
[----:B------:R-:W-:Y:S01]  /*1710*/  IMAD.MOV.U32 R3, RZ, RZ, R11 ;  /* 0x000000ffff037224 */ /* 0x000fe200078e000b */
[----:B------:R-:W-:-:S05]  /*1720*/  ISETP.GT.U32.AND.EX P1, PT, R9, RZ, PT, P1 ;  /* 0x000000ff0900720c */ /* 0x000fca0003f24110 */
[----:B--2---:R-:W-:Y:S01]  /*1730*/  DSETP.GEU.AND P3, PT, R2, R12, PT ;  /* 0x0000000c0200722a */ /* 0x004fe20003f6e000 */
[----:B------:R-:W1:Y:S05]  /*1740*/  LDS.64 R2, [UR4+0x40] ;  /* 0x00004004ff027984 */ /* 0x000e6a0008000a00 */
[----:B------:R-:W-:Y:S02]  /*1750*/  @P0 FSEL R10, R12, R10, !P3 ;  /* 0x0000000a0c0a0208 */ /* 0x000fe40005800000 */
[----:B------:R-:W-:Y:S02]  /*1760*/  @P0 FSEL R11, R13, R11, !P3 ;  /* 0x0000000b0d0b0208 */ /* 0x000fe40005800000 */
[----:B------:R-:W-:-:S04]  /*1770*/  ISETP.GT.U32.AND P0, PT, R8, 0xa0, PT ;  /* 0x000000a00800780c */ /* 0x000fc80003f04070 */
[----:B------:R-:W-:Y:S01]  /*1780*/  DSETP.GEU.AND P3, PT, R10, R14, PT ;  /* 0x0000000e0a00722a */ /* 0x000fe20003f6e000 */
[----:B------:R-:W-:-:S05]  /*1790*/  ISETP.GT.U32.AND.EX P0, PT, R9, RZ, PT, P0 ;  /* 0x000000ff0900720c */ /* 0x000fca0003f04100 */
[----:B------:R-:W-:Y:S02]  /*17a0*/  @P1 FSEL R10, R14, R10, !P3 ;  /* 0x0000000a0e0a1208 */ /* 0x000fe40005800000 */
[----:B------:R-:W-:Y:S02]  /*17b0*/  @P1 FSEL R11, R15, R11, !P3 ;  /* 0x0000000b0f0b1208 */ /* 0x000fe40005800000 */
[----:B------:R-:W-:-:S04]  /*17c0*/  ISETP.GT.U32.AND P1, PT, R8, 0xc0, PT ;  /* 0x000000c00800780c */ /* 0x000fc80003f24070 */
[----:B0-----:R-:W-:Y:S01]  /*17d0*/  DSETP.GEU.AND P3, PT, R10, R4, PT ;  /* 0x000000040a00722a */ /* 0x001fe20003f6e000 */
[----:B------:R-:W-:-:S05]  /*17e0*/  ISETP.GT.U32.AND.EX P1, PT, R9, RZ, PT, P1 ;  /* 0x000000ff0900720c */ /* 0x000fca0003f24110 */
[----:B------:R-:W-:Y:S02]  /*17f0*/  @P0 FSEL R10, R4, R10, !P3 ;  /* 0x0000000a040a0208 */ /* 0x000fe40005800000 */
[----:B------:R-:W-:Y:S02]  /*1800*/  @P0 FSEL R11, R5, R11, !P3 ;  /* 0x0000000b050b0208 */ /* 0x000fe40005800000 */
[----:B------:R-:W-:Y:S01]  /*1810*/  ISETP.GT.U32.AND P0, PT, R8, 0xe0, PT ;  /* 0x000000e00800780c */ /* 0x000fe20003f04070 */
[----:B------:R-:W-:Y:S02]  /*1820*/  IMAD.MOV.U32 R4, RZ, RZ, R10 ;  /* 0x000000ffff047224 */ /* 0x000fe400078e000a */
[----:B------:R-:W-:Y:S01]  /*1830*/  IMAD.MOV.U32 R5, RZ, RZ, R11 ;  /* 0x000000ffff057224 */ /* 0x000fe200078e000b */
[----:B------:R-:W-:-:S05]  /*1840*/  ISETP.GT.U32.AND.EX P0, PT, R9, RZ, PT, P0 ;  /* 0x000000ff0900720c */ /* 0x000fca0003f04100 */
        /* <DEDUP_REMOVED lines=11> */
.L_x_88:
[----:B------:R-:W0:Y:S01]  /*1900*/  S2R R0, SR_TID.X ;  /* 0x0000000000007919 */ /* 0x000e220000002100 */
[----:B------:R-:W0:Y:S02]  /*1910*/  LDC.64 R10, c[0x0][0x380] ;  /* 0x0000e000ff0a7b82 */ /* 0x000e240000000a00 */
[----:B0-----:R-:W-:-:S05]  /*1920*/  IMAD.WIDE.U32 R10, R0, 0x8, R10 ;  /* 0x00000008000a7825 */ /* 0x001fca00078e000a */
        /* <DEDUP_REMOVED lines=23> */
[----:B------:R-:W-:Y:S01]  /*1aa0*/  IMAD.MOV.U32 R3, RZ, RZ, 0x800 ;  /* 0x00000800ff037424 */ /* 0x000fe200078e00ff */
[----:B------:R-:W-:-:S04]  /*1ab0*/  IADD3 R2, P1, PT, R8, -0x800, RZ ;  /* 0xfffff80008027810 */ /* 0x000fc80007f3e0ff */
[----:B------:R-:W-:-:S06]  /*1ac0*/  DSETP.GEU.AND P0, PT, R4, R18, PT ;  /* 0x000000120400722a */ /* 0x000fcc0003f0e000 */
[----:B------:R-:W-:Y:S01]  /*1ad0*/  FSEL R6, R18, R4, !P0 ;  /* 0x0000000412067208 */ /* 0x000fe20004000000 */
[----:B------:R-:W-:Y:S01]  /*1ae0*/  IMAD.MOV.U32 R4, RZ, RZ, RZ ;  /* 0x000000ffff047224 */ /* 0x000fe200078e00ff */
[----:B------:R-:W-:Y:S02]  /*1af0*/  FSEL R7, R19, R5, !P0 ;  /* 0x0000000513077208 */ /* 0x000fe40004000000 */
[----:B------:R-:W-:Y:S02]  /*1b00*/  ISETP.GE.U32.AND P0, PT, R2, 0x800, PT ;  /* 0x000008000200780c */ /* 0x000fe40003f06070 */
[----:B------:R-:W-:Y:S02]  /*1b10*/  IADD3.X R5, PT, PT, R9, -0x1, RZ, P1, !PT ;  /* 0xffffffff09057810 */ /* 0x000fe40000ffe4ff */
[----:B------:R-:W-:Y:S02]  /*1b20*/  DSETP.GEU.AND P1, PT, R6, R20, PT ;  /* 0x000000140600722a */ /* 0x000fe40003f2e000 */
[----:B------:R-:W-:-:S04]  /*1b30*/  ISETP.GE.U32.AND.EX P0, PT, R5, RZ, PT, P0 ;  /* 0x000000ff0500720c */ /* 0x000fc80003f06100 */
[----:B------:R-:W-:Y:S02]  /*1b40*/  FSEL R6, R20, R6, !P1 ;  /* 0x0000000614067208 */ /* 0x000fe40004800000 */
[----:B------:R-:W-:-:S07]  /*1b50*/  FSEL R7, R21, R7, !P1 ;  /* 0x0000000715077208 */ /* 0x000fce0004800000 */
[----:B------:R-:W-:Y:S05]  /*1b60*/  @!P0 BRA `(.L_x_103) ;  /* 0x0000000000bc8947 */ /* 0x000fea0003800000 */
[----:B------:R-:W0:Y:S01]  /*1b70*/  LDC.64 R8, c[0x0][0x390] ;  /* 0x0000e400ff087b82 */ /* 0x000e220000000a00 */
[----:B------:R-:W-:Y:S02]  /*1b80*/  IMAD.MOV.U32 R3, RZ, RZ, 0x800 ;  /* 0x00000800ff037424 */ /* 0x000fe400078e00ff */
[----:B------:R-:W-:-:S07]  /*1b90*/  IMAD.MOV.U32 R4, RZ, RZ, RZ ;  /* 0x000000ffff047224 */ /* 0x000fce00078e00ff */
.L_x_105:
[----:B------:R-:W-:-:S04]  /*1ba0*/  LEA R16, P0, R3, R10, 0x3 ;  /* 0x0000000a03107211 */ /* 0x000fc800078018ff */
[----:B------:R-:W-:-:S05]  /*1bb0*/  LEA.HI.X R17, R3, R11, R4, 0x3, P0 ;  /* 0x0000000b03117211 */ /* 0x000fca00000f1c04 */
        /* <DEDUP_REMOVED lines=28> */
[----:B0-----:R-:W-:Y:S02]  /*1d80*/  IADD3 R12, P1, PT, -R3, R8, RZ ;  /* 0x00000008030c7210 */ /* 0x001fe40007f3e1ff */
[----:B------:R-:W-:Y:S02]  /*1d90*/  FSEL R7, R13, R7, !P0 ;  /* 0x000000070d077208 */ /* 0x000fe40004000000 */
[----:B------:R-:W-:Y:S01]  /*1da0*/  ISETP.GE.U32.AND P0, PT, R12, 0x800, PT ;  /* 0x000008000c00780c */ /* 0x000fe20003f06070 */
[----:B------:R-:W-:-:S03]  /*1db0*/  IMAD.X R12, R9, 0x1, ~R4, P1 ;  /* 0x00000001090c7824 */ /* 0x000fc600008e0e04 */
[----:B------:R-:W-:Y:S02]  /*1dc0*/  DSETP.GEU.AND P1, PT, R6, R14, PT ;  /* 0x0000000e0600722a */ /* 0x000fe40003f2e000 */
[----:B------:R-:W-:-:S04]  /*1dd0*/  ISETP.GE.U32.AND.EX P0, PT, R12, RZ, PT, P0 ;  /* 0x000000ff0c00720c */ /* 0x000fc80003f06100 */
[----:B------:R-:W-:Y:S02]  /*1de0*/  FSEL R6, R14, R6, !P1 ;  /* 0x000000060e067208 */ /* 0x000fe40004800000 */
[----:B------:R-:W-:-:S07]  /*1df0*/  FSEL R7, R15, R7, !P1 ;  /* 0x000000070f077208 */ /* 0x000fce0004800000 */
[----:B------:R-:W-:Y:S05]  /*1e00*/  @!P0 BRA `(.L_x_104) ;  /* 0x0000000c00088947 */ /* 0x000fea0003800000 */
[----:B------:R-:W-:-:S05]  /*1e10*/  IADD3 R3, P0, PT, R3, 0x800, RZ ;  /* 0x0000080003037810 */ /* 0x000fca0007f1e0ff */
[----:B------:R-:W-:Y:S01]  /*1e20*/  IMAD.X R4, RZ, RZ, R4, P0 ;  /* 0x000000ffff047224 */ /* 0x000fe200000e0604 */
[----:B------:R-:W-:-:S04]  /*1e30*/  ISETP.GT.U32.AND P0, PT, R3, R2, PT ;  /* 0x000000020300720c */ /* 0x000fc80003f04070 */
[----:B------:R-:W-:-:S13]  /*1e40*/  ISETP.GT.U32.AND.EX P0, PT, R4, R5, PT, P0 ;  /* 0x000000050400720c */ /* 0x000fda0003f04100 */
[----:B------:R-:W-:Y:S05]  /*1e50*/  @!P0 BRA `(.L_x_105) ;  /* 0xfffffffc00508947 */ /* 0x000fea000383ffff */
.L_x_103:
[----:B------:R-:W-:Y:S01]  /*1e60*/  IMAD.IADD R5, R8, 0x1, -R3 ;  /* 0x0000000108057824 */ /* 0x000fe200078e0a03 */
[----:B------:R-:W-:Y:S01]  /*1e70*/  ISETP.GE.U32.AND P1, PT, R3, R8, PT ;  /* 0x000000080300720c */ /* 0x000fe20003f26070 */
[----:B------:R-:W-:Y:S03]  /*1e80*/  BSSY.RECONVERGENT B1, `(.L_x_104) ;  /* 0x00000ba000017945 */ /* 0x000fe60003800200 */
[----:B------:R-:W-:-:S04]  /*1e90*/  ISETP.GE.AND P0, PT, R0, R5, PT ;  /* 0x000000050000720c */ /* 0x000fc80003f06270 */
[----:B------:R-:W-:-:S13]  /*1ea0*/  ISETP.GE.U32.OR.EX P0, PT, R4, R9, P0, P1 ;  /* 0x000000090400720c */ /* 0x000fda0000706510 */
[----:B------:R-:W-:Y:S05]  /*1eb0*/  @P0 BRA `(.L_x_106) ;  /* 0x0000000800d80947 */ /* 0x000fea0003800000 */
[----:B------:R-:W-:Y:S01]  /*1ec0*/  LOP3.LUT R2, RZ, R0, RZ, 0x33, !PT ;  /* 0x00000000ff027212 */ /* 0x000fe200078e33ff */
[----:B------:R-:W-:Y:S03]  /*1ed0*/  BSSY.RECONVERGENT B2, `(.L_x_107) ;  /* 0x0000058000027945 */ /* 0x000fe60003800200 */
[----:B------:R-:W-:-:S04]  /*1ee0*/  IADD3 R2, PT, PT, -R3, R8, R2 ;  /* 0x0000000803027210 */ /* 0x000fc80007ffe102 */
[C---:B------:R-:W-:Y:S02]  /*1ef0*/  ISETP.GE.U32.AND P1, PT, R2.reuse, 0xf00, PT ;  /* 0x00000f000200780c */ /* 0x040fe40003f26070 */
[----:B------:R-:W-:Y:S01]  /*1f00*/  LEA.HI R5, R2, 0x1, RZ, 0x18 ;  /* 0x0000000102057811 */ /* 0x000fe200078fc0ff */
[----:B------:R-:W-:-:S03]  /*1f10*/  IMAD.MOV.U32 R2, RZ, RZ, R0 ;  /* 0x000000ffff027224 */ /* 0x000fc600078e0000 */
[----:B------:R-:W-:-:S04]  /*1f20*/  LOP3.LUT R42, R5, 0xf, RZ, 0xc0, !PT ;  /* 0x0000000f052a7812 */ /* 0x000fc800078ec0ff */
[----:B------:R-:W-:-:S03]  /*1f30*/  ISETP.NE.AND P0, PT, R42, RZ, PT ;  /* 0x000000ff2a00720c */ /* 0x000fc60003f05270 */
[----:B------:R-:W-:Y:S10]  /*1f40*/  @!P1 BRA `(.L_x_108) ;  /* 0x0000000400409947 */ /* 0x000ff40003800000 */
[----:B------:R-:W0:Y:S01]  /*1f50*/  LDCU.64 UR4, c[0x0][0x380] ;  /* 0x00007000ff0477ac */ /* 0x000e220008000a00 */
[----:B------:R-:W-:Y:S02]  /*1f60*/  IADD3 R9, P1, PT, R0, R3, RZ ;  /* 0x0000000300097210 */ /* 0x000fe40007f3e0ff */
[----:B------:R-:W-:-:S03]  /*1f70*/  LOP3.LUT R43, R5, 0x1fffff0, RZ, 0xc0, !PT ;  /* 0x01fffff0052b7812 */ /* 0x000fc600078ec0ff */
[----:B------:R-:W-:Y:S02]  /*1f80*/  IMAD.X R2, RZ, RZ, R4, P1 ;  /* 0x000000ffff027224 */ /* 0x000fe400008e0604 */
[----:B------:R-:W-:Y:S01]  /*1f90*/  IMAD.MOV R43, RZ, RZ, -R43 ;  /* 0x000000ffff2b7224 */ /* 0x000fe200078e0a2b */
[----:B0-----:R-:W-:-:S04]  /*1fa0*/  LEA R8, P2, R9, UR4, 0x3 ;  /* 0x0000000409087c11 */ /* 0x001fc8000f8418ff */
[----:B------:R-:W-:Y:S02]  /*1fb0*/  IADD3 R8, P1, PT, R8, 0x4000, RZ ;  /* 0x0000400008087810 */ /* 0x000fe40007f3e0ff */
[----:B------:R-:W-:Y:S01]  /*1fc0*/  LEA.HI.X R9, R9, UR5, R2, 0x3, P2 ;  /* 0x0000000509097c11 */ /* 0x000fe200090f1c02 */
[----:B------:R-:W-:-:S04]  /*1fd0*/  IMAD.MOV.U32 R2, RZ, RZ, R0 ;  /* 0x000000ffff027224 */ /* 0x000fc800078e0000 */
[----:B------:R-:W-:-:S07]  /*1fe0*/  IMAD.X R9, RZ, RZ, R9, P1 ;  /* 0x000000ffff097224 */ /* 0x000fce00008e0609 */
.L_x_109:
[----:B------:R-:W2:Y:S04]  /*1ff0*/  LDG.E.64 R10, desc[UR6][R8.64+-0x4000] ;  /* 0xffc00006080a7981 */ /* 0x000ea8000c1e1b00 */
[----:B------:R-:W3:Y:S04]  /*2000*/  LDG.E.64 R12, desc[UR6][R8.64+-0x3800] ;  /* 0xffc80006080c7981 */ /* 0x000ee8000c1e1b00 */
[----:B------:R-:W4:Y:S04]  /*2010*/  LDG.E.64 R14, desc[UR6][R8.64+-0x3000] ;  /* 0xffd00006080e7981 */ /* 0x000f28000c1e1b00 */
[----:B------:R-:W5:Y:S04]  /*2020*/  LDG.E.64 R16, desc[UR6][R8.64+-0x2800] ;  /* 0xffd8000608107981 */ /* 0x000f68000c1e1b00 */
        /* <DEDUP_REMOVED lines=11> */
[----:B------:R0:W5:Y:S01]  /*20e0*/  LDG.E.64 R40, desc[UR6][R8.64+0x3800] ;  /* 0x0038000608287981 */ /* 0x000162000c1e1b00 */
[----:B------:R-:W-:-:S02]  /*20f0*/  VIADD R43, R43, 0x10 ;  /* 0x000000102b2b7836 */ /* 0x000fc40000000000 */
[----:B------:R-:W-:-:S03]  /*2100*/  VIADD R2, R2, 0x1000 ;  /* 0x0000100002027836 */ /* 0x000fc60000000000 */
[----:B------:R-:W-:Y:S02]  /*2110*/  ISETP.NE.AND P2, PT, R43, RZ, PT ;  /* 0x000000ff2b00720c */ /* 0x000fe40003f45270 */
[----:B0-----:R-:W-:-:S05]  /*2120*/  IADD3 R8, P3, PT, R8, 0x8000, RZ ;  /* 0x0000800008087810 */ /* 0x001fca0007f7e0ff */
        /* <DEDUP_REMOVED lines=50> */
.L_x_108:
[----:B------:R-:W-:Y:S05]  /*2450*/  BSYNC.RECONVERGENT B2 ;  /* 0x0000000000027941 */ /* 0x000fea0003800200 */
.L_x_107:
[----:B------:R-:W-:Y:S05]  /*2460*/  @!P0 BRA `(.L_x_106) ;  /* 0x00000004006c8947 */ /* 0x000fea0003800000 */
[----:B------:R-:W-:Y:S01]  /*2470*/  ISETP.GE.U32.AND P1, PT, R42, 0x8, PT ;  /* 0x000000082a00780c */ /* 0x000fe20003f26070 */
[----:B------:R-:W-:Y:S01]  /*2480*/  BSSY.RECONVERGENT B2, `(.L_x_110) ;  /* 0x000002a000027945 */ /* 0x000fe20003800200 */
[----:B------:R-:W-:-:S04]  /*2490*/  LOP3.LUT R26, R5, 0x7, RZ, 0xc0, !PT ;  /* 0x00000007051a7812 */ /* 0x000fc800078ec0ff */
[----:B------:R-:W-:-:S07]  /*24a0*/  ISETP.NE.AND P0, PT, R26, RZ, PT ;  /* 0x000000ff1a00720c */ /* 0x000fce0003f05270 */
[----:B------:R-:W-:Y:S06]  /*24b0*/  @!P1 BRA `(.L_x_111) ;  /* 0x0000000000989947 */ /* 0x000fec0003800000 */
[----:B------:R-:W0:Y:S01]  /*24c0*/  LDCU.64 UR4, c[0x0][0x380] ;  /* 0x00007000ff0477ac */ /* 0x000e220008000a00 */
[----:B------:R-:W-:-:S05]  /*24d0*/  IADD3 R8, P1, PT, R2, R3, RZ ;  /* 0x0000000302087210 */ /* 0x000fca0007f3e0ff */
[----:B------:R-:W-:Y:S01]  /*24e0*/  IMAD.X R9, RZ, RZ, R4, P1 ;  /* 0x000000ffff097224 */ /* 0x000fe200008e0604 */
[----:B0-----:R-:W-:-:S04]  /*24f0*/  LEA R10, P1, R8, UR4, 0x3 ;  /* 0x00000004080a7c11 */ /* 0x001fc8000f8218ff */
        /* <DEDUP_REMOVED lines=34> */
.L_x_111:
[----:B------:R-:W-:Y:S05]  /*2720*/  BSYNC.RECONVERGENT B2 ;  /* 0x0000000000027941 */ /* 0x000fea0003800200 */
.L_x_110:
        /* <DEDUP_REMOVED lines=28> */
.L_x_113:
[----:B------:R-:W-:Y:S05]  /*28f0*/  BSYNC.RECONVERGENT B2 ;  /* 0x0000000000027941 */ /* 0x000fea0003800200 */
.L_x_112:
[----:B------:R-:W-:Y:S05]  /*2900*/  @!P0 BRA `(.L_x_106) ;  /* 0x0000000000448947 */ /* 0x000fea0003800000 */
[----:B------:R-:W0:Y:S01]  /*2910*/  LDCU.64 UR4, c[0x0][0x380] ;  /* 0x00007000ff0477ac */ /* 0x000e220008000a00 */
[----:B------:R-:W-:-:S05]  /*2920*/  IADD3 R3, P0, PT, R2, R3, RZ ;  /* 0x0000000302037210 */ /* 0x000fca0007f1e0ff */
[----:B------:R-:W-:Y:S02]  /*2930*/  IMAD.X R8, RZ, RZ, R4, P0 ;  /* 0x000000ffff087224 */ /* 0x000fe400000e0604 */
[----:B------:R-:W-:Y:S01]  /*2940*/  IMAD.MOV R4, RZ, RZ, -R18 ;  /* 0x000000ffff047224 */ /* 0x000fe200078e0a12 */
[----:B0-----:R-:W-:-:S04]  /*2950*/  LEA R5, P1, R3, UR4, 0x3 ;  /* 0x0000000403057c11 */ /* 0x001fc8000f8218ff */
[----:B------:R-:W-:-:S09]  /*2960*/  LEA.HI.X R8, R3, UR5, R8, 0x3, P1 ;  /* 0x0000000503087c11 */ /* 0x000fd200088f1c08 */
.L_x_114:
[----:B------:R-:W-:Y:S02]  /*2970*/  IMAD.MOV.U32 R2, RZ, RZ, R5 ;  /* 0x000000ffff027224 */ /* 0x000fe400078e0005 */
[----:B------:R-:W-:-:S06]  /*2980*/  IMAD.MOV.U32 R3, RZ, RZ, R8 ;  /* 0x000000ffff037224 */ /* 0x000fcc00078e0008 */
[----:B------:R-:W2:Y:S01]  /*2990*/  LDG.E.64 R2, desc[UR6][R2.64] ;  /* 0x0000000602027981 */ /* 0x000ea2000c1e1b00 */
[----:B------:R-:W-:Y:S01]  /*29a0*/  VIADD R4, R4, 0x1 ;  /* 0x0000000104047836 */ /* 0x000fe20000000000 */
[----:B------:R-:W-:-:S04]  /*29b0*/  IADD3 R5, P2, PT, R5, 0x800, RZ ;  /* 0x0000080005057810 */ /* 0x000fc80007f5e0ff */
[----:B------:R-:W-:Y:S01]  /*29c0*/  ISETP.NE.AND P1, PT, R4, RZ, PT ;  /* 0x000000ff0400720c */ /* 0x000fe20003f25270 */
[----:B------:R-:W-:Y:S01]  /*29d0*/  IMAD.X R8, RZ, RZ, R8, P2 ;  /* 0x000000ffff087224 */ /* 0x000fe200010e0608 */
[----:B--2---:R-:W-:-:S06]  /*29e0*/  DSETP.GEU.AND P0, PT, R6, R2, PT ;  /* 0x000000020600722a */ /* 0x004fcc0003f0e000 */
[----:B------:R-:W-:Y:S02]  /*29f0*/  FSEL R6, R2, R6, !P0 ;  /* 0x0000000602067208 */ /* 0x000fe40004000000 */
[----:B------:R-:W-:-:S03]  /*2a00*/  FSEL R7, R3, R7, !P0 ;  /* 0x0000000703077208 */ /* 0x000fc60004000000 */
[----:B------:R-:W-:Y:S05]  /*2a10*/  @P1 BRA `(.L_x_114) ;  /* 0xfffffffc00d41947 */ /* 0x000fea000383ffff */
.L_x_106:
[----:B------:R-:W-:Y:S05]  /*2a20*/  BSYNC.RECONVERGENT B1 ;  /* 0x0000000000017941 */ /* 0x000fea0003800200 */
.L_x_104:
        /* <DEDUP_REMOVED lines=33> */
[----:B------:R-:W-:-:S03]  /*2c40*/  @!P1 FSEL R5, R3, R5, !P0 ;  /* 0x0000000503059208 */ /* 0x000fc60004000000 */
[----:B------:R-:W-:Y:S04]  /*2c50*/  SHFL.DOWN PT, R2, R4, 0x10, 0x1f ;  /* 0x0a001f0004027f89 */ /* 0x000fe800000e0000 */
[----:B------:R-:W0:Y:S02]  /*2c60*/  SHFL.DOWN PT, R3, R5, 0x10, 0x1f ;  /* 0x0a001f0005037f89 */ /* 0x000e2400000e0000 */
[----:B0-----:R-:W-:-:S06]  /*2c70*/  DSETP.GEU.AND P0, PT, R4, R2, PT ;  /* 0x000000020400722a */ /* 0x001fcc0003f0e000 */
[----:B------:R-:W-:Y:S02]  /*2c80*/  FSEL R2, R2, R4, !P0 ;  /* 0x0000000402027208 */ /* 0x000fe40004000000 */
[----:B------:R-:W-:Y:S02]  /*2c90*/  FSEL R3, R3, R5, !P0 ;  /* 0x0000000503037208 */ /* 0x000fe40004000000 */
[----:B------:R-:W-:-:S03]  /*2ca0*/  ISETP.GT.AND P0, PT, R9, 0xf, PT ;  /* 0x0000000f0900780c */ /* 0x000fc60003f04270 */
[----:B------:R0:W-:Y:S01]  /*2cb0*/  @!P2 STS.64 [R7+0x8], R2 ;  /* 0x000008020700a388 */ /* 0x0001e20000000a00 */
[----:B------:R-:W-:Y:S01]  /*2cc0*/  BAR.SYNC.DEFER_BLOCKING 0x0 ;  /* 0x0000000000007b1d */ /* 0x000fe20000010000 */
[----:B------:R-:W-:Y:S02]  /*2cd0*/  ISETP.NE.AND P2, PT, R0, RZ, PT ;  /* 0x000000ff0000720c */ /* 0x000fe40003f45270 */
[----:B------:R-:W-:Y:S02]  /*2ce0*/  FSEL R0, R4, R2, P0 ;  /* 0x0000000204007208 */ /* 0x000fe40000000000 */
[----:B------:R-:W-:-:S03]  /*2cf0*/  FSEL R5, R5, R3, P0 ;  /* 0x0000000305057208 */ /* 0x000fc60000000000 */
[----:B0-----:R-:W-:Y:S02]  /*2d00*/  IMAD.MOV.U32 R2, RZ, RZ, R0 ;  /* 0x000000ffff027224 */ /* 0x001fe400078e0000 */
[----:B------:R-:W-:-:S04]  /*2d10*/  IMAD.MOV.U32 R3, RZ, RZ, R5 ;  /* 0x000000ffff037224 */ /* 0x000fc800078e0005 */
[----:B------:R-:W-:Y:S05]  /*2d20*/  @P2 BRA `(.L_x_102) ;  /* 0x0000000000702947 */ /* 0x000fea0003800000 */
        /* <DEDUP_REMOVED lines=27> */
[----:B------:R-:W-:-:S07]  /*2ee0*/  FSEL R3, R3, R5, !P0 ;  /* 0x0000000503037208 */ /* 0x000fce0004000000 */
.L_x_102:
[----:B------:R-:W-:Y:S05]  /*2ef0*/  BSYNC.RECONVERGENT B0 ;  /* 0x0000000000007941 */ /* 0x000fea0003800200 */
.L_x_87:
[----:B------:R-:W-:Y:S05]  /*2f00*/  @P2 EXIT ;  /* 0x000000000000294d */ /* 0x000fea0003800000 */
[----:B------:R-:W1:Y:S01]  /*2f10*/  LDCU.64 UR8, c[0x0][0x3a0] ;  /* 0x00007400ff0877ac */ /* 0x000e620008000a00 */
[----:B------:R-:W2:Y:S01]  /*2f20*/  LDC.64 R4, c[0x0][0x388] ;  /* 0x0000e200ff047b82 */ /* 0x000ea20000000a00 */
[----:B------:R-:W0:Y:S01]  /*2f30*/  LDCU.64 UR4, c[0x0][0x3a0] ;  /* 0x00007400ff0477ac */ /* 0x000e220008000a00 */
[----:B-1----:R-:W-:-:S06]  /*2f40*/  DSETP.GT.AND P0, PT, R2, UR8, PT ;  /* 0x0000000802007e2a */ /* 0x002fcc000bf04000 */
[----:B0-----:R-:W-:Y:S02]  /*2f50*/  FSEL R2, R2, UR4, P0 ;  /* 0x0000000402027c08 */ /* 0x001fe40008000000 */
[----:B------:R-:W-:-:S05]  /*2f60*/  FSEL R3, R3, UR5, P0 ;  /* 0x0000000503037c08 */ /* 0x000fca0008000000 */
[----:B--2---:R-:W-:Y:S01]  /*2f70*/  STG.E.64 desc[UR6][R4.64], R2 ;  /* 0x0000000204007986 */ /* 0x004fe2000c101b06 */
[----:B------:R-:W-:Y:S05]  /*2f80*/  EXIT ;  /* 0x000000000000794d */ /* 0x000fea0003800000 */
.L_x_115:
        /* <DEDUP_REMOVED lines=15> */
.L_x_241:


//--------------------- .text._ZN3cub18CUB_300001_SM_10006detail6reduce28DeviceReduceSingleTileKernelINS2_10policy_hubIdjN4cuda3__47maximumIdEEE10Policy1000EPdSB_iS8_ddNS5_3std3__410__identityEEEvT0_T1_T2_T3_T4_T6_ --------------------------
	.section	.text._ZN3cub18CUB_300001_SM_10006detail6reduce28DeviceReduceSingleTileKernelINS2_10policy_hubIdjN4cuda3__47maximumIdEEE10Policy1000EPdSB_iS8_ddNS5_3std3__410__identityEEEvT0_T1_T2_T3_T4_T6_,"ax",@progbits
	.align	128
        .global         _ZN3cub18CUB_300001_SM_10006detail6reduce28DeviceReduceSingleTileKernelINS2_10policy_hubIdjN4cuda3__47maximumIdEEE10Policy1000EPdSB_iS8_ddNS5_3std3__410__identityEEEvT0_T1_T2_T3_T4_T6_
        .type           _ZN3cub18CUB_300001_SM_10006detail6reduce28DeviceReduceSingleTileKernelINS2_10policy_hubIdjN4cuda3__47maximumIdEEE10Policy1000EPdSB_iS8_ddNS5_3std3__410__identityEEEvT0_T1_T2_T3_T4_T6_,@function
        .size           _ZN3cub18CUB_300001_SM_10006detail6reduce28DeviceReduceSingleTileKernelINS2_10policy_hubIdjN4cuda3__47maximumIdEEE10Policy1000EPdSB_iS8_ddNS5_3std3__410__identityEEEvT0_T1_T2_T3_T4_T6_,(.L_x_242 - _ZN3cub18CUB_300001_SM_10006detail6reduce28DeviceReduceSingleTileKernelINS2_10policy_hubIdjN4cuda3__47maximumIdEEE10Policy1000EPdSB_iS8_ddNS5_3std3__410__identityEEEvT0_T1_T2_T3_T4_T6_)
        .other          _ZN3cub18CUB_300001_SM_10006detail6reduce28DeviceReduceSingleTileKernelINS2_10policy_hubIdjN4cuda3__47maximumIdEEE10Policy1000EPdSB_iS8_ddNS5_3std3__410__identityEEEvT0_T1_T2_T3_T4_T6_,@"STO_CUDA_ENTRY STV_DEFAULT"
_ZN3cub18CUB_300001_SM_10006detail6reduce28DeviceReduceSingleTileKernelINS2_10policy_hubIdjN4cuda3__47maximumIdEEE10Policy1000EPdSB_iS8_ddNS5_3std3__410__identityEEEvT0_T1_T2_T3_T4_T6_:
.text._ZN3cub18CUB_300001_SM_10006detail6reduce28DeviceReduceSingleTileKernelINS2_10policy_hubIdjN4cuda3__47maximumIdEEE10Policy1000EPdSB_iS8_ddNS5_3std3__410__identityEEEvT0_T1_T2_T3_T4_T6_:
        /* <DEDUP_REMOVED lines=13> */
.L_x_116:
        /* <DEDUP_REMOVED lines=16> */
.L_x_121:
[----:B------:R-:W-:Y:S05]  /*01d0*/  BSYNC.RECONVERGENT B1 ;  /* 0x0000000000017941 */ /* 0x000fea0003800200 */
.L_x_120:
        /* <DEDUP_REMOVED lines=17> */
.L_x_126:
        /* <DEDUP_REMOVED lines=12> */
.L_x_125:
[----:B------:R-:W-:Y:S05]  /*03b0*/  BSYNC.RECONVERGENT B2 ;  /* 0x0000000000027941 */ /* 0x000fea0003800200 */
.L_x_124:
        /* <DEDUP_REMOVED lines=9> */
.L_x_129:
        /* <DEDUP_REMOVED lines=74> */
.L_x_128:
[----:B------:R-:W-:Y:S05]  /*08f0*/  BSYNC.RECONVERGENT B2 ;  /* 0x0000000000027941 */ /* 0x000fea0003800200 */
.L_x_127:
        /* <DEDUP_REMOVED lines=42> */
.L_x_131:
[----:B------:R-:W-:Y:S05]  /*0ba0*/  BSYNC.RECONVERGENT B2 ;  /* 0x0000000000027941 */ /* 0x000fea0003800200 */
.L_x_130:
        /* <DEDUP_REMOVED lines=20> */
.L_x_123:
[----:B------:R-:W-:Y:S05]  /*0cf0*/  BSYNC.RECONVERGENT B1 ;  /* 0x0000000000017941 */ /* 0x000fea0003800200 */
.L_x_122:
        /* <DEDUP_REMOVED lines=81> */
.L_x_132:
        /* <DEDUP_REMOVED lines=108> */
.L_x_119:
        /* <DEDUP_REMOVED lines=38> */
.L_x_136:
        /* <DEDUP_REMOVED lines=37> */
.L_x_134:
        /* <DEDUP_REMOVED lines=19> */
.L_x_140:
        /* <DEDUP_REMOVED lines=10> */
.L_x_139:
[----:B------:R-:W-:Y:S05]  /*1f50*/  BSYNC.RECONVERGENT B2 ;  /* 0x0000000000027941 */ /* 0x000fea0003800200 */
.L_x_138:
        /* <DEDUP_REMOVED lines=16> */
.L_x_143:
        /* <DEDUP_REMOVED lines=77> */
.L_x_142:
[----:B------:R-:W-:Y:S05]  /*2530*/  BSYNC.RECONVERGENT B2 ;  /* 0x0000000000027941 */ /* 0x000fea0003800200 */
.L_x_141:
        /* <DEDUP_REMOVED lines=44> */
.L_x_145:
[----:B------:R-:W-:Y:S05]  /*2800*/  BSYNC.RECONVERGENT B2 ;  /* 0x0000000000027941 */ /* 0x000fea0003800200 */
.L_x_144:
        /* <DEDUP_REMOVED lines=19> */
.L_x_137:
[----:B------:R-:W-:Y:S05]  /*2940*/  BSYNC.RECONVERGENT B1 ;  /* 0x0000000000017941 */ /* 0x000fea0003800200 */
.L_x_135:
        /* <DEDUP_REMOVED lines=75> */
.L_x_118:
        /* <DEDUP_REMOVED lines=12> */
.L_x_148:
[----:B------:R-:W-:Y:S05]  /*2ec0*/  BSYNC.RECONVERGENT B1 ;  /* 0x0000000000017941 */ /* 0x000fea0003800200 */
.L_x_147:
        /* <DEDUP_REMOVED lines=17> */
.L_x_153:
        /* <DEDUP_REMOVED lines=12> */
.L_x_152:
[----:B------:R-:W-:Y:S05]  /*30a0*/  BSYNC.RECONVERGENT B2 ;  /* 0x0000000000027941 */ /* 0x000fea0003800200 */
.L_x_151:
        /* <DEDUP_REMOVED lines=9> */
.L_x_156:
        /* <DEDUP_REMOVED lines=74> */
.L_x_155:
[----:B------:R-:W-:Y:S05]  /*35e0*/  BSYNC.RECONVERGENT B2 ;  /* 0x0000000000027941 */ /* 0x000fea0003800200 */
.L_x_154:
        /* <DEDUP_REMOVED lines=42> */
.L_x_158:
[----:B------:R-:W-:Y:S05]  /*3890*/  BSYNC.RECONVERGENT B2 ;  /* 0x0000000000027941 */ /* 0x000fea0003800200 */
.L_x_157:
        /* <DEDUP_REMOVED lines=20> */
.L_x_150:
[----:B------:R-:W-:Y:S05]  /*39e0*/  BSYNC.RECONVERGENT B1 ;  /* 0x0000000000017941 */ /* 0x000fea0003800200 */
.L_x_149:
        /* <DEDUP_REMOVED lines=85> */
.L_x_159:
        /* <DEDUP_REMOVED lines=108> */
.L_x_146:
        /* <DEDUP_REMOVED lines=38> */
.L_x_162:
        /* <DEDUP_REMOVED lines=40> */
.L_x_160:
        /* <DEDUP_REMOVED lines=20> */
.L_x_166:
        /* <DEDUP_REMOVED lines=10> */
.L_x_165:
[----:B------:R-:W-:Y:S05]  /*4cc0*/  BSYNC.RECONVERGENT B2 ;  /* 0x0000000000027941 */ /* 0x000fea0003800200 */
.L_x_164:
        /* <DEDUP_REMOVED lines=17> */
.L_x_169:
        /* <DEDUP_REMOVED lines=77> */
.L_x_168:
[----:B------:R-:W-:Y:S05]  /*52b0*/  BSYNC.RECONVERGENT B2 ;  /* 0x0000000000027941 */ /* 0x000fea0003800200 */
.L_x_167:
        /* <DEDUP_REMOVED lines=45> */
.L_x_171:
[----:B------:R-:W-:Y:S05]  /*5590*/  BSYNC.RECONVERGENT B2 ;  /* 0x0000000000027941 */ /* 0x000fea0003800200 */
.L_x_170:
        /* <DEDUP_REMOVED lines=20> */
.L_x_163:
[----:B------:R-:W-:Y:S05]  /*56e0*/  BSYNC.RECONVERGENT B1 ;  /* 0x0000000000017941 */ /* 0x000fea0003800200 */
.L_x_161:
        /* <DEDUP_REMOVED lines=82> */
.L_x_133:
[----:B------:R-:W-:Y:S05]  /*5c10*/  BSYNC.RECONVERGENT B0 ;  /* 0x0000000000007941 */ /* 0x000fea0003800200 */
.L_x_117:
        /* <DEDUP_REMOVED lines=9> */
.L_x_172:
        /* <DEDUP_REMOVED lines=13> */
.L_x_242:


//--------------------- .text._ZN3cub18CUB_300001_SM_10006detail6reduce18DeviceReduceKernelINS2_10policy_hubIdjN4cuda3__47maximumIdEEE10Policy1000EN6thrust24THRUST_300001_SM_1000_NS6detail15normal_iteratorINSC_10device_ptrIdEEEEjS8_dNS5_3std3__410__identityEEEvT0_PT3_T1_NS0_13GridEvenShareISO_EET2_T4_ --------------------------
	.section	.text._ZN3cub18CUB_300001_SM_10006detail6reduce18DeviceReduceKernelINS2_10policy_hubIdjN4cuda3__47maximumIdEEE10Policy1000EN6thrust24THRUST_300001_SM_1000_NS6detail15normal_iteratorINSC_10device_ptrIdEEEEjS8_dNS5_3std3__410__identityEEEvT0_PT3_T1_NS0_13GridEvenShareISO_EET2_T4_,"ax",@progbits
	.align	128
        .global         _ZN3cub18CUB_300001_SM_10006detail6reduce18DeviceReduceKernelINS2_10policy_hubIdjN4cuda3__47maximumIdEEE10Policy1000EN6thrust24THRUST_300001_SM_1000_NS6detail15normal_iteratorINSC_10device_ptrIdEEEEjS8_dNS5_3std3__410__identityEEEvT0_PT3_T1_NS0_13GridEvenShareISO_EET2_T4_
        .type           _ZN3cub18CUB_300001_SM_10006detail6reduce18DeviceReduceKernelINS2_10policy_hubIdjN4cuda3__47maximumIdEEE10Policy1000EN6thrust24THRUST_300001_SM_1000_NS6detail15normal_iteratorINSC_10device_ptrIdEEEEjS8_dNS5_3std3__410__identityEEEvT0_PT3_T1_NS0_13GridEvenShareISO_EET2_T4_,@function
        .size           _ZN3cub18CUB_300001_SM_10006detail6reduce18DeviceReduceKernelINS2_10policy_hubIdjN4cuda3__47maximumIdEEE10Policy1000EN6thrust24THRUST_300001_SM_1000_NS6detail15normal_iteratorINSC_10device_ptrIdEEEEjS8_dNS5_3std3__410__identityEEEvT0_PT3_T1_NS0_13GridEvenShareISO_EET2_T4_,(.L_x_243 - _ZN3cub18CUB_300001_SM_10006detail6reduce18DeviceReduceKernelINS2_10policy_hubIdjN4cuda3__47maximumIdEEE10Policy1000EN6thrust24THRUST_300001_SM_1000_NS6detail15normal_iteratorINSC_10device_ptrIdEEEEjS8_dNS5_3std3__410__identityEEEvT0_PT3_T1_NS0_13GridEvenShareISO_EET2_T4_)
        .other          _ZN3cub18CUB_300001_SM_10006detail6reduce18DeviceReduceKernelINS2_10policy_hubIdjN4cuda3__47maximumIdEEE10Policy1000EN6thrust24THRUST_300001_SM_1000_NS6detail15normal_iteratorINSC_10device_ptrIdEEEEjS8_dNS5_3std3__410__identityEEEvT0_PT3_T1_NS0_13GridEvenShareISO_EET2_T4_,@"STO_CUDA_ENTRY STV_DEFAULT"
_ZN3cub18CUB_300001_SM_10006detail6reduce18DeviceReduceKernelINS2_10policy_hubIdjN4cuda3__47maximumIdEEE10Policy1000EN6thrust24THRUST_300001_SM_1000_NS6detail15normal_iteratorINSC_10device_ptrIdEEEEjS8_dNS5_3std3__410__identityEEEvT0_PT3_T1_NS0_13GridEvenShareISO_EET2_T4_:
.text._ZN3cub18CUB_300001_SM_10006detail6reduce18DeviceReduceKernelINS2_10policy_hubIdjN4cuda3__47maximumIdEEE10Policy1000EN6thrust24THRUST_300001_SM_1000_NS6detail15normal_iteratorINSC_10device_ptrIdEEEEjS8_dNS5_3std3__410__identityEEEvT0_PT3_T1_NS0_13GridEvenShareISO_EET2_T4_:
[----:B------:R-:W-:Y:S08]  /*0000*/  LDC R1, c[0x0][0x37c] ;  /* 0x0000df00ff017b82 */ /* 0x000ff00000000800 */
[----:B------:R-:W0:Y:S01]  /*0010*/  S2UR UR10, SR_CTAID.X ;  /* 0x00000000000a79c3 */ /* 0x000e220000002500 */
[----:B------:R-:W1:Y:S01]  /*0020*/  LDCU.64 UR12, c[0x0][0x3a8] ;  /* 0x00007500ff0c77ac */ /* 0x000e620008000a00 */
[----:B------:R-:W-:Y:S01]  /*0030*/  BSSY.RECONVERGENT B0, `(.L_x_173) ;  /* 0x000033f000007945 */ /* 0x000fe20003800200 */
[----:B------:R-:W2:Y:S01]  /*0040*/  LDCU.64 UR8, c[0x0][0x358] ;  /* 0x00006b00ff0877ac */ /* 0x000ea20008000a00 */
[----:B-1----:R-:W-:Y:S01]  /*0050*/  IMAD.U32 R4, RZ, RZ, UR12 ;  /* 0x0000000cff047e24 */ /* 0x002fe2000f8e00ff */
[----:B------:R-:W-:-:S02]  /*0060*/  USHF.L.U32 UR4, UR13, 0xb, URZ ;  /* 0x0000000b0d047899 */ /* 0x000fc400080006ff */
[----:B0-----:R-:W-:-:S06]  /*0070*/  USHF.L.U32 UR6, UR10, 0xb, URZ ;  /* 0x0000000b0a067899 */ /* 0x001fcc00080006ff */
[----:B------:R-:W-:-:S05]  /*0080*/  VIADD R2, R4, -UR6 ;  /* 0x8000000604027c36 */ /* 0x000fca0008000000 */
[----:B------:R-:W-:-:S13]  /*0090*/  ISETP.GT.U32.AND P0, PT, R2, 0x7ff, PT ;  /* 0x000007ff0200780c */ /* 0x000fda0003f04070 */
[----:B--2---:R-:W-:Y:S05]  /*00a0*/  @P0 BRA `(.L_x_174) ;  /* 0x0000001800940947 */ /* 0x004fea0003800000 */
[----:B------:R-:W0:Y:S01]  /*00b0*/  S2R R3, SR_TID.X ;  /* 0x0000000000037919 */ /* 0x000e220000002100 */
[----:B------:R-:W-:Y:S01]  /*00c0*/  BSSY.RECONVERGENT B1, `(.L_x_175) ;  /* 0x000000a000017945 */ /* 0x000fe20003800200 */
[----:B------:R-:W-:Y:S02]  /*00d0*/  CS2R R14, SRZ ;  /* 0x00000000000e7805 */ /* 0x000fe4000001ff00 */
[----:B0-----:R-:W-:Y:S01]  /*00e0*/  ISETP.GE.U32.AND P0, PT, R3, R2, PT ;  /* 0x000000020300720c */ /* 0x001fe20003f06070 */
[----:B------:R-:W-:-:S12]  /*00f0*/  IMAD.MOV.U32 R21, RZ, RZ, R3 ;  /* 0x000000ffff157224 */ /* 0x000fd800078e0003 */
[----:B------:R-:W-:Y:S05]  /*0100*/  @P0 BRA `(.L_x_176) ;  /* 0x0000000000140947 */ /* 0x000fea0003800000 */
[----:B------:R-:W0:Y:S01]  /*0110*/  LDC.64 R14, c[0x0][0x380] ;  /* 0x0000e000ff0e7b82 */ /* 0x000e220000000a00 */
[----:B------:R-:W-:-:S04]  /*0120*/  VIADD R5, R3, UR6 ;  /* 0x0000000603057c36 */ /* 0x000fc80008000000 */
[----:B0-----:R-:W-:-:S06]  /*0130*/  IMAD.WIDE.U32 R14, R5, 0x8, R14 ;  /* 0x00000008050e7825 */ /* 0x001fcc00078e000e */
[----:B------:R-:W5:Y:S01]  /*0140*/  LDG.E.64 R14, desc[UR8][R14.64] ;  /* 0x000000080e0e7981 */ /* 0x000f62000c1e1b00 */
[----:B------:R-:W-:-:S07]  /*0150*/  VIADD R21, R3, 0x100 ;  /* 0x0000010003157836 */ /* 0x000fce0000000000 */
.L_x_176:
[----:B------:R-:W-:Y:S05]  /*0160*/  BSYNC.RECONVERGENT B1 ;  /* 0x0000000000017941 */ /* 0x000fea0003800200 */
.L_x_175:
[----:B------:R-:W-:Y:S01]  /*0170*/  ISETP.GE.U32.AND P0, PT, R21, R2, PT ;  /* 0x000000021500720c */ /* 0x000fe20003f06070 */
[----:B------:R-:W-:-:S12]  /*0180*/  BSSY.RECONVERGENT B1, `(.L_x_177) ;  /* 0x00000de000017945 */ /* 0x000fd80003800200 */
[----:B------:R-:W-:Y:S05]  /*0190*/  @P0 BRA `(.L_x_178) ;  /* 0x0000000c00700947 */ /* 0x000fea0003800000 */
[----:B------:R-:W-:Y:S01]  /*01a0*/  LOP3.LUT R5, RZ, R21, RZ, 0x33, !PT ;  /* 0x00000015ff057212 */ /* 0x000fe200078e33ff */
[----:B------:R-:W-:Y:S03]  /*01b0*/  BSSY.RECONVERGENT B2, `(.L_x_179) ;  /* 0x0000072000027945 */ /* 0x000fe60003800200 */
[----:B------:R-:W-:-:S04]  /*01c0*/  IADD3 R5, PT, PT, R4, -UR6, R5 ;  /* 0x8000000604057c10 */ /* 0x000fc8000fffe005 */
[C---:B------:R-:W-:Y:S02]  /*01d0*/  ISETP.GE.U32.AND P0, PT, R5.reuse, 0xf00, PT ;  /* 0x00000f000500780c */ /* 0x040fe40003f06070 */
[----:B------:R-:W-:-:S04]  /*01e0*/  LEA.HI R0, R5, 0x1, RZ, 0x18 ;  /* 0x0000000105007811 */ /* 0x000fc800078fc0ff */
[----:B------:R-:W-:-:S07]  /*01f0*/  LOP3.LUT R4, R0, 0xf, RZ, 0xc0, !PT ;  /* 0x0000000f00047812 */ /* 0x000fce00078ec0ff */
[----:B------:R-:W-:Y:S05]  /*0200*/  @!P0 BRA `(.L_x_180) ;  /* 0x0000000400b08947 */ /* 0x000fea0003800000 */
[----:B------:R-:W0:Y:S01]  /*0210*/  LDC.64 R6, c[0x0][0x380] ;  /* 0x0000e000ff067b82 */ /* 0x000e220000000a00 */
[----:B------:R-:W-:Y:S01]  /*0220*/  LOP3.LUT R25, R0, 0x1fffff0, RZ, 0xc0, !PT ;  /* 0x01fffff000197812 */ /* 0x000fe200078ec0ff */
[----:B------:R-:W-:Y:S01]  /*0230*/  BSSY.RECONVERGENT B3, `(.L_x_181) ;  /* 0x0000068000037945 */ /* 0x000fe20003800200 */
[C---:B------:R-:W-:Y:S01]  /*0240*/  LOP3.LUT R24, R21.reuse, 0x800, RZ, 0xfc, !PT ;  /* 0x0000080015187812 */ /* 0x040fe200078efcff */
[----:B------:R-:W-:Y:S02]  /*0250*/  VIADD R5, R21, UR6 ;  /* 0x0000000615057c36 */ /* 0x000fe40008000000 */
[----:B------:R-:W-:-:S07]  /*0260*/  IMAD.MOV R25, RZ, RZ, -R25 ;  /* 0x000000ffff197224 */ /* 0x000fce00078e0a19 */
.L_x_182:
[----:B0-----:R-:W-:-:S04]  /*0270*/  IMAD.WIDE.U32 R8, R5, 0x8, R6 ;  /* 0x0000000805087825 */ /* 0x001fc800078e0006 */
[----:B------:R-:W-:Y:S02]  /*0280*/  VIADD R23, R5, 0x100 ;  /* 0x0000010005177836 */ /* 0x000fe40000000000 */
[----:B------:R-:W2:Y:S02]  /*0290*/  LDG.E.64 R8, desc[UR8][R8.64] ;  /* 0x0000000808087981 */ /* 0x000ea4000c1e1b00 */
[----:B------:R-:W-:-:S06]  /*02a0*/  IMAD.WIDE.U32 R22, R23, 0x8, R6 ;  /* 0x0000000817167825 */ /* 0x000fcc00078e0006 */
[----:B------:R-:W3:Y:S01]  /*02b0*/  LDG.E.64 R22, desc[UR8][R22.64] ;  /* 0x0000000816167981 */ /* 0x000ee2000c1e1b00 */
[----:B------:R-:W-:-:S04]  /*02c0*/  VIADD R21, R5, 0x200 ;  /* 0x0000020005157836 */ /* 0x000fc80000000000 */
[----:B------:R-:W-:-:S04]  /*02d0*/  IMAD.WIDE.U32 R20, R21, 0x8, R6 ;  /* 0x0000000815147825 */ /* 0x000fc800078e0006 */
[----:B------:R-:W-:Y:S02]  /*02e0*/  VIADD R19, R5, 0x300 ;  /* 0x0000030005137836 */ /* 0x000fe40000000000 */
[----:B------:R-:W4:Y:S02]  /*02f0*/  LDG.E.64 R20, desc[UR8][R20.64] ;  /* 0x0000000814147981 */ /* 0x000f24000c1e1b00 */
        /* <DEDUP_REMOVED lines=9> */
[----:B------:R-:W-:-:S06]  /*0390*/  IMAD.WIDE.U32 R10, R11, 0x8, R6 ;  /* 0x000000080b0a7825 */ /* 0x000fcc00078e0006 */
[----:B------:R-:W4:Y:S01]  /*03a0*/  LDG.E.64 R10, desc[UR8][R10.64] ;  /* 0x000000080a0a7981 */ /* 0x000f22000c1e1b00 */
[----:B--2--5:R-:W-:-:S06]  /*03b0*/  DSETP.GEU.AND P0, PT, R14, R8, PT ;  /* 0x000000080e00722a */ /* 0x024fcc0003f0e000 */
[----:B------:R-:W-:Y:S02]  /*03c0*/  FSEL R14, R8, R14, !P0 ;  /* 0x0000000e080e7208 */ /* 0x000fe40004000000 */
[----:B------:R-:W-:Y:S01]  /*03d0*/  FSEL R15, R9, R15, !P0 ;  /* 0x0000000f090f7208 */ /* 0x000fe20004000000 */
[----:B------:R-:W-:-:S04]  /*03e0*/  VIADD R9, R5, 0x700 ;  /* 0x0000070005097836 */ /* 0x000fc80000000000 */
[----:B------:R-:W-:Y:S01]  /*03f0*/  IMAD.WIDE.U32 R8, R9, 0x8, R6 ;  /* 0x0000000809087825 */ /* 0x000fe200078e0006 */
[----:B---3--:R-:W-:-:S05]  /*0400*/  DSETP.GEU.AND P0, PT, R14, R22, PT ;  /* 0x000000160e00722a */ /* 0x008fca0003f0e000 */
[----:B------:R-:W2:Y:S01]  /*0410*/  LDG.E.64 R8, desc[UR8][R8.64] ;  /* 0x0000000808087981 */ /* 0x000ea2000c1e1b00 */
[----:B------:R-:W-:Y:S01]  /*0420*/  FSEL R15, R23, R15, !P0 ;  /* 0x0000000f170f7208 */ /* 0x000fe20004000000 */
[----:B------:R-:W-:Y:S01]  /*0430*/  VIADD R23, R5, 0x800 ;  /* 0x0000080005177836 */ /* 0x000fe20000000000 */
[----:B------:R-:W-:-:S03]  /*0440*/  FSEL R14, R22, R14, !P0 ;  /* 0x0000000e160e7208 */ /* 0x000fc60004000000 */
[----:B------:R-:W-:-:S06]  /*0450*/  IMAD.WIDE.U32 R22, R23, 0x8, R6 ;  /* 0x0000000817167825 */ /* 0x000fcc00078e0006 */
[----:B------:R-:W3:Y:S01]  /*0460*/  LDG.E.64 R22, desc[UR8][R22.64] ;  /* 0x0000000816167981 */ /* 0x000ee2000c1e1b00 */
[----:B----4-:R-:W-:-:S06]  /*0470*/  DSETP.GEU.AND P0, PT, R14, R20, PT ;  /* 0x000000140e00722a */ /* 0x010fcc0003f0e000 */
[----:B------:R-:W-:Y:S02]  /*0480*/  FSEL R14, R20, R14, !P0 ;  /* 0x0000000e140e7208 */ /* 0x000fe40004000000 */
[----:B------:R-:W-:Y:S01]  /*0490*/  FSEL R15, R21, R15, !P0 ;  /* 0x0000000f150f7208 */ /* 0x000fe20004000000 */
[----:B------:R-:W-:-:S04]  /*04a0*/  VIADD R21, R5, 0x900 ;  /* 0x0000090005157836 */ /* 0x000fc80000000000 */
[----:B------:R-:W-:Y:S01]  /*04b0*/  IMAD.WIDE.U32 R20, R21, 0x8, R6 ;  /* 0x0000000815147825 */ /* 0x000fe200078e0006 */
[----:B------:R-:W-:-:S05]  /*04c0*/  DSETP.GEU.AND P0, PT, R14, R18, PT ;  /* 0x000000120e00722a */ /* 0x000fca0003f0e000 */
[----:B------:R-:W4:Y:S01]  /*04d0*/  LDG.E.64 R20, desc[UR8][R20.64] ;  /* 0x0000000814147981 */ /* 0x000f22000c1e1b00 */
        /* <DEDUP_REMOVED lines=21> */
[----:B------:R-:W-:-:S06]  /*0630*/  IMAD.WIDE.U32 R12, R13, 0x8, R6 ;  /* 0x000000080d0c7825 */ /* 0x000fcc00078e0006 */
[----:B------:R-:W4:Y:S01]  /*0640*/  LDG.E.64 R12, desc[UR8][R12.64] ;  /* 0x000000080c0c7981 */ /* 0x000f22000c1e1b00 */
[----:B--2---:R-:W-:-:S06]  /*0650*/  DSETP.GEU.AND P0, PT, R10, R8, PT ;  /* 0x000000080a00722a */ /* 0x004fcc0003f0e000 */
        /* <DEDUP_REMOVED lines=24> */
[----:B------:R-:W-:-:S05]  /*07e0*/  VIADD R25, R25, 0x10 ;  /* 0x0000001019197836 */ /* 0x000fca0000000000 */
[----:B------:R-:W-:Y:S02]  /*07f0*/  FSEL R8, R12, R8, !P0 ;  /* 0x000000080c087208 */ /* 0x000fe40004000000 */
[----:B------:R-:W-:Y:S02]  /*0800*/  FSEL R9, R13, R9, !P0 ;  /* 0x000000090d097208 */ /* 0x000fe40004000000 */
[----:B------:R-:W-:Y:S01]  /*0810*/  ISETP.NE.AND P1, PT, R25, RZ, PT ;  /* 0x000000ff1900720c */ /* 0x000fe20003f25270 */
[----:B------:R-:W-:Y:S02]  /*0820*/  VIADD R24, R24, 0x1000 ;  /* 0x0000100018187836 */ /* 0x000fe40000000000 */
[----:B------:R-:W-:Y:S01]  /*0830*/  VIADD R5, R5, 0x1000 ;  /* 0x0000100005057836 */ /* 0x000fe20000000000 */
[----:B--2---:R-:W-:-:S06]  /*0840*/  DSETP.GEU.AND P0, PT, R8, R10, PT ;  /* 0x0000000a0800722a */ /* 0x004fcc0003f0e000 */
[----:B------:R-:W-:Y:S02]  /*0850*/  FSEL R8, R10, R8, !P0 ;  /* 0x000000080a087208 */ /* 0x000fe40004000000 */
[----:B------:R-:W-:-:S06]  /*0860*/  FSEL R9, R11, R9, !P0 ;  /* 0x000000090b097208 */ /* 0x000fcc0004000000 */
[----:B---3--:R-:W-:-:S06]  /*0870*/  DSETP.GEU.AND P0, PT, R8, R22, PT ;  /* 0x000000160800722a */ /* 0x008fcc0003f0e000 */
[----:B------:R-:W-:Y:S02]  /*0880*/  FSEL R14, R22, R8, !P0 ;  /* 0x00000008160e7208 */ /* 0x000fe40004000000 */
[----:B------:R-:W-:Y:S01]  /*0890*/  FSEL R15, R23, R9, !P0 ;  /* 0x00000009170f7208 */ /* 0x000fe20004000000 */
[----:B------:R-:W-:Y:S06]  /*08a0*/  @P1 BRA `(.L_x_182) ;  /* 0xfffffff800701947 */ /* 0x000fec000383ffff */
[----:B------:R-:W-:Y:S05]  /*08b0*/  BSYNC.RECONVERGENT B3 ;  /* 0x0000000000037941 */ /* 0x000fea0003800200 */
.L_x_181:
[----:B------:R-:W-:-:S07]  /*08c0*/  VIADD R21, R24, 0xfffff800 ;  /* 0xfffff80018157836 */ /* 0x000fce0000000000 */
.L_x_180:
[----:B------:R-:W-:Y:S05]  /*08d0*/  BSYNC.RECONVERGENT B2 ;  /* 0x0000000000027941 */ /* 0x000fea0003800200 */
.L_x_179:
[----:B------:R-:W-:-:S13]  /*08e0*/  ISETP.NE.AND P0, PT, R4, RZ, PT ;  /* 0x000000ff0400720c */ /* 0x000fda0003f05270 */
[----:B------:R-:W-:Y:S05]  /*08f0*/  @!P0 BRA `(.L_x_178) ;  /* 0x0000000400988947 */ /* 0x000fea0003800000 */
[----:B------:R-:W-:Y:S01]  /*0900*/  ISETP.GE.U32.AND P1, PT, R4, 0x8, PT ;  /* 0x000000080400780c */ /* 0x000fe20003f26070 */
[----:B------:R-:W-:Y:S01]  /*0910*/  BSSY.RECONVERGENT B2, `(.L_x_183) ;  /* 0x0000036000027945 */ /* 0x000fe20003800200 */
[----:B------:R-:W-:-:S04]  /*0920*/  LOP3.LUT R20, R0, 0x7, RZ, 0xc0, !PT ;  /* 0x0000000700147812 */ /* 0x000fc800078ec0ff */
[----:B------:R-:W-:-:S07]  /*0930*/  ISETP.NE.AND P0, PT, R20, RZ, PT ;  /* 0x000000ff1400720c */ /* 0x000fce0003f05270 */
[----:B------:R-:W-:Y:S06]  /*0940*/  @!P1 BRA `(.L_x_184) ;  /* 0x0000000000c89947 */ /* 0x000fec0003800000 */
[----:B------:R-:W0:Y:S01]  /*0950*/  LDC.64 R4, c[0x0][0x380] ;  /* 0x0000e000ff047b82 */ /* 0x000e220000000a00 */
[----:B------:R-:W-:-:S04]  /*0960*/  VIADD R25, R21, UR6 ;  /* 0x0000000615197c36 */ /* 0x000fc80008000000 */
[C---:B------:R-:W-:Y:S02]  /*0970*/  VIADD R9, R25.reuse, 0x100 ;  /* 0x0000010019097836 */ /* 0x040fe40000000000 */
[----:B0-----:R-:W-:-:S06]  /*0980*/  IMAD.WIDE.U32 R6, R25, 0x8, R4 ;  /* 0x0000000819067825 */ /* 0x001fcc00078e0004 */
[----:B------:R-:W2:Y:S01]  /*0990*/  LDG.E.64 R6, desc[UR8][R6.64] ;  /* 0x0000000806067981 */ /* 0x000ea2000c1e1b00 */
[----:B------:R-:W-:-:S04]  /*09a0*/  IMAD.WIDE.U32 R8, R9, 0x8, R4 ;  /* 0x0000000809087825 */ /* 0x000fc800078e0004 */
[----:B------:R-:W-:Y:S02]  /*09b0*/  VIADD R11, R25, 0x200 ;  /* 0x00000200190b7836 */ /* 0x000fe40000000000 */
[----:B------:R-:W3:Y:S02]  /*09c0*/  LDG.E.64 R8, desc[UR8][R8.64] ;  /* 0x0000000808087981 */ /* 0x000ee4000c1e1b00 */
        /* <DEDUP_REMOVED lines=42> */
.L_x_184:
[----:B------:R-:W-:Y:S05]  /*0c70*/  BSYNC.RECONVERGENT B2 ;  /* 0x0000000000027941 */ /* 0x000fea0003800200 */
.L_x_183:
        /* <DEDUP_REMOVED lines=32> */
.L_x_186:
[----:B------:R-:W-:Y:S05]  /*0e80*/  BSYNC.RECONVERGENT B2 ;  /* 0x0000000000027941 */ /* 0x000fea0003800200 */
.L_x_185:
[----:B------:R-:W-:Y:S05]  /*0e90*/  @!P0 BRA `(.L_x_178) ;  /* 0x0000000000308947 */ /* 0x000fea0003800000 */
[----:B------:R-:W0:Y:S01]  /*0ea0*/  LDC.64 R6, c[0x0][0x380] ;  /* 0x0000e000ff067b82 */ /* 0x000e220000000a00 */
[----:B------:R-:W-:Y:S02]  /*0eb0*/  VIADD R9, R21, UR6 ;  /* 0x0000000615097c36 */ /* 0x000fe40008000000 */
[----:B------:R-:W-:-:S07]  /*0ec0*/  IMAD.MOV R0, RZ, RZ, -R0 ;  /* 0x000000ffff007224 */ /* 0x000fce00078e0a00 */
.L_x_187:
[----:B0-----:R-:W-:-:S06]  /*0ed0*/  IMAD.WIDE.U32 R4, R9, 0x8, R6 ;  /* 0x0000000809047825 */ /* 0x001fcc00078e0006 */
        /* <DEDUP_REMOVED lines=8> */
.L_x_178:
[----:B------:R-:W-:Y:S05]  /*0f60*/  BSYNC.RECONVERGENT B1 ;  /* 0x0000000000017941 */ /* 0x000fea0003800200 */
.L_x_177:
[----:B------:R-:W-:-:S13]  /*0f70*/  ISETP.GE.U32.AND P0, PT, R2, 0x100, PT ;  /* 0x000001000200780c */ /* 0x000fda0003f06070 */
        /* <DEDUP_REMOVED lines=50> */
[----:B------:R-:W1:Y:S04]  /*12a0*/  LDS.128 R12, [UR4+0x10] ;  /* 0x00001004ff0c7984 */ /* 0x000e680008000c00 */
[----:B0-----:R-:W0:Y:S01]  /*12b0*/  LDS.128 R8, [UR4+0x20] ;  /* 0x00002004ff087984 */ /* 0x001e220008000c00 */
[----:B-1----:R-:W-:-:S06]  /*12c0*/  DSETP.GEU.AND P1, PT, R4, R12, PT ;  /* 0x0000000c0400722a */ /* 0x002fcc0003f2e000 */
[----:B------:R-:W-:Y:S02]  /*12d0*/  FSEL R2, R12, R4, !P1 ;  /* 0x000000040c027208 */ /* 0x000fe40004800000 */
[----:B------:R-:W-:Y:S02]  /*12e0*/  FSEL R3, R13, R5, !P1 ;  /* 0x000000050d037208 */ /* 0x000fe40004800000 */
[----:B------:R-:W1:Y:S04]  /*12f0*/  LDS.128 R4, [UR4+0x30] ;  /* 0x00003004ff047984 */ /* 0x000e680008000c00 */
[----:B------:R-:W-:-:S06]  /*1300*/  DSETP.GEU.AND P1, PT, R2, R14, PT ;  /* 0x0000000e0200722a */ /* 0x000fcc0003f2e000 */
[----:B------:R-:W-:Y:S02]  /*1310*/  FSEL R2, R14, R2, !P1 ;  /* 0x000000020e027208 */ /* 0x000fe40004800000 */
[----:B------:R-:W-:-:S06]  /*1320*/  FSEL R3, R15, R3, !P1 ;  /* 0x000000030f037208 */ /* 0x000fcc0004800000 */
[----:B0-----:R-:W-:-:S06]  /*1330*/  DSETP.GEU.AND P1, PT, R2, R8, PT ;  /* 0x000000080200722a */ /* 0x001fcc0003f2e000 */
[----:B------:R-:W-:Y:S02]  /*1340*/  FSEL R8, R8, R2, !P1 ;  /* 0x0000000208087208 */ /* 0x000fe40004800000 */
[----:B------:R-:W-:Y:S02]  /*1350*/  FSEL R9, R9, R3, !P1 ;  /* 0x0000000309097208 */ /* 0x000fe40004800000 */
[----:B------:R-:W0:Y:S04]  /*1360*/  LDS.64 R2, [UR4+0x40] ;  /* 0x00004004ff027984 */ /* 0x000e280008000a00 */
[----:B------:R-:W-:-:S06]  /*1370*/  DSETP.GEU.AND P1, PT, R8, R10, PT ;  /* 0x0000000a0800722a */ /* 0x000fcc0003f2e000 */
[----:B------:R-:W-:Y:S02]  /*1380*/  FSEL R8, R10, R8, !P1 ;  /* 0x000000080a087208 */ /* 0x000fe40004800000 */
[----:B------:R-:W-:-:S06]  /*1390*/  FSEL R9, R11, R9, !P1 ;  /* 0x000000090b097208 */ /* 0x000fcc0004800000 */
[----:B-1----:R-:W-:-:S06]  /*13a0*/  DSETP.GEU.AND P1, PT, R8, R4, PT ;  /* 0x000000040800722a */ /* 0x002fcc0003f2e000 */
        /* <DEDUP_REMOVED lines=9> */
.L_x_188:
[----:B------:R-:W-:-:S04]  /*1440*/  LOP3.LUT R0, R3, 0x3e0, RZ, 0xc0, !PT ;  /* 0x000003e003007812 */ /* 0x000fc800078ec0ff */
[----:B------:R-:W-:Y:S01]  /*1450*/  LOP3.LUT R7, RZ, R0, RZ, 0x33, !PT ;  /* 0x00000000ff077212 */ /* 0x000fe200078e33ff */
[----:B------:R-:W-:Y:S02]  /*1460*/  VIADD R5, R0, 0x20 ;  /* 0x0000002000057836 */ /* 0x000fe40000000000 */
[----:B------:R-:W0:Y:S03]  /*1470*/  S2R R0, SR_LANEID ;  /* 0x0000000000007919 */ /* 0x000e260000000000 */
[----:B------:R-:W-:Y:S01]  /*1480*/  ISETP.GT.U32.AND P0, PT, R5, R2, PT ;  /* 0x000000020500720c */ /* 0x000fe20003f04070 */
[----:B------:R-:W-:-:S05]  /*1490*/  IMAD.IADD R5, R2, 0x1, R7 ;  /* 0x0000000102057824 */ /* 0x000fca00078e0207 */
[----:B------:R-:W-:-:S05]  /*14a0*/  SEL R5, R5, 0x1f, P0 ;  /* 0x0000001f05057807 */ /* 0x000fca0000000000 */
[----:B-----5:R-:W-:Y:S04]  /*14b0*/  SHFL.DOWN PT, R6, R14, 0x1, R5 ;  /* 0x082000000e067989 */ /* 0x020fe800000e0005 */
[----:B------:R-:W1:Y:S01]  /*14c0*/  SHFL.DOWN PT, R7, R15, 0x1, R5 ;  /* 0x082000000f077989 */ /* 0x000e6200000e0005 */
[----:B0-----:R-:W-:Y:S01]  /*14d0*/  ISETP.GE.AND P0, PT, R0, R5, PT ;  /* 0x000000050000720c */ /* 0x001fe20003f06270 */
[----:B-1----:R-:W-:-:S06]  /*14e0*/  DSETP.GEU.AND P1, PT, R14, R6, PT ;  /* 0x000000060e00722a */ /* 0x002fcc0003f2e000 */
        /* <DEDUP_REMOVED lines=47> */
[----:B0-----:R-:W-:Y:S05]  /*17e0*/  @P0 BRA `(.L_x_189) ;  /* 0x0000001c000c0947 */ /* 0x001fea0003800000 */
[----:B------:R-:W0:Y:S01]  /*17f0*/  S2UR UR5, SR_CgaCtaId ;  /* 0x00000000000579c3 */ /* 0x000e220000008800 */
[----:B------:R-:W-:Y:S01]  /*1800*/  UMOV UR4, 0x400 ;  /* 0x0000040000047882 */ /* 0x000fe20000000000 */
[----:B------:R-:W-:Y:S01]  /*1810*/  ISETP.GT.U32.AND P2, PT, R2, 0x20, PT ;  /* 0x000000200200780c */ /* 0x000fe20003f44070 */
[----:B0-----:R-:W-:-:S09]  /*1820*/  ULEA UR4, UR5, UR4, 0x18 ;  /* 0x0000000405047291 */ /* 0x001fd2000f8ec0ff */
[----:B------:R-:W0:Y:S04]  /*1830*/  LDS.128 R12, [UR4+0x10] ;  /* 0x00001004ff0c7984 */ /* 0x000e280008000c00 */
[----:B------:R-:W1:Y:S01]  /*1840*/  LDS.128 R8, [UR4+0x20] ;  /* 0x00002004ff087984 */ /* 0x000e620008000c00 */
[----:B0-----:R-:W-:-:S06]  /*1850*/  DSETP.GEU.AND P1, PT, R4, R12, PT ;  /* 0x0000000c0400722a */ /* 0x001fcc0003f2e000 */
[-C--:B------:R-:W-:Y:S02]  /*1860*/  FSEL R3, R12, R4.reuse, !P1 ;  /* 0x000000040c037208 */ /* 0x080fe40004800000 */
[-C--:B------:R-:W-:Y:S02]  /*1870*/  FSEL R13, R13, R5.reuse, !P1 ;  /* 0x000000050d0d7208 */ /* 0x080fe40004800000 */
[----:B------:R-:W-:Y:S02]  /*1880*/  FSEL R0, R3, R4, P2 ;  /* 0x0000000403007208 */ /* 0x000fe40001000000 */
[C---:B------:R-:W-:Y:S02]  /*1890*/  ISETP.GT.U32.AND P1, PT, R2.reuse, 0x40, PT ;  /* 0x000000400200780c */ /* 0x040fe40003f24070 */
[----:B------:R-:W-:Y:S01]  /*18a0*/  FSEL R13, R13, R5, P2 ;  /* 0x000000050d0d7208 */ /* 0x000fe20001000000 */
[----:B------:R-:W-:Y:S01]  /*18b0*/  IMAD.MOV.U32 R12, RZ, RZ, R0 ;  /* 0x000000ffff0c7224 */ /* 0x000fe200078e0000 */
[----:B------:R-:W-:Y:S01]  /*18c0*/  ISETP.GT.U32.AND P2, PT, R2, 0x60, PT ;  /* 0x000000600200780c */ /* 0x000fe20003f44070 */
[----:B------:R-:W0:Y:S04]  /*18d0*/  LDS.128 R4, [UR4+0x30] ;  /* 0x00003004ff047984 */ /* 0x000e280008000c00 */
[----:B------:R-:W-:-:S06]  /*18e0*/  DSETP.GEU.AND P3, PT, R12, R14, PT ;  /* 0x0000000e0c00722a */ /* 0x000fcc0003f6e000 */
[----:B------:R-:W-:Y:S02]  /*18f0*/  @P1 FSEL R0, R14, R0, !P3 ;  /* 0x000000000e001208 */ /* 0x000fe40005800000 */
[----:B------:R-:W-:Y:S02]  /*1900*/  @P1 FSEL R13, R15, R13, !P3 ;  /* 0x0000000d0f0d1208 */ /* 0x000fe40005800000 */
[----:B------:R-:W-:Y:S01]  /*1910*/  ISETP.GT.U32.AND P1, PT, R2, 0x80, PT ;  /* 0x000000800200780c */ /* 0x000fe20003f24070 */
[----:B------:R-:W-:-:S06]  /*1920*/  IMAD.MOV.U32 R12, RZ, RZ, R0 ;  /* 0x000000ffff0c7224 */ /* 0x000fcc00078e0000 */
[----:B-1----:R-:W-:-:S06]  /*1930*/  DSETP.GEU.AND P3, PT, R12, R8, PT ;  /* 0x000000080c00722a */ /* 0x002fcc0003f6e000 */
[----:B------:R-:W-:Y:S02]  /*1940*/  @P2 FSEL R0, R8, R0, !P3 ;  /* 0x0000000008002208 */ /* 0x000fe40005800000 */
[----:B------:R-:W-:Y:S02]  /*1950*/  @P2 FSEL R13, R9, R13, !P3 ;  /* 0x0000000d090d2208 */ /* 0x000fe40005800000 */
[----:B------:R-:W-:Y:S01]  /*1960*/  ISETP.GT.U32.AND P2, PT, R2, 0xa0, PT ;  /* 0x000000a00200780c */ /* 0x000fe20003f44070 */
[----:B------:R-:W-:Y:S01]  /*1970*/  IMAD.MOV.U32 R12, RZ, RZ, R0 ;  /* 0x000000ffff0c7224 */ /* 0x000fe200078e0000 */
[----:B------:R-:W1:Y:S05]  /*1980*/  LDS.64 R8, [UR4+0x40] ;  /* 0x00004004ff087984 */ /* 0x000e6a0008000a00 */
[----:B------:R-:W-:-:S06]  /*1990*/  DSETP.GEU.AND P3, PT, R12, R10, PT ;  /* 0x0000000a0c00722a */ /* 0x000fcc0003f6e000 */
[----:B------:R-:W-:Y:S02]  /*19a0*/  @P1 FSEL R0, R10, R0, !P3 ;  /* 0x000000000a001208 */ /* 0x000fe40005800000 */
[----:B------:R-:W-:Y:S02]  /*19b0*/  @P1 FSEL R13, R11, R13, !P3 ;  /* 0x0000000d0b0d1208 */ /* 0x000fe40005800000 */
[----:B------:R-:W-:Y:S01]  /*19c0*/  ISETP.GT.U32.AND P1, PT, R2, 0xc0, PT ;  /* 0x000000c00200780c */ /* 0x000fe20003f24070 */
[----:B------:R-:W-:Y:S02]  /*19d0*/  IMAD.MOV.U32 R10, RZ, RZ, R0 ;  /* 0x000000ffff0a7224 */ /* 0x000fe400078e0000 */
[----:B------:R-:W-:-:S06]  /*19e0*/  IMAD.MOV.U32 R11, RZ, RZ, R13 ;  /* 0x000000ffff0b7224 */ /* 0x000fcc00078e000d */
[----:B0-----:R-:W-:-:S06]  /*19f0*/  DSETP.GEU.AND P3, PT, R10, R4, PT ;  /* 0x000000040a00722a */ /* 0x001fcc0003f6e000 */
[----:B------:R-:W-:Y:S02]  /*1a00*/  @P2 FSEL R0, R4, R0, !P3 ;  /* 0x0000000004002208 */ /* 0x000fe40005800000 */
[----:B------:R-:W-:Y:S02]  /*1a10*/  @P2 FSEL R13, R5, R13, !P3 ;  /* 0x0000000d050d2208 */ /* 0x000fe40005800000 */
[----:B------:R-:W-:Y:S01]  /*1a20*/  ISETP.GT.U32.AND P2, PT, R2, 0xe0, PT ;  /* 0x000000e00200780c */ /* 0x000fe20003f44070 */
        /* <DEDUP_REMOVED lines=13> */
.L_x_174:
[----:B------:R-:W0:Y:S01]  /*1b00*/  S2R R0, SR_TID.X ;  /* 0x0000000000007919 */ /* 0x000e220000002100 */
[----:B------:R-:W1:Y:S02]  /*1b10*/  LDCU.64 UR14, c[0x0][0x380] ;  /* 0x00007000ff0e77ac */ /* 0x000e640008000a00 */
[----:B-1----:R-:W-:Y:S02]  /*1b20*/  IMAD.U32 R6, RZ, RZ, UR14 ;  /* 0x0000000eff067e24 */ /* 0x002fe4000f8e00ff */
[----:B------:R-:W-:Y:S02]  /*1b30*/  IMAD.U32 R7, RZ, RZ, UR15 ;  /* 0x0000000fff077e24 */ /* 0x000fe4000f8e00ff */
[----:B0-----:R-:W-:-:S04]  /*1b40*/  VIADD R25, R0, UR6 ;  /* 0x0000000600197c36 */ /* 0x001fc80008000000 */
[----:B------:R-:W-:-:S05]  /*1b50*/  IMAD.WIDE.U32 R24, R25, 0x8, R6 ;  /* 0x0000000819187825 */ /* 0x000fca00078e0006 */
        /* <DEDUP_REMOVED lines=8> */
[----:B------:R-:W-:Y:S01]  /*1be0*/  ISETP.GE.U32.AND P1, PT, R2, UR4, PT ;  /* 0x0000000402007c0c */ /* 0x000fe2000bf26070 */
        /* <DEDUP_REMOVED lines=22> */
[----:B------:R-:W-:Y:S01]  /*1d50*/  ULEA UR11, UR13, UR6, 0xb ;  /* 0x000000060d0b7291 */ /* 0x000fe2000f8e58ff */
[----:B------:R-:W-:Y:S01]  /*1d60*/  VIADD R3, R4, 0xfffff800 ;  /* 0xfffff80004037836 */ /* 0x000fe20000000000 */
[----:B------:R-:W-:Y:S01]  /*1d70*/  LOP3.LUT R5, RZ, R0, RZ, 0x33, !PT ;  /* 0x00000000ff057212 */ /* 0x000fe200078e33ff */
[----:B------:R-:W-:-:S03]  /*1d80*/  UIADD3 UR5, UPT, UPT, UR4, UR6, URZ ;  /* 0x0000000604057290 */ /* 0x000fc6000fffe0ff */
[----:B------:R-:W-:Y:S02]  /*1d90*/  ISETP.LT.U32.AND P0, PT, R3, UR11, PT ;  /* 0x0000000b03007c0c */ /* 0x000fe4000bf01070 */
[----:B------:R-:W-:Y:S01]  /*1da0*/  IADD3 R5, PT, PT, R4, -UR4, R5 ;  /* 0x8000000404057c10 */ /* 0x000fe2000fffe005 */
[----:B------:R-:W-:Y:S01]  /*1db0*/  IMAD.U32 R25, RZ, RZ, UR5 ;  /* 0x00000005ff197e24 */ /* 0x000fe2000f8e00ff */
[----:B------:R-:W-:-:S03]  /*1dc0*/  UMOV UR4, URZ ;  /* 0x000000ff00047c82 */ /* 0x000fc60008000000 */
[----:B------:R-:W-:Y:S01]  /*1dd0*/  VIADD R2, R5, -UR6 ;  /* 0x8000000605027c36 */ /* 0x000fe20008000000 */
[----:B------:R-:W-:Y:S01]  /*1de0*/  UMOV UR6, UR5 ;  /* 0x0000000500067c82 */ /* 0x000fe20008000000 */
[----:B------:R-:W-:-:S04]  /*1df0*/  IADD3 R25, PT, PT, R25, 0x800, R0 ;  /* 0x0000080019197810 */ /* 0x000fc80007ffe000 */
[----:B------:R-:W-:Y:S05]  /*1e00*/  @P0 BRA `(.L_x_191) ;  /* 0x0000000000c40947 */ /* 0x000fea0003800000 */
[----:B------:R-:W0:Y:S01]  /*1e10*/  LDC.64 R6, c[0x0][0x380] ;  /* 0x0000e000ff067b82 */ /* 0x000e220000000a00 */
[----:B------:R-:W1:Y:S01]  /*1e20*/  LDCU.64 UR12, c[0x0][0x3a8] ;  /* 0x00007500ff0c77ac */ /* 0x000e620008000a00 */
[----:B------:R-:W-:Y:S01]  /*1e30*/  NOP ;  /* 0x0000000000007918 */ /* 0x000fe20000000000 */
.L_x_192:
[----:B------:R-:W-:-:S04]  /*1e40*/  VIADD R19, R0, UR11 ;  /* 0x0000000b00137c36 */ /* 0x000fc80008000000 */
[----:B0-----:R-:W-:-:S05]  /*1e50*/  IMAD.WIDE.U32 R18, R19, 0x8, R6 ;  /* 0x0000000813127825 */ /* 0x001fca00078e0006 */
        /* <DEDUP_REMOVED lines=26> */
[----:B-1----:R-:W-:-:S04]  /*2000*/  USHF.L.U32 UR7, UR13, 0xb, URZ ;  /* 0x0000000b0d077899 */ /* 0x002fc800080006ff */
[----:B------:R-:W-:Y:S02]  /*2010*/  UIADD3 UR6, UPT, UPT, UR7, UR6, URZ ;  /* 0x0000000607067290 */ /* 0x000fe4000fffe0ff */
[----:B------:R-:W-:Y:S02]  /*2020*/  VIADD R2, R2, -UR7 ;  /* 0x8000000702027c36 */ /* 0x000fe40008000000 */
[----:B------:R-:W-:Y:S01]  /*2030*/  VIADD R25, R25, UR7 ;  /* 0x0000000719197c36 */ /* 0x000fe20008000000 */
[----:B--2---:R-:W-:-:S06]  /*2040*/  DSETP.GEU.AND P0, PT, R4, R20, PT ;  /* 0x000000140400722a */ /* 0x004fcc0003f0e000 */
[----:B------:R-:W-:Y:S01]  /*2050*/  FSEL R8, R20, R4, !P0 ;  /* 0x0000000414087208 */ /* 0x000fe20004000000 */
[----:B------:R-:W-:Y:S01]  /*2060*/  IMAD.U32 R4, RZ, RZ, UR12 ;  /* 0x0000000cff047e24 */ /* 0x000fe2000f8e00ff */
[----:B------:R-:W-:-:S03]  /*2070*/  FSEL R9, R21, R5, !P0 ;  /* 0x0000000515097208 */ /* 0x000fc60004000000 */
[----:B------:R-:W-:-:S05]  /*2080*/  VIADD R5, R4, -UR11 ;  /* 0x8000000b04057c36 */ /* 0x000fca0008000000 */
[----:B------:R-:W-:Y:S01]  /*2090*/  ISETP.GE.U32.AND P1, PT, R5, UR7, PT ;  /* 0x0000000705007c0c */ /* 0x000fe2000bf26070 */
[----:B------:R-:W-:-:S06]  /*20a0*/  DSETP.GEU.AND P0, PT, R8, R22, PT ;  /* 0x000000160800722a */ /* 0x000fcc0003f0e000 */
[----:B------:R-:W-:Y:S02]  /*20b0*/  FSEL R14, R22, R8, !P0 ;  /* 0x00000008160e7208 */ /* 0x000fe40004000000 */
[----:B------:R-:W-:-:S04]  /*20c0*/  FSEL R15, R23, R9, !P0 ;  /* 0x00000009170f7208 */ /* 0x000fc80004000000 */
[----:B------:R-:W-:Y:S05]  /*20d0*/  @!P1 BRA `(.L_x_190) ;  /* 0x0000000c00a09947 */ /* 0x000fea0003800000 */
[----:B------:R-:W-:Y:S02]  /*20e0*/  ULEA UR11, UR13, UR11, 0xb ;  /* 0x0000000b0d0b7291 */ /* 0x000fe4000f8e58ff */
[----:B------:R-:W-:-:S04]  /*20f0*/  UIADD3 UR4, UPT, UPT, UR4, 0x1, URZ ;  /* 0x0000000104047890 */ /* 0x000fc8000fffe0ff */
[----:B------:R-:W-:-:S13]  /*2100*/  ISETP.LT.U32.AND P0, PT, R3, UR11, PT ;  /* 0x0000000b03007c0c */ /* 0x000fda000bf01070 */
[----:B------:R-:W-:Y:S05]  /*2110*/  @!P0 BRA `(.L_x_192) ;  /* 0xfffffffc00488947 */ /* 0x000fea000383ffff */
.L_x_191:
[----:B------:R-:W-:Y:S01]  /*2120*/  VIADD R3, R4, -UR11 ;  /* 0x8000000b04037c36 */ /* 0x000fe20008000000 */
[----:B------:R-:W-:Y:S04]  /*2130*/  BSSY.RECONVERGENT B1, `(.L_x_190) ;  /* 0x00000e2000017945 */ /* 0x000fe80003800200 */
[----:B------:R-:W-:-:S04]  /*2140*/  ISETP.GE.AND P0, PT, R0, R3, PT ;  /* 0x000000030000720c */ /* 0x000fc80003f06270 */
[----:B------:R-:W-:-:S13]  /*2150*/  ISETP.LE.U32.OR P0, PT, R4, UR11, P0 ;  /* 0x0000000b04007c0c */ /* 0x000fda0008703470 */
[----:B------:R-:W-:Y:S05]  /*2160*/  @P0 BRA `(.L_x_193) ;  /* 0x0000000c00780947 */ /* 0x000fea0003800000 */
[----:B------:R-:W-:Y:S01]  /*2170*/  UIMAD UR7, UR4, UR13, URZ ;  /* 0x0000000d040772a4 */ /* 0x000fe2000f8e02ff */
[----:B------:R-:W-:Y:S01]  /*2180*/  LOP3.LUT R3, RZ, R0, RZ, 0x33, !PT ;  /* 0x00000000ff037212 */ /* 0x000fe200078e33ff */
[----:B------:R-:W-:Y:S03]  /*2190*/  BSSY.RECONVERGENT B2, `(.L_x_194) ;  /* 0x0000074000027945 */ /* 0x000fe60003800200 */
[----:B------:R-:W-:Y:S01]  /*21a0*/  IADD3 R4, PT, PT, R4, -UR5, R3 ;  /* 0x8000000504047c10 */ /* 0x000fe2000fffe003 */
[----:B------:R-:W-:-:S04]  /*21b0*/  IMAD.U32 R3, RZ, RZ, UR7 ;  /* 0x00000007ff037e24 */ /* 0x000fc8000f8e00ff */
[----:B------:R-:W-:Y:S02]  /*21c0*/  IMAD R4, R3, -0x800, R4 ;  /* 0xfffff80003047824 */ /* 0x000fe400078e0204 */
[----:B------:R-:W-:-:S03]  /*21d0*/  IMAD.MOV.U32 R3, RZ, RZ, R0 ;  /* 0x000000ffff037224 */ /* 0x000fc600078e0000 */
[C---:B------:R-:W-:Y:S02]  /*21e0*/  ISETP.GE.U32.AND P0, PT, R4.reuse, 0xf00, PT ;  /* 0x00000f000400780c */ /* 0x040fe40003f06070 */
[----:B------:R-:W-:-:S04]  /*21f0*/  LEA.HI R4, R4, 0x1, RZ, 0x18 ;  /* 0x0000000104047811 */ /* 0x000fc800078fc0ff */
[----:B------:R-:W-:-:S07]  /*2200*/  LOP3.LUT R5, R4, 0xf, RZ, 0xc0, !PT ;  /* 0x0000000f04057812 */ /* 0x000fce00078ec0ff */
[----:B------:R-:W-:Y:S05]  /*2210*/  @!P0 BRA `(.L_x_195) ;  /* 0x0000000400ac8947 */ /* 0x000fea0003800000 */
[----:B------:R-:W-:Y:S01]  /*2220*/  LEA.HI R3, R2, 0x1, RZ, 0x18 ;  /* 0x0000000102037811 */ /* 0x000fe200078fc0ff */
[----:B------:R-:W-:Y:S03]  /*2230*/  BSSY.RECONVERGENT B3, `(.L_x_196) ;  /* 0x0000068000037945 */ /* 0x000fe60003800200 */
[----:B------:R-:W-:Y:S02]  /*2240*/  LOP3.LUT R24, R3, 0x1fffff0, RZ, 0xc0, !PT ;  /* 0x01fffff003187812 */ /* 0x000fe400078ec0ff */
[----:B------:R-:W-:-:S03]  /*2250*/  LOP3.LUT R3, R0, 0x800, RZ, 0xfc, !PT ;  /* 0x0000080000037812 */ /* 0x000fc600078efcff */
[----:B------:R-:W-:-:S07]  /*2260*/  IMAD.MOV R24, RZ, RZ, -R24 ;  /* 0x000000ffff187224 */ /* 0x000fce00078e0a18 */
.L_x_197:
[----:B------:R-:W-:-:S04]  /*2270*/  VIADD R9, R25, 0xfffff800 ;  /* 0xfffff80019097836 */ /* 0x000fc80000000000 */
[----:B------:R-:W-:-:S06]  /*2280*/  IMAD.WIDE.U32 R8, R9, 0x8, R6 ;  /* 0x0000000809087825 */ /* 0x000fcc00078e0006 */
[----:B------:R-:W2:Y:S01]  /*2290*/  LDG.E.64 R8, desc[UR8][R8.64] ;  /* 0x0000000808087981 */ /* 0x000ea2000c1e1b00 */
[----:B------:R-:W-:-:S04]  /*22a0*/  VIADD R23, R25, 0xfffff900 ;  /* 0xfffff90019177836 */ /* 0x000fc80000000000 */
        /* <DEDUP_REMOVED lines=8> */
[----:B------:R-:W5:Y:S02]  /*2330*/  LDG.E.64 R18, desc[UR8][R18.64] ;  /* 0x0000000812127981 */ /* 0x000f64000c1e1b00 */
[----:B------:R-:W-:-:S04]  /*2340*/  IMAD.WIDE.U32 R16, R17, 0x8, R6 ;  /* 0x0000000811107825 */ /* 0x000fc800078e0006 */
[----:B------:R-:W-:Y:S02]  /*2350*/  VIADD R13, R25, 0xfffffd00 ;  /* 0xfffffd00190d7836 */ /* 0x000fe40000000000 */
[----:B------:R-:W5:Y:S02]  /*2360*/  LDG.E.64 R16, desc[UR8][R16.64] ;  /* 0x0000000810107981 */ /* 0x000f64000c1e1b00 */
[----:B------:R-:W-:-:S04]  /*2370*/  IMAD.WIDE.U32 R12, R13, 0x8, R6 ;  /* 0x000000080d0c7825 */ /* 0x000fc800078e0006 */
[----:B------:R-:W-:Y:S02]  /*2380*/  VIADD R11, R25, 0xfffffe00 ;  /* 0xfffffe00190b7836 */ /* 0x000fe40000000000 */
[----:B------:R-:W5:Y:S02]  /*2390*/  LDG.E.64 R12, desc[UR8][R12.64] ;  /* 0x000000080c0c7981 */ /* 0x000f64000c1e1b00 */
[----:B------:R-:W-:-:S06]  /*23a0*/  IMAD.WIDE.U32 R10, R11, 0x8, R6 ;  /* 0x000000080b0a7825 */ /* 0x000fcc00078e0006 */
[----:B------:R-:W5:Y:S01]  /*23b0*/  LDG.E.64 R10, desc[UR8][R10.64] ;  /* 0x000000080a0a7981 */ /* 0x000f62000c1e1b00 */
[----:B--2---:R-:W-:-:S06]  /*23c0*/  DSETP.GEU.AND P0, PT, R14, R8, PT ;  /* 0x000000080e00722a */ /* 0x004fcc0003f0e000 */
[----:B------:R-:W-:Y:S01]  /*23d0*/  FSEL R15, R9, R15, !P0 ;  /* 0x0000000f090f7208 */ /* 0x000fe20004000000 */
[----:B------:R-:W-:Y:S01]  /*23e0*/  VIADD R9, R25, 0xffffff00 ;  /* 0xffffff0019097836 */ /* 0x000fe20000000000 */
[----:B------:R-:W-:-:S03]  /*23f0*/  FSEL R14, R8, R14, !P0 ;  /* 0x0000000e080e7208 */ /* 0x000fc60004000000 */
[----:B------:R-:W-:-:S03]  /*2400*/  IMAD.WIDE.U32 R8, R9, 0x8, R6 ;  /* 0x0000000809087825 */ /* 0x000fc600078e0006 */
[----:B---3--:R-:W-:-:S03]  /*2410*/  DSETP.GEU.AND P0, PT, R14, R22, PT ;  /* 0x000000160e00722a */ /* 0x008fc60003f0e000 */
[----:B------:R-:W2:Y:S03]  /*2420*/  LDG.E.64 R8, desc[UR8][R8.64] ;  /* 0x0000000808087981 */ /* 0x000ea6000c1e1b00 */
[----:B------:R-:W-:Y:S02]  /*2430*/  FSEL R14, R22, R14, !P0 ;  /* 0x0000000e160e7208 */ /* 0x000fe40004000000 */
[----:B------:R-:W-:Y:S01]  /*2440*/  FSEL R15, R23, R15, !P0 ;  /* 0x0000000f170f7208 */ /* 0x000fe20004000000 */
[----:B------:R-:W-:-:S06]  /*2450*/  IMAD.WIDE.U32 R22, R25, 0x8, R6 ;  /* 0x0000000819167825 */ /* 0x000fcc00078e0006 */
[----:B------:R-:W3:Y:S01]  /*2460*/  LDG.E.64 R22, desc[UR8][R22.64] ;  /* 0x0000000816167981 */ /* 0x000ee2000c1e1b00 */
[----:B----4-:R-:W-:-:S06]  /*2470*/  DSETP.GEU.AND P0, PT, R14, R20, PT ;  /* 0x000000140e00722a */ /* 0x010fcc0003f0e000 */
[----:B------:R-:W-:Y:S02]  /*2480*/  FSEL R14, R20, R14, !P0 ;  /* 0x0000000e140e7208 */ /* 0x000fe40004000000 */
[----:B------:R-:W-:Y:S01]  /*2490*/  FSEL R15, R21, R15, !P0 ;  /* 0x0000000f150f7208 */ /* 0x000fe20004000000 */
[----:B------:R-:W-:-:S04]  /*24a0*/  VIADD R21, R25, 0x100 ;  /* 0x0000010019157836 */ /* 0x000fc80000000000 */
[----:B------:R-:W-:Y:S01]  /*24b0*/  IMAD.WIDE.U32 R20, R21, 0x8, R6 ;  /* 0x0000000815147825 */ /* 0x000fe200078e0006 */
[----:B-----5:R-:W-:-:S05]  /*24c0*/  DSETP.GEU.AND P0, PT, R14, R18, PT ;  /* 0x000000120e00722a */ /* 0x020fca0003f0e000 */
[----:B------:R-:W4:Y:S01]  /*24d0*/  LDG.E.64 R20, desc[UR8][R20.64] ;  /* 0x0000000814147981 */ /* 0x000f22000c1e1b00 */
[----:B------:R-:W-:Y:S02]  /*24e0*/  FSEL R14, R18, R14, !P0 ;  /* 0x0000000e120e7208 */ /* 0x000fe40004000000 */
[----:B------:R-:W-:Y:S01]  /*24f0*/  FSEL R15, R19, R15, !P0 ;  /* 0x0000000f130f7208 */ /* 0x000fe20004000000 */
[----:B------:R-:W-:-:S04]  /*2500*/  VIADD R19, R25, 0x200 ;  /* 0x0000020019137836 */ /* 0x000fc80000000000 */
[----:B------:R-:W-:Y:S01]  /*2510*/  IMAD.WIDE.U32 R18, R19, 0x8, R6 ;  /* 0x0000000813127825 */ /* 0x000fe200078e0006 */
[----:B------:R-:W-:-:S05]  /*2520*/  DSETP.GEU.AND P0, PT, R14, R16, PT ;  /* 0x000000100e00722a */ /* 0x000fca0003f0e000 */
[----:B------:R-:W5:Y:S01]  /*2530*/  LDG.E.64 R18, desc[UR8][R18.64] ;  /* 0x0000000812127981 */ /* 0x000f62000c1e1b00 */
        /* <DEDUP_REMOVED lines=15> */
[----:B------:R-:W-:-:S06]  /*2630*/  IMAD.WIDE.U32 R12, R13, 0x8, R6 ;  /* 0x000000080d0c7825 */ /* 0x000fcc00078e0006 */
[----:B------:R-:W5:Y:S01]  /*2640*/  LDG.E.64 R12, desc[UR8][R12.64] ;  /* 0x000000080c0c7981 */ /* 0x000f62000c1e1b00 */
        /* <DEDUP_REMOVED lines=39> */
.L_x_196:
[----:B------:R-:W-:-:S07]  /*28c0*/  VIADD R3, R3, 0xfffff800 ;  /* 0xfffff80003037836 */ /* 0x000fce0000000000 */
.L_x_195:
[----:B------:R-:W-:Y:S05]  /*28d0*/  BSYNC.RECONVERGENT B2 ;  /* 0x0000000000027941 */ /* 0x000fea0003800200 */
.L_x_194:
[----:B------:R-:W-:-:S13]  /*28e0*/  ISETP.NE.AND P0, PT, R5, RZ, PT ;  /* 0x000000ff0500720c */ /* 0x000fda0003f05270 */
[----:B------:R-:W-:Y:S05]  /*28f0*/  @!P0 BRA `(.L_x_193) ;  /* 0x0000000400948947 */ /* 0x000fea0003800000 */
[----:B------:R-:W-:Y:S01]  /*2900*/  ISETP.GE.U32.AND P1, PT, R5, 0x8, PT ;  /* 0x000000080500780c */ /* 0x000fe20003f26070 */
[----:B------:R-:W-:Y:S01]  /*2910*/  BSSY.RECONVERGENT B2, `(.L_x_198) ;  /* 0x0000035000027945 */ /* 0x000fe20003800200 */
[----:B------:R-:W-:-:S04]  /*2920*/  LOP3.LUT R26, R4, 0x7, RZ, 0xc0, !PT ;  /* 0x00000007041a7812 */ /* 0x000fc800078ec0ff */
[----:B------:R-:W-:-:S07]  /*2930*/  ISETP.NE.AND P0, PT, R26, RZ, PT ;  /* 0x000000ff1a00720c */ /* 0x000fce0003f05270 */
[----:B------:R-:W-:Y:S06]  /*2940*/  @!P1 BRA `(.L_x_199) ;  /* 0x0000000000c49947 */ /* 0x000fec0003800000 */
[----:B------:R-:W-:-:S04]  /*2950*/  VIADD R5, R3, UR11 ;  /* 0x0000000b03057c36 */ /* 0x000fc80008000000 */
[----:B------:R-:W-:-:S04]  /*2960*/  IMAD.WIDE.U32 R8, R5, 0x8, R6 ;  /* 0x0000000805087825 */ /* 0x000fc800078e0006 */
[----:B------:R-:W-:Y:S02]  /*2970*/  VIADD R11, R5, 0x100 ;  /* 0x00000100050b7836 */ /* 0x000fe40000000000 */
[----:B------:R-:W2:Y:S02]  /*2980*/  LDG.E.64 R8, desc[UR8][R8.64] ;  /* 0x0000000808087981 */ /* 0x000ea4000c1e1b00 */
        /* <DEDUP_REMOVED lines=45> */
.L_x_199:
[----:B------:R-:W-:Y:S05]  /*2c60*/  BSYNC.RECONVERGENT B2 ;  /* 0x0000000000027941 */ /* 0x000fea0003800200 */
.L_x_198:
[----:B------:R-:W-:Y:S05]  /*2c70*/  @!P0 BRA `(.L_x_193) ;  /* 0x0000000000b48947 */ /* 0x000fea0003800000 */
[----:B------:R-:W-:Y:S01]  /*2c80*/  ISETP.GE.U32.AND P1, PT, R26, 0x4, PT ;  /* 0x000000041a00780c */ /* 0x000fe20003f26070 */
[----:B------:R-:W-:Y:S01]  /*2c90*/  BSSY.RECONVERGENT B2, `(.L_x_200) ;  /* 0x000001c000027945 */ /* 0x000fe20003800200 */
[----:B------:R-:W-:-:S11]  /*2ca0*/  LOP3.LUT P0, RZ, R4, 0x3, RZ, 0xc0, !PT ;  /* 0x0000000304ff7812 */ /* 0x000fd6000780c0ff */
[----:B------:R-:W-:Y:S05]  /*2cb0*/  @!P1 BRA `(.L_x_201) ;  /* 0x0000000000649947 */ /* 0x000fea0003800000 */
        /* <DEDUP_REMOVED lines=25> */
.L_x_201:
[----:B------:R-:W-:Y:S05]  /*2e50*/  BSYNC.RECONVERGENT B2 ;  /* 0x0000000000027941 */ /* 0x000fea0003800200 */
.L_x_200:
[----:B------:R-:W-:Y:S05]  /*2e60*/  @!P0 BRA `(.L_x_193) ;  /* 0x0000000000388947 */ /* 0x000fea0003800000 */
[----:B------:R-:W-:Y:S01]  /*2e70*/  LOP3.LUT R2, R2, 0xffff, RZ, 0xc0, !PT ;  /* 0x0000ffff02027812 */ /* 0x000fe200078ec0ff */
[----:B------:R-:W-:-:S03]  /*2e80*/  VIADD R5, R3, UR6 ;  /* 0x0000000603057c36 */ /* 0x000fc60008000000 */
[----:B------:R-:W-:-:S04]  /*2e90*/  LEA.HI R2, R2, 0x1, RZ, 0x18 ;  /* 0x0000000102027811 */ /* 0x000fc800078fc0ff */
[----:B------:R-:W-:-:S05]  /*2ea0*/  LOP3.LUT R2, R2, 0x3, RZ, 0xc0, !PT ;  /* 0x0000000302027812 */ /* 0x000fca00078ec0ff */
[----:B------:R-:W-:-:S07]  /*2eb0*/  IMAD.MOV R4, RZ, RZ, -R2 ;  /* 0x000000ffff047224 */ /* 0x000fce00078e0a02 */
.L_x_202:
[----:B------:R-:W-:-:S06]  /*2ec0*/  IMAD.WIDE.U32 R2, R5, 0x8, R6 ;  /* 0x0000000805027825 */ /* 0x000fcc00078e0006 */
[----:B------:R-:W2:Y:S01]  /*2ed0*/  LDG.E.64 R2, desc[UR8][R2.64] ;  /* 0x0000000802027981 */ /* 0x000ea2000c1e1b00 */
[----:B------:R-:W-:Y:S02]  /*2ee0*/  VIADD R4, R4, 0x1 ;  /* 0x0000000104047836 */ /* 0x000fe40000000000 */
[----:B------:R-:W-:Y:S01]  /*2ef0*/  VIADD R5, R5, 0x100 ;  /* 0x0000010005057836 */ /* 0x000fe20000000000 */
[----:B--2---:R-:W-:-:S06]  /*2f00*/  DSETP.GEU.AND P0, PT, R14, R2, PT ;  /* 0x000000020e00722a */ /* 0x004fcc0003f0e000 */
[----:B------:R-:W-:Y:S02]  /*2f10*/  FSEL R14, R2, R14, !P0 ;  /* 0x0000000e020e7208 */ /* 0x000fe40004000000 */
[----:B------:R-:W-:Y:S02]  /*2f20*/  FSEL R15, R3, R15, !P0 ;  /* 0x0000000f030f7208 */ /* 0x000fe40004000000 */
[----:B------:R-:W-:-:S13]  /*2f30*/  ISETP.NE.AND P0, PT, R4, RZ, PT ;  /* 0x000000ff0400720c */ /* 0x000fda0003f05270 */
[----:B------:R-:W-:Y:S05]  /*2f40*/  @P0 BRA `(.L_x_202) ;  /* 0xfffffffc00dc0947 */ /* 0x000fea000383ffff */
.L_x_193:
[----:B------:R-:W-:Y:S05]  /*2f50*/  BSYNC.RECONVERGENT B1 ;  /* 0x0000000000017941 */ /* 0x000fea0003800200 */
.L_x_190:
        /* <DEDUP_REMOVED lines=43> */
[----:B------:R-:W-:-:S03]  /*3210*/  FSEL R3, R3, R5, P1 ;  /* 0x0000000503037208 */ /* 0x000fc60000800000 */
[----:B0-----:R-:W-:Y:S02]  /*3220*/  IMAD.MOV.U32 R4, RZ, RZ, R2 ;  /* 0x000000ffff047224 */ /* 0x001fe400078e0002 */
[----:B------:R-:W-:Y:S01]  /*3230*/  IMAD.MOV.U32 R5, RZ, RZ, R3 ;  /* 0x000000ffff057224 */ /* 0x000fe200078e0003 */
[----:B------:R-:W-:Y:S06]  /*3240*/  BAR.SYNC.DEFER_BLOCKING 0x0 ;  /* 0x0000000000007b1d */ /* 0x000fec0000010000 */
[----:B------:R-:W-:Y:S05]  /*3250*/  @P0 BRA `(.L_x_189) ;  /* 0x0000000000700947 */ /* 0x000fea0003800000 */
[----:B------:R-:W0:Y:S01]  /*3260*/  S2UR UR5, SR_CgaCtaId ;  /* 0x00000000000579c3 */ /* 0x000e220000008800 */
[----:B------:R-:W-:Y:S02]  /*3270*/  UMOV UR4, 0x400 ;  /* 0x0000040000047882 */ /* 0x000fe40000000000 */
[----:B0-----:R-:W-:-:S09]  /*3280*/  ULEA UR4, UR5, UR4, 0x18 ;  /* 0x0000000405047291 */ /* 0x001fd2000f8ec0ff */
[----:B------:R-:W0:Y:S04]  /*3290*/  LDS.128 R12, [UR4+0x10] ;  /* 0x00001004ff0c7984 */ /* 0x000e280008000c00 */
        /* <DEDUP_REMOVED lines=24> */
.L_x_189:
[----:B------:R-:W-:Y:S05]  /*3420*/  BSYNC.RECONVERGENT B0 ;  /* 0x0000000000007941 */ /* 0x000fea0003800200 */
.L_x_173:
[----:B------:R-:W-:Y:S05]  /*3430*/  @P0 EXIT ;  /* 0x000000000000094d */ /* 0x000fea0003800000 */
[----:B------:R-:W1:Y:S02]  /*3440*/  LDCU.64 UR4, c[0x0][0x388] ;  /* 0x00007100ff0477ac */ /* 0x000e640008000a00 */
[----:B-1----:R-:W-:-:S06]  /*3450*/  UIMAD.WIDE.U32 UR4, UR10, 0x8, UR4 ;  /* 0x000000080a0478a5 */ /* 0x002fcc000f8e0004 */
[----:B------:R-:W-:Y:S02]  /*3460*/  IMAD.U32 R2, RZ, RZ, UR4 ;  /* 0x00000004ff027e24 */ /* 0x000fe4000f8e00ff */
[----:B------:R-:W-:-:S05]  /*3470*/  IMAD.U32 R3, RZ, RZ, UR5 ;  /* 0x00000005ff037e24 */ /* 0x000fca000f8e00ff */
[----:B------:R-:W-:Y:S01]  /*3480*/  STG.E.64 desc[UR8][R2.64], R4 ;  /* 0x0000000402007986 */ /* 0x000fe2000c101b08 */
[----:B------:R-:W-:Y:S05]  /*3490*/  EXIT ;  /* 0x000000000000794d */ /* 0x000fea0003800000 */
.L_x_203:
        /* <DEDUP_REMOVED lines=14> */
.L_x_243:


//--------------------- .text._ZN3cub18CUB_300001_SM_10006detail6reduce28DeviceReduceSingleTileKernelINS2_10policy_hubIdjN4cuda3__47maximumIdEEE10Policy1000EN6thrust24THRUST_300001_SM_1000_NS6detail15normal_iteratorINSC_10device_ptrIdEEEEPdjS8_ddNS5_3std3__410__identityEEEvT0_T1_T2_T3_T4_T6_ --------------------------
	.section	.text._ZN3cub18CUB_300001_SM_10006detail6reduce28DeviceReduceSingleTileKernelINS2_10policy_hubIdjN4cuda3__47maximumIdEEE10Policy1000EN6thrust24THRUST_300001_SM_1000_NS6detail15normal_iteratorINSC_10device_ptrIdEEEEPdjS8_ddNS5_3std3__410__identityEEEvT0_T1_T2_T3_T4_T6_,"ax",@progbits
	.align	128
        .global         _ZN3cub18CUB_300001_SM_10006detail6reduce28DeviceReduceSingleTileKernelINS2_10policy_hubIdjN4cuda3__47maximumIdEEE10Policy1000EN6thrust24THRUST_300001_SM_1000_NS6detail15normal_iteratorINSC_10device_ptrIdEEEEPdjS8_ddNS5_3std3__410__identityEEEvT0_T1_T2_T3_T4_T6_
        .type           _ZN3cub18CUB_300001_SM_10006detail6reduce28DeviceReduceSingleTileKernelINS2_10policy_hubIdjN4cuda3__47maximumIdEEE10Policy1000EN6thrust24THRUST_300001_SM_1000_NS6detail15normal_iteratorINSC_10device_ptrIdEEEEPdjS8_ddNS5_3std3__410__identityEEEvT0_T1_T2_T3_T4_T6_,@function
        .size           _ZN3cub18CUB_300001_SM_10006detail6reduce28DeviceReduceSingleTileKernelINS2_10policy_hubIdjN4cuda3__47maximumIdEEE10Policy1000EN6thrust24THRUST_300001_SM_1000_NS6detail15normal_iteratorINSC_10device_ptrIdEEEEPdjS8_ddNS5_3std3__410__identityEEEvT0_T1_T2_T3_T4_T6_,(.L_x_244 - _ZN3cub18CUB_300001_SM_10006detail6reduce28DeviceReduceSingleTileKernelINS2_10policy_hubIdjN4cuda3__47maximumIdEEE10Policy1000EN6thrust24THRUST_300001_SM_1000_NS6detail15normal_iteratorINSC_10device_ptrIdEEEEPdjS8_ddNS5_3std3__410__identityEEEvT0_T1_T2_T3_T4_T6_)
        .other          _ZN3cub18CUB_300001_SM_10006detail6reduce28DeviceReduceSingleTileKernelINS2_10policy_hubIdjN4cuda3__47maximumIdEEE10Policy1000EN6thrust24THRUST_300001_SM_1000_NS6detail15normal_iteratorINSC_10device_ptrIdEEEEPdjS8_ddNS5_3std3__410__identityEEEvT0_T1_T2_T3_T4_T6_,@"STO_CUDA_ENTRY STV_DEFAULT"
_ZN3cub18CUB_300001_SM_10006detail6reduce28DeviceReduceSingleTileKernelINS2_10policy_hubIdjN4cuda3__47maximumIdEEE10Policy1000EN6thrust24THRUST_300001_SM_1000_NS6detail15normal_iteratorINSC_10device_ptrIdEEEEPdjS8_ddNS5_3std3__410__identityEEEvT0_T1_T2_T3_T4_T6_:
.text._ZN3cub18CUB_300001_SM_10006detail6reduce28DeviceReduceSingleTileKernelINS2_10policy_hubIdjN4cuda3__47maximumIdEEE10Policy1000EN6thrust24THRUST_300001_SM_1000_NS6detail15normal_iteratorINSC_10device_ptrIdEEEEPdjS8_ddNS5_3std3__410__identityEEEvT0_T1_T2_T3_T4_T6_:
        /* <DEDUP_REMOVED lines=13> */
.L_x_204:
[----:B------:R-:W-:Y:S01]  /*00d0*/  ISETP.GT.U32.AND P0, PT, R2, 0x7ff, PT ;  /* 0x000007ff0200780c */ /* 0x000fe20003f04070 */
[----:B------:R-:W-:-:S12]  /*00e0*/  BSSY.RECONVERGENT B0, `(.L_x_205) ;  /* 0x00002f1000007945 */ /* 0x000fd80003800200 */
        /* <DEDUP_REMOVED lines=11> */
.L_x_208:
[----:B------:R-:W-:Y:S05]  /*01a0*/  BSYNC.RECONVERGENT B1 ;  /* 0x0000000000017941 */ /* 0x000fea0003800200 */
.L_x_207:
        /* <DEDUP_REMOVED lines=17> */
.L_x_213:
        /* <DEDUP_REMOVED lines=70> */
.L_x_212:
[----:B------:R-:W-:Y:S05]  /*0720*/  BSYNC.RECONVERGENT B2 ;  /* 0x0000000000027941 */ /* 0x000fea0003800200 */
.L_x_211:
[----:B------:R-:W-:Y:S05]  /*0730*/  @!P0 BRA `(.L_x_210) ;  /* 0x0000000400508947 */ /* 0x000fea0003800000 */
[----:B------:R-:W-:Y:S01]  /*0740*/  ISETP.GE.U32.AND P1, PT, R42, 0x8, PT ;  /* 0x000000082a00780c */ /* 0x000fe20003f26070 */
[----:B------:R-:W-:Y:S01]  /*0750*/  BSSY.RECONVERGENT B2, `(.L_x_214) ;  /* 0x0000027000027945 */ /* 0x000fe20003800200 */
[----:B------:R-:W-:-:S04]  /*0760*/  LOP3.LUT R22, R40, 0x7, RZ, 0xc0, !PT ;  /* 0x0000000728167812 */ /* 0x000fc800078ec0ff */
[----:B------:R-:W-:-:S07]  /*0770*/  ISETP.NE.AND P0, PT, R22, RZ, PT ;  /* 0x000000ff1600720c */ /* 0x000fce0003f05270 */
[----:B------:R-:W-:Y:S06]  /*0780*/  @!P1 BRA `(.L_x_215) ;  /* 0x00000000008c9947 */ /* 0x000fec0003800000 */
[----:B------:R-:W0:Y:S02]  /*0790*/  LDC.64 R4, c[0x0][0x380] ;  /* 0x0000e000ff047b82 */ /* 0x000e240000000a00 */
[----:B0-----:R-:W-:-:S05]  /*07a0*/  IMAD.WIDE.U32 R20, R41, 0x8, R4 ;  /* 0x0000000829147825 */ /* 0x001fca00078e0004 */
        /* <DEDUP_REMOVED lines=33> */
.L_x_215:
[----:B------:R-:W-:Y:S05]  /*09c0*/  BSYNC.RECONVERGENT B2 ;  /* 0x0000000000027941 */ /* 0x000fea0003800200 */
.L_x_214:
        /* <DEDUP_REMOVED lines=25> */
.L_x_217:
[----:B------:R-:W-:Y:S05]  /*0b60*/  BSYNC.RECONVERGENT B2 ;  /* 0x0000000000027941 */ /* 0x000fea0003800200 */
.L_x_216:
[----:B------:R-:W-:Y:S05]  /*0b70*/  @!P0 BRA `(.L_x_210) ;  /* 0x0000000000408947 */ /* 0x000fea0003800000 */
[----:B------:R-:W0:Y:S01]  /*0b80*/  LDC.64 R4, c[0x0][0x380] ;  /* 0x0000e000ff047b82 */ /* 0x000e220000000a00 */
[----:B------:R-:W-:Y:S02]  /*0b90*/  IMAD.MOV R0, RZ, RZ, -R0 ;  /* 0x000000ffff007224 */ /* 0x000fe400078e0a00 */
[----:B0-----:R-:W-:-:S04]  /*0ba0*/  IMAD.WIDE.U32 R4, R41, 0x8, R4 ;  /* 0x0000000829047825 */ /* 0x001fc800078e0004 */
[----:B------:R-:W-:Y:S02]  /*0bb0*/  IMAD.MOV.U32 R6, RZ, RZ, R4 ;  /* 0x000000ffff067224 */ /* 0x000fe400078e0004 */
[----:B------:R-:W-:-:S07]  /*0bc0*/  IMAD.MOV.U32 R7, RZ, RZ, R5 ;  /* 0x000000ffff077224 */ /* 0x000fce00078e0005 */
.L_x_218:
[----:B------:R-:W-:Y:S02]  /*0bd0*/  IMAD.MOV.U32 R4, RZ, RZ, R6 ;  /* 0x000000ffff047224 */ /* 0x000fe400078e0006 */
[----:B------:R-:W-:-:S06]  /*0be0*/  IMAD.MOV.U32 R5, RZ, RZ, R7 ;  /* 0x000000ffff057224 */ /* 0x000fcc00078e0007 */
[----:B------:R-:W2:Y:S01]  /*0bf0*/  LDG.E.64 R4, desc[UR6][R4.64] ;  /* 0x0000000604047981 */ /* 0x000ea2000c1e1b00 */
[----:B------:R-:W-:Y:S01]  /*0c00*/  VIADD R0, R0, 0x1 ;  /* 0x0000000100007836 */ /* 0x000fe20000000000 */
[----:B------:R-:W-:-:S04]  /*0c10*/  IADD3 R6, P2, PT, R6, 0x800, RZ ;  /* 0x0000080006067810 */ /* 0x000fc80007f5e0ff */
[----:B------:R-:W-:Y:S01]  /*0c20*/  ISETP.NE.AND P1, PT, R0, RZ, PT ;  /* 0x000000ff0000720c */ /* 0x000fe20003f25270 */
[----:B------:R-:W-:Y:S01]  /*0c30*/  IMAD.X R7, RZ, RZ, R7, P2 ;  /* 0x000000ffff077224 */ /* 0x000fe200010e0607 */
[----:B--2--5:R-:W-:-:S06]  /*0c40*/  DSETP.GEU.AND P0, PT, R36, R4, PT ;  /* 0x000000042400722a */ /* 0x024fcc0003f0e000 */
[----:B------:R-:W-:Y:S02]  /*0c50*/  FSEL R36, R4, R36, !P0 ;  /* 0x0000002404247208 */ /* 0x000fe40004000000 */
[----:B------:R-:W-:-:S03]  /*0c60*/  FSEL R37, R5, R37, !P0 ;  /* 0x0000002505257208 */ /* 0x000fc60004000000 */
[----:B------:R-:W-:Y:S05]  /*0c70*/  @P1 BRA `(.L_x_218) ;  /* 0xfffffffc00d41947 */ /* 0x000fea000383ffff */
.L_x_210:
[----:B------:R-:W-:Y:S05]  /*0c80*/  BSYNC.RECONVERGENT B1 ;  /* 0x0000000000017941 */ /* 0x000fea0003800200 */
.L_x_209:
        /* <DEDUP_REMOVED lines=85> */
.L_x_219:
        /* <DEDUP_REMOVED lines=18> */
[----:B------:R-:W-:-:S03]  /*1300*/  VIADD R0, R8, 0x4 ;  /* 0x0000000408007836 */ /* 0x000fc60000000000 */
[----:B------:R-:W0:Y:S02]  /*1310*/  SHFL.DOWN PT, R5, R7, 0x2, R9 ;  /* 0x0840000007057989 */ /* 0x000e2400000e0009 */
[----:B0-----:R-:W-:-:S06]  /*1320*/  DSETP.GEU.AND P1, PT, R6, R4, PT ;  /* 0x000000040600722a */ /* 0x001fcc0003f2e000 */
[----:B------:R-:W-:Y:S02]  /*1330*/  @!P0 FSEL R6, R4, R6, !P1 ;  /* 0x0000000604068208 */ /* 0x000fe40004800000 */
[----:B------:R-:W-:Y:S02]  /*1340*/  @!P0 FSEL R7, R5, R7, !P1 ;  /* 0x0000000705078208 */ /* 0x000fe40004800000 */
        /* <DEDUP_REMOVED lines=9> */
[C---:B------:R-:W-:Y:S01]  /*13e0*/  ISETP.NE.AND P0, PT, R8.reuse, RZ, PT ;  /* 0x000000ff0800720c */ /* 0x040fe20003f05270 */
[----:B------:R-:W-:Y:S02]  /*13f0*/  VIADD R0, R8, 0x10 ;  /* 0x0000001008007836 */ /* 0x000fe40000000000 */
[----:B------:R-:W0:Y:S10]  /*1400*/  SHFL.DOWN PT, R5, R7, 0x8, R9 ;  /* 0x0900000007057989 */ /* 0x000e3400000e0009 */
[----:B------:R-:W1:Y:S01]  /*1410*/  @!P0 S2R R11, SR_CgaCtaId ;  /* 0x00000000000b8919 */ /* 0x000e620000008800 */
[----:B------:R-:W-:Y:S01]  /*1420*/  @!P0 MOV R8, 0x400 ;  /* 0x0000040000088802 */ /* 0x000fe20000000f00 */
[----:B0-----:R-:W-:-:S06]  /*1430*/  DSETP.GEU.AND P2, PT, R6, R4, PT ;  /* 0x000000040600722a */ /* 0x001fcc0003f4e000 */
[----:B------:R-:W-:Y:S02]  /*1440*/  @!P1 FSEL R6, R4, R6, !P2 ;  /* 0x0000000604069208 */ /* 0x000fe40005000000 */
[----:B------:R-:W-:Y:S02]  /*1450*/  @!P1 FSEL R7, R5, R7, !P2 ;  /* 0x0000000705079208 */ /* 0x000fe40005000000 */
[----:B------:R-:W-:Y:S01]  /*1460*/  ISETP.GT.AND P1, PT, R0, R9, PT ;  /* 0x000000090000720c */ /* 0x000fe20003f24270 */
[----:B------:R-:W-:Y:S01]  /*1470*/  SHFL.DOWN PT, R4, R6, 0x10, R9 ;  /* 0x0a00000006047989 */ /* 0x000fe200000e0009 */
[----:B------:R-:W-:-:S03]  /*1480*/  @!P0 SHF.R.U32.HI R0, RZ, 0x2, R3 ;  /* 0x00000002ff008819 */ /* 0x000fc60000011603 */
[----:B------:R-:W0:Y:S01]  /*1490*/  SHFL.DOWN PT, R5, R7, 0x10, R9 ;  /* 0x0a00000007057989 */ /* 0x000e2200000e0009 */
[----:B------:R-:W-:Y:S02]  /*14a0*/  @!P0 LOP3.LUT R0, R0, 0xf8, RZ, 0xc0, !PT ;  /* 0x000000f800008812 */ /* 0x000fe400078ec0ff */
[----:B-1----:R-:W-:-:S05]  /*14b0*/  @!P0 LEA R11, R11, R8, 0x18 ;  /* 0x000000080b0b8211 */ /* 0x002fca00078ec0ff */
[----:B------:R-:W-:Y:S01]  /*14c0*/  @!P0 IMAD.IADD R11, R0, 0x1, R11 ;  /* 0x00000001000b8824 */ /* 0x000fe200078e020b */
[----:B0-----:R-:W-:-:S06]  /*14d0*/  DSETP.GEU.AND P2, PT, R6, R4, PT ;  /* 0x000000040600722a */ /* 0x001fcc0003f4e000 */
[----:B------:R-:W-:Y:S02]  /*14e0*/  @!P1 FSEL R6, R4, R6, !P2 ;  /* 0x0000000604069208 */ /* 0x000fe40005000000 */
[----:B------:R-:W-:-:S03]  /*14f0*/  @!P1 FSEL R7, R5, R7, !P2 ;  /* 0x0000000705079208 */ /* 0x000fc60005000000 */
[----:B------:R-:W-:Y:S02]  /*1500*/  IMAD.MOV.U32 R4, RZ, RZ, R6 ;  /* 0x000000ffff047224 */ /* 0x000fe400078e0006 */
        /* <DEDUP_REMOVED lines=14> */
[C---:B------:R-:W-:Y:S02]  /*15f0*/  ISETP.GT.U32.AND P1, PT, R2.reuse, 0x40, PT ;  /* 0x000000400200780c */ /* 0x040fe40003f24070 */
[----:B------:R-:W-:Y:S02]  /*1600*/  FSEL R12, R3, R4, P2 ;  /* 0x00000004030c7208 */ /* 0x000fe40001000000 */
[----:B------:R-:W-:Y:S02]  /*1610*/  FSEL R13, R13, R5, P2 ;  /* 0x000000050d0d7208 */ /* 0x000fe40001000000 */
[----:B------:R-:W0:Y:S01]  /*1620*/  LDS.128 R4, [UR4+0x30] ;  /* 0x00003004ff047984 */ /* 0x000e220008000c00 */
[----:B------:R-:W-:-:S03]  /*1630*/  ISETP.GT.U32.AND P2, PT, R2, 0x60, PT ;  /* 0x000000600200780c */ /* 0x000fc60003f44070 */
[----:B------:R-:W-:-:S06]  /*1640*/  DSETP.GEU.AND P3, PT, R12, R14, PT ;  /* 0x0000000e0c00722a */ /* 0x000fcc0003f6e000 */
[----:B------:R-:W-:Y:S02]  /*1650*/  @P1 FSEL R12, R14, R12, !P3 ;  /* 0x0000000c0e0c1208 */ /* 0x000fe40005800000 */
[----:B------:R-:W-:Y:S02]  /*1660*/  @P1 FSEL R13, R15, R13, !P3 ;  /* 0x0000000d0f0d1208 */ /* 0x000fe40005800000 */
[----:B------:R-:W-:-:S04]  /*1670*/  ISETP.GT.U32.AND P1, PT, R2, 0x80, PT ;  /* 0x000000800200780c */ /* 0x000fc80003f24070 */
[----:B-1----:R-:W-:-:S06]  /*1680*/  DSETP.GEU.AND P3, PT, R12, R8, PT ;  /* 0x000000080c00722a */ /* 0x002fcc0003f6e000 */
[----:B------:R-:W-:Y:S02]  /*1690*/  @P2 FSEL R12, R8, R12, !P3 ;  /* 0x0000000c080c2208 */ /* 0x000fe40005800000 */
[----:B------:R-:W-:Y:S02]  /*16a0*/  @P2 FSEL R13, R9, R13, !P3 ;  /* 0x0000000d090d2208 */ /* 0x000fe40005800000 */
[----:B------:R-:W-:Y:S01]  /*16b0*/  ISETP.GT.U32.AND P2, PT, R2, 0xa0, PT ;  /* 0x000000a00200780c */ /* 0x000fe20003f44070 */
[----:B------:R-:W1:Y:S03]  /*16c0*/  LDS.64 R8, [UR4+0x40] ;  /* 0x00004004ff087984 */ /* 0x000e660008000a00 */
        /* <DEDUP_REMOVED lines=23> */
.L_x_206:
[----:B------:R-:W0:Y:S01]  /*1840*/  S2R R0, SR_TID.X ;  /* 0x0000000000007919 */ /* 0x000e220000002100 */
[----:B------:R-:W1:Y:S02]  /*1850*/  LDCU.64 UR4, c[0x0][0x380] ;  /* 0x00007000ff0477ac */ /* 0x000e640008000a00 */
[----:B-1----:R-:W-:Y:S02]  /*1860*/  IMAD.U32 R6, RZ, RZ, UR4 ;  /* 0x00000004ff067e24 */ /* 0x002fe4000f8e00ff */
[----:B------:R-:W-:Y:S02]  /*1870*/  IMAD.U32 R7, RZ, RZ, UR5 ;  /* 0x00000005ff077e24 */ /* 0x000fe4000f8e00ff */
        /* <DEDUP_REMOVED lines=9> */
[----:B------:R-:W-:Y:S01]  /*1910*/  VIADD R24, R2, 0xfffff800 ;  /* 0xfffff80002187836 */ /* 0x000fe20000000000 */
[----:B------:R-:W-:-:S04]  /*1920*/  UMOV UR4, 0x800 ;  /* 0x0000080000047882 */ /* 0x000fc80000000000 */
[----:B------:R-:W-:Y:S01]  /*1930*/  ISETP.GE.U32.AND P1, PT, R24, 0x800, PT ;  /* 0x000008001800780c */ /* 0x000fe20003f26070 */
        /* <DEDUP_REMOVED lines=23> */
[----:B------:R-:W-:-:S07]  /*1ab0*/  UMOV UR4, 0x800 ;  /* 0x0000080000047882 */ /* 0x000fce0000000000 */
[----:B------:R-:W1:Y:S02]  /*1ac0*/  LDC.64 R6, c[0x0][0x380] ;  /* 0x0000e000ff067b82 */ /* 0x000e640000000a00 */
.L_x_223:
[----:B------:R-:W-:-:S04]  /*1ad0*/  VIADD R3, R0, UR4 ;  /* 0x0000000400037c36 */ /* 0x000fc80008000000 */
[----:B-1----:R-:W-:-:S05]  /*1ae0*/  IMAD.WIDE.U32 R2, R3, 0x8, R6 ;  /* 0x0000000803027825 */ /* 0x002fca00078e0006 */
[----:B------:R-:W2:Y:S04]  /*1af0*/  LDG.E.64 R10, desc[UR6][R2.64] ;  /* 0x00000006020a7981 */ /* 0x000ea8000c1e1b00 */
[----:B------:R-:W3:Y:S04]  /*1b00*/  LDG.E.64 R12, desc[UR6][R2.64+0x800] ;  /* 0x00080006020c7981 */ /* 0x000ee8000c1e1b00 */
[----:B------:R-:W4:Y:S04]  /*1b10*/  LDG.E.64 R14, desc[UR6][R2.64+0x1000] ;  /* 0x00100006020e7981 */ /* 0x000f28000c1e1b00 */
[----:B------:R-:W5:Y:S04]  /*1b20*/  LDG.E.64 R16, desc[UR6][R2.64+0x1800] ;  /* 0x0018000602107981 */ /* 0x000f68000c1e1b00 */
[----:B------:R-:W5:Y:S04]  /*1b30*/  LDG.E.64 R18, desc[UR6][R2.64+0x2000] ;  /* 0x0020000602127981 */ /* 0x000f68000c1e1b00 */
[----:B------:R-:W5:Y:S04]  /*1b40*/  LDG.E.64 R20, desc[UR6][R2.64+0x2800] ;  /* 0x0028000602147981 */ /* 0x000f68000c1e1b00 */
[----:B------:R-:W5:Y:S04]  /*1b50*/  LDG.E.64 R22, desc[UR6][R2.64+0x3000] ;  /* 0x0030000602167981 */ /* 0x000f68000c1e1b00 */
[----:B------:R1:W5:Y:S01]  /*1b60*/  LDG.E.64 R4, desc[UR6][R2.64+0x3800] ;  /* 0x0038000602047981 */ /* 0x000362000c1e1b00 */
        /* <DEDUP_REMOVED lines=10> */
[----:B-1----:R-:W-:Y:S02]  /*1c10*/  FSEL R2, R16, R8, !P0 ;  /* 0x0000000810027208 */ /* 0x002fe40004000000 */
        /* <DEDUP_REMOVED lines=10> */
[----:B------:R-:W-:-:S03]  /*1cc0*/  FSEL R9, R23, R3, !P0 ;  /* 0x0000000317097208 */ /* 0x000fc60004000000 */
[----:B------:R-:W-:-:S03]  /*1cd0*/  VIADD R3, R2, -UR4 ;  /* 0x8000000402037c36 */ /* 0x000fc60008000000 */
[----:B------:R-:W-:Y:S02]  /*1ce0*/  DSETP.GEU.AND P0, PT, R8, R4, PT ;  /* 0x000000040800722a */ /* 0x000fe40003f0e000 */
[----:B------:R-:W-:-:S04]  /*1cf0*/  ISETP.GE.U32.AND P1, PT, R3, 0x800, PT ;  /* 0x000008000300780c */ /* 0x000fc80003f26070 */
[----:B------:R-:W-:Y:S02]  /*1d00*/  FSEL R8, R4, R8, !P0 ;  /* 0x0000000804087208 */ /* 0x000fe40004000000 */
[----:B------:R-:W-:-:S07]  /*1d10*/  FSEL R9, R5, R9, !P0 ;  /* 0x0000000905097208 */ /* 0x000fce0004000000 */
[----:B------:R-:W-:Y:S05]  /*1d20*/  @!P1 BRA `(.L_x_222) ;  /* 0x0000000c00889947 */ /* 0x000fea0003800000 */
[----:B------:R-:W-:-:S06]  /*1d30*/  UIADD3 UR4, UPT, UPT, UR4, 0x800, URZ ;  /* 0x0000080004047890 */ /* 0x000fcc000fffe0ff */
[----:B------:R-:W-:-:S13]  /*1d40*/  ISETP.LT.U32.AND P0, PT, R24, UR4, PT ;  /* 0x0000000418007c0c */ /* 0x000fda000bf01070 */
[----:B------:R-:W-:Y:S05]  /*1d50*/  @!P0 BRA `(.L_x_223) ;  /* 0xfffffffc005c8947 */ /* 0x000fea000383ffff */
.L_x_221:
[----:B------:R-:W-:Y:S01]  /*1d60*/  VIADD R3, R2, -UR4 ;  /* 0x8000000402037c36 */ /* 0x000fe20008000000 */
[----:B------:R-:W-:Y:S04]  /*1d70*/  BSSY.RECONVERGENT B1, `(.L_x_222) ;  /* 0x00000dd000017945 */ /* 0x000fe80003800200 */
[----:B------:R-:W-:-:S04]  /*1d80*/  ISETP.GE.AND P0, PT, R0, R3, PT ;  /* 0x000000030000720c */ /* 0x000fc80003f06270 */
[----:B------:R-:W-:-:S13]  /*1d90*/  ISETP.LE.U32.OR P0, PT, R2, UR4, P0 ;  /* 0x0000000402007c0c */ /* 0x000fda0008703470 */
[----:B------:R-:W-:Y:S05]  /*1da0*/  @P0 BRA `(.L_x_224) ;  /* 0x0000000c00640947 */ /* 0x000fea0003800000 */
[----:B------:R-:W-:Y:S01]  /*1db0*/  LOP3.LUT R3, RZ, R0, RZ, 0x33, !PT ;  /* 0x00000000ff037212 */ /* 0x000fe200078e33ff */
[----:B------:R-:W-:Y:S01]  /*1dc0*/  BSSY.RECONVERGENT B2, `(.L_x_225) ;  /* 0x0000072000027945 */ /* 0x000fe20003800200 */
[----:B------:R-:W-:Y:S02]  /*1dd0*/  IMAD.MOV.U32 R5, RZ, RZ, R0 ;  /* 0x000000ffff057224 */ /* 0x000fe400078e0000 */
[----:B------:R-:W-:-:S04]  /*1de0*/  IADD3 R2, PT, PT, R2, -UR4, R3 ;  /* 0x8000000402027c10 */ /* 0x000fc8000fffe003 */
[C---:B------:R-:W-:Y:S02]  /*1df0*/  ISETP.GE.U32.AND P0, PT, R2.reuse, 0xf00, PT ;  /* 0x00000f000200780c */ /* 0x040fe40003f06070 */
[----:B------:R-:W-:-:S04]  /*1e00*/  LEA.HI R2, R2, 0x1, RZ, 0x18 ;  /* 0x0000000102027811 */ /* 0x000fc800078fc0ff */
[----:B------:R-:W-:-:S07]  /*1e10*/  LOP3.LUT R3, R2, 0xf, RZ, 0xc0, !PT ;  /* 0x0000000f02037812 */ /* 0x000fce00078ec0ff */
[----:B------:R-:W-:Y:S05]  /*1e20*/  @!P0 BRA `(.L_x_226) ;  /* 0x0000000400ac8947 */ /* 0x000fea0003800000 */
[----:B------:R-:W-:Y:S01]  /*1e30*/  LOP3.LUT R42, R2, 0x1fffff0, RZ, 0xc0, !PT ;  /* 0x01fffff0022a7812 */ /* 0x000fe200078ec0ff */
[----:B------:R-:W-:Y:S01]  /*1e40*/  BSSY.RECONVERGENT B3, `(.L_x_227) ;  /* 0x0000068000037945 */ /* 0x000fe20003800200 */
[C---:B------:R-:W-:Y:S01]  /*1e50*/  LOP3.LUT R5, R0.reuse, 0x800, RZ, 0xfc, !PT ;  /* 0x0000080000057812 */ /* 0x040fe200078efcff */
[----:B------:R-:W-:Y:S02]  /*1e60*/  VIADD R4, R0, UR4 ;  /* 0x0000000400047c36 */ /* 0x000fe40008000000 */
[----:B------:R-:W-:-:S07]  /*1e70*/  IMAD.MOV R42, RZ, RZ, -R42 ;  /* 0x000000ffff2a7224 */ /* 0x000fce00078e0a2a */
.L_x_228:
        /* <DEDUP_REMOVED lines=47> */
[----:B------:R-:W-:Y:S02]  /*2170*/  VIADD R42, R42, 0x10 ;  /* 0x000000102a2a7836 */ /* 0x000fe40000000000 */
[----:B------:R-:W-:Y:S02]  /*2180*/  VIADD R5, R5, 0x1000 ;  /* 0x0000100005057836 */ /* 0x000fe40000000000 */
[----:B------:R-:W-:Y:S01]  /*2190*/  VIADD R4, R4, 0x1000 ;  /* 0x0000100004047836 */ /* 0x000fe20000000000 */
[----:B------:R-:W-:Y:S01]  /*21a0*/  ISETP.NE.AND P1, PT, R42, RZ, PT ;  /* 0x000000ff2a00720c */ /* 0x000fe20003f25270 */
        /* <DEDUP_REMOVED lines=49> */
[----:B------:R-:W-:Y:S05]  /*24c0*/  BSYNC.RECONVERGENT B3 ;  /* 0x0000000000037941 */ /* 0x000fea0003800200 */
.L_x_227:
[----:B------:R-:W-:-:S07]  /*24d0*/  VIADD R5, R5, 0xfffff800 ;  /* 0xfffff80005057836 */ /* 0x000fce0000000000 */
.L_x_226:
[----:B------:R-:W-:Y:S05]  /*24e0*/  BSYNC.RECONVERGENT B2 ;  /* 0x0000000000027941 */ /* 0x000fea0003800200 */
.L_x_225:
        /* <DEDUP_REMOVED lines=56> */
.L_x_230:
[----:B------:R-:W-:Y:S05]  /*2870*/  BSYNC.RECONVERGENT B2 ;  /* 0x0000000000027941 */ /* 0x000fea0003800200 */
.L_x_229:
        /* <DEDUP_REMOVED lines=31> */
.L_x_232:
[----:B------:R-:W-:Y:S05]  /*2a70*/  BSYNC.RECONVERGENT B2 ;  /* 0x0000000000027941 */ /* 0x000fea0003800200 */
.L_x_231:
[----:B------:R-:W-:Y:S05]  /*2a80*/  @!P0 BRA `(.L_x_224) ;  /* 0x00000000002c8947 */ /* 0x000fea0003800000 */
[----:B------:R-:W-:Y:S02]  /*2a90*/  VIADD R5, R5, UR4 ;  /* 0x0000000405057c36 */ /* 0x000fe40008000000 */
[----:B------:R-:W-:-:S07]  /*2aa0*/  IMAD.MOV R4, RZ, RZ, -R16 ;  /* 0x000000ffff047224 */ /* 0x000fce00078e0a10 */
.L_x_233:
[----:B------:R-:W-:-:S06]  /*2ab0*/  IMAD.WIDE.U32 R2, R5, 0x8, R6 ;  /* 0x0000000805027825 */ /* 0x000fcc00078e0006 */
[----:B------:R-:W2:Y:S01]  /*2ac0*/  LDG.E.64 R2, desc[UR6][R2.64] ;  /* 0x0000000602027981 */ /* 0x000ea2000c1e1b00 */
[----:B------:R-:W-:Y:S02]  /*2ad0*/  VIADD R4, R4, 0x1 ;  /* 0x0000000104047836 */ /* 0x000fe40000000000 */
[----:B------:R-:W-:-:S03]  /*2ae0*/  VIADD R5, R5, 0x100 ;  /* 0x0000010005057836 */ /* 0x000fc60000000000 */
[----:B------:R-:W-:Y:S01]  /*2af0*/  ISETP.NE.AND P1, PT, R4, RZ, PT ;  /* 0x000000ff0400720c */ /* 0x000fe20003f25270 */
[----:B--2---:R-:W-:-:S06]  /*2b00*/  DSETP.GEU.AND P0, PT, R8, R2, PT ;  /* 0x000000020800722a */ /* 0x004fcc0003f0e000 */
[----:B------:R-:W-:Y:S02]  /*2b10*/  FSEL R8, R2, R8, !P0 ;  /* 0x0000000802087208 */ /* 0x000fe40004000000 */
[----:B------:R-:W-:-:S04]  /*2b20*/  FSEL R9, R3, R9, !P0 ;  /* 0x0000000903097208 */ /* 0x000fc80004000000 */
[----:B------:R-:W-:Y:S05]  /*2b30*/  @P1 BRA `(.L_x_233) ;  /* 0xfffffffc00dc1947 */ /* 0x000fea000383ffff */
.L_x_224:
[----:B------:R-:W-:Y:S05]  /*2b40*/  BSYNC.RECONVERGENT B1 ;  /* 0x0000000000017941 */ /* 0x000fea0003800200 */
.L_x_222:
        /* <DEDUP_REMOVED lines=50> */
[----:B------:R-:W2:Y:S01]  /*2e70*/  LDS.128 R12, [UR4+0x20] ;  /* 0x00002004ff0c7984 */ /* 0x000ea20008000c00 */
[----:B0-----:R-:W-:-:S06]  /*2e80*/  DSETP.GEU.AND P1, PT, R4, R8, PT ;  /* 0x000000080400722a */ /* 0x001fcc0003f2e000 */
[----:B-1----:R-:W-:Y:S02]  /*2e90*/  FSEL R2, R8, R4, !P1 ;  /* 0x0000000408027208 */ /* 0x002fe40004800000 */
        /* <DEDUP_REMOVED lines=21> */
.L_x_220:
[----:B------:R-:W-:Y:S05]  /*2ff0*/  BSYNC.RECONVERGENT B0 ;  /* 0x0000000000007941 */ /* 0x000fea0003800200 */
.L_x_205:
[----:B------:R-:W-:Y:S05]  /*3000*/  @P0 EXIT ;  /* 0x000000000000094d */ /* 0x000fea0003800000 */
[----:B------:R-:W2:Y:S01]  /*3010*/  LDCU.64 UR8, c[0x0][0x398] ;  /* 0x00007300ff0877ac */ /* 0x000ea20008000a00 */
[----:B01----:R-:W0:Y:S01]  /*3020*/  LDC.64 R6, c[0x0][0x388] ;  /* 0x0000e200ff067b82 */ /* 0x003e220000000a00 */
[----:B------:R-:W1:Y:S01]  /*3030*/  LDCU.64 UR4, c[0x0][0x398] ;  /* 0x00007300ff0477ac */ /* 0x000e620008000a00 */
[----:B--2---:R-:W-:-:S06]  /*3040*/  DSETP.GT.AND P0, PT, R4, UR8, PT ;  /* 0x0000000804007e2a */ /* 0x004fcc000bf04000 */
[----:B-1----:R-:W-:Y:S02]  /*3050*/  FSEL R2, R4, UR4, P0 ;  /* 0x0000000404027c08 */ /* 0x002fe40008000000 */
[----:B------:R-:W-:-:S05]  /*3060*/  FSEL R3, R5, UR5, P0 ;  /* 0x0000000505037c08 */ /* 0x000fca0008000000 */
[----:B0-----:R-:W-:Y:S01]  /*3070*/  STG.E.64 desc[UR6][R6.64], R2 ;  /* 0x0000000206007986 */ /* 0x001fe2000c101b06 */
[----:B------:R-:W-:Y:S05]  /*3080*/  EXIT ;  /* 0x000000000000794d */ /* 0x000fea0003800000 */
.L_x_234:
        /* <DEDUP_REMOVED lines=15> */
.L_x_244:


//--------------------- .text._ZN3cub18CUB_300001_SM_10006detail8for_each13static_kernelINS2_12policy_hub_t12policy_500_tEmN6thrust24THRUST_300001_SM_1000_NS8cuda_cub20__uninitialized_fill7functorINS7_10device_ptrIdEEdEEEEvT0_T1_ --------------------------
	.section	.text._ZN3cub18CUB_300001_SM_10006detail8for_each13static_kernelINS2_12policy_hub_t12policy_500_tEmN6thrust24THRUST_300001_SM_1000_NS8cuda_cub20__uninitialized_fill7functorINS7_10device_ptrIdEEdEEEEvT0_T1_,"ax",@progbits
	.align	128
        .global         _ZN3cub18CUB_300001_SM_10006detail8for_each13static_kernelINS2_12policy_hub_t12policy_500_tEmN6thrust24THRUST_300001_SM_1000_NS8cuda_cub20__uninitialized_fill7functorINS7_10device_ptrIdEEdEEEEvT0_T1_
        .type           _ZN3cub18CUB_300001_SM_10006detail8for_each13static_kernelINS2_12policy_hub_t12policy_500_tEmN6thrust24THRUST_300001_SM_1000_NS8cuda_cub20__uninitialized_fill7functorINS7_10device_ptrIdEEdEEEEvT0_T1_,@function
        .size           _ZN3cub18CUB_300001_SM_10006detail8for_each13static_kernelINS2_12policy_hub_t12policy_500_tEmN6thrust24THRUST_300001_SM_1000_NS8cuda_cub20__uninitialized_fill7functorINS7_10device_ptrIdEEdEEEEvT0_T1_,(.L_x_245 - _ZN3cub18CUB_300001_SM_10006detail8for_each13static_kernelINS2_12policy_hub_t12policy_500_tEmN6thrust24THRUST_300001_SM_1000_NS8cuda_cub20__uninitialized_fill7functorINS7_10device_ptrIdEEdEEEEvT0_T1_)
        .other          _ZN3cub18CUB_300001_SM_10006detail8for_each13static_kernelINS2_12policy_hub_t12policy_500_tEmN6thrust24THRUST_300001_SM_1000_NS8cuda_cub20__uninitialized_fill7functorINS7_10device_ptrIdEEdEEEEvT0_T1_,@"STO_CUDA_ENTRY STV_DEFAULT"
_ZN3cub18CUB_300001_SM_10006detail8for_each13static_kernelINS2_12policy_hub_t12policy_500_tEmN6thrust24THRUST_300001_SM_1000_NS8cuda_cub20__uninitialized_fill7functorINS7_10device_ptrIdEEdEEEEvT0_T1_:
.text._ZN3cub18CUB_300001_SM_10006detail8for_each13static_kernelINS2_12policy_hub_t12policy_500_tEmN6thrust24THRUST_300001_SM_1000_NS8cuda_cub20__uninitialized_fill7functorINS7_10device_ptrIdEEdEEEEvT0_T1_:
[----:B------:R-:W-:Y:S08]  /*0000*/  LDC R1, c[0x0][0x37c] ;  /* 0x0000df00ff017b82 */ /* 0x000ff00000000800 */
[----:B------:R-:W0:Y:S01]  /*0010*/  S2UR UR4, SR_CTAID.X ;  /* 0x00000000000479c3 */ /* 0x000e220000002500 */
[----:B------:R-:W1:Y:S01]  /*0020*/  LDCU.64 UR6, c[0x0][0x380] ;  /* 0x00007000ff0677ac */ /* 0x000e620008000a00 */
[----:B------:R-:W2:Y:S01]  /*0030*/  LDCU.64 UR8, c[0x0][0x358] ;  /* 0x00006b00ff0877ac */ /* 0x000ea20008000a00 */
[----:B0-----:R-:W-:-:S04]  /*0040*/  UIMAD.WIDE.U32 UR4, UR4, 0x200, URZ ;  /* 0x00000200040478a5 */ /* 0x001fc8000f8e00ff */
[----:B-1----:R-:W-:-:S04]  /*0050*/  UIADD3 UR6, UP0, UPT, -UR4, UR6, URZ ;  /* 0x0000000604067290 */ /* 0x002fc8000ff1e1ff */
[----:B------:R-:W-:Y:S02]  /*0060*/  UIADD3.X UR7, UPT, UPT, ~UR5, UR7, URZ, UP0, !UPT ;  /* 0x0000000705077290 */ /* 0x000fe400087fe5ff */
[----:B------:R-:W-:-:S04]  /*0070*/  UISETP.GE.U32.AND UP0, UPT, UR6, 0x200, UPT ;  /* 0x000002000600788c */ /* 0x000fc8000bf06070 */
[----:B------:R-:W-:-:S09]  /*0080*/  UISETP.GE.U32.AND.EX UP0, UPT, UR7, URZ, UPT, UP0 ;  /* 0x000000ff0700728c */ /* 0x000fd2000bf06100 */
[----:B--2---:R-:W-:Y:S05]  /*0090*/  BRA.U !UP0, `(.L_x_235) ;  /* 0x0000000108287547 */ /* 0x004fea000b800000 */
[----:B------:R-:W0:Y:S01]  /*00a0*/  S2R R0, SR_TID.X ;  /* 0x0000000000007919 */ /* 0x000e220000002100 */
[----:B------:R-:W1:Y:S01]  /*00b0*/  LDCU.64 UR6, c[0x0][0x388] ;  /* 0x00007100ff0677ac */ /* 0x000e620008000a00 */
[----:B------:R-:W2:Y:S01]  /*00c0*/  LDC.64 R4, c[0x0][0x390] ;  /* 0x0000e400ff047b82 */ /* 0x000ea20000000a00 */
[----:B0-----:R-:W-:-:S05]  /*00d0*/  IADD3 R0, P0, PT, R0, UR4, RZ ;  /* 0x0000000400007c10 */ /* 0x001fca000ff1e0ff */
[----:B------:R-:W-:Y:S01]  /*00e0*/  IMAD.X R3, RZ, RZ, UR5, P0 ;  /* 0x00000005ff037e24 */ /* 0x000fe200080e06ff */
[----:B-1----:R-:W-:-:S04]  /*00f0*/  LEA R2, P0, R0, UR6, 0x3 ;  /* 0x0000000600027c11 */ /* 0x002fc8000f8018ff */
[----:B------:R-:W-:-:S05]  /*0100*/  LEA.HI.X R3, R0, UR7, R3, 0x3, P0 ;  /* 0x0000000700037c11 */ /* 0x000fca00080f1c03 */
[----:B--2---:R-:W-:Y:S04]  /*0110*/  STG.E.64 desc[UR8][R2.64], R4 ;  /* 0x0000000402007986 */ /* 0x004fe8000c101b08 */
[----:B------:R-:W-:Y:S01]  /*0120*/  STG.E.64 desc[UR8][R2.64+0x800], R4 ;  /* 0x0008000402007986 */ /* 0x000fe2000c101b08 */
[----:B------:R-:W-:Y:S05]  /*0130*/  EXIT ;  /* 0x000000000000794d */ /* 0x000fea0003800000 */
.L_x_235:
[----:B------:R-:W0:Y:S01]  /*0140*/  S2R R0, SR_TID.X ;  /* 0x0000000000007919 */ /* 0x000e220000002100 */
[----:B------:R-:W-:Y:S01]  /*0150*/  IMAD.U32 R2, RZ, RZ, UR7 ;  /* 0x00000007ff027e24 */ /* 0x000fe2000f8e00ff */
[----:B------:R-:W1:Y:S01]  /*0160*/  LDCU.64 UR10, c[0x0][0x388] ;  /* 0x00007100ff0a77ac */ /* 0x000e620008000a00 */
[----:B------:R-:W-:Y:S01]  /*0170*/  IMAD.U32 R6, RZ, RZ, UR7 ;  /* 0x00000007ff067e24 */ /* 0x000fe2000f8e00ff */
[----:B0-----:R-:W-:-:S04]  /*0180*/  ISETP.LT.U32.AND P0, PT, R0, UR6, PT ;  /* 0x0000000600007c0c */ /* 0x001fc8000bf01070 */
[----:B------:R-:W-:Y:S01]  /*0190*/  ISETP.GT.U32.AND.EX P0, PT, R2, RZ, PT, P0 ;  /* 0x000000ff0200720c */ /* 0x000fe20003f04100 */
[C---:B------:R-:W-:Y:S01]  /*01a0*/  VIADD R2, R0.reuse, 0x100 ;  /* 0x0000010000027836 */ /* 0x040fe20000000000 */
[----:B------:R-:W-:-:S04]  /*01b0*/  IADD3 R0, P2, PT, R0, UR4, RZ ;  /* 0x0000000400007c10 */ /* 0x000fc8000ff5e0ff */
[----:B------:R-:W-:Y:S01]  /*01c0*/  ISETP.LT.U32.AND P1, PT, R2, UR6, PT ;  /* 0x0000000602007c0c */ /* 0x000fe2000bf21070 */
[----:B------:R-:W-:Y:S01]  /*01d0*/  IMAD.X R3, RZ, RZ, UR5, P2 ;  /* 0x00000005ff037e24 */ /* 0x000fe200090e06ff */
[----:B-1----:R-:W-:Y:S02]  /*01e0*/  LEA R2, P2, R0, UR10, 0x3 ;  /* 0x0000000a00027c11 */ /* 0x002fe4000f8418ff */
[----:B------:R-:W-:Y:S02]  /*01f0*/  ISETP.GT.U32.AND.EX P1, PT, R6, RZ, PT, P1 ;  /* 0x000000ff0600720c */ /* 0x000fe40003f24110 */
[----:B------:R-:W-:Y:S01]  /*0200*/  LEA.HI.X R3, R0, UR11, R3, 0x3, P2 ;  /* 0x0000000b00037c11 */ /* 0x000fe200090f1c03 */
[----:B------:R-:W0:Y:S04]  /*0210*/  @P0 LDC.64 R4, c[0x0][0x390] ;  /* 0x0000e400ff040b82 */ /* 0x000e280000000a00 */
[----:B0-----:R0:W-:Y:S06]  /*0220*/  @P0 STG.E.64 desc[UR8][R2.64], R4 ;  /* 0x0000000402000986 */ /* 0x0011ec000c101b08 */
[----:B------:R-:W-:Y:S05]  /*0230*/  @!P1 EXIT ;  /* 0x000000000000994d */ /* 0x000fea0003800000 */
[----:B0-----:R-:W0:Y:S02]  /*0240*/  LDC.64 R4, c[0x0][0x390] ;  /* 0x0000e400ff047b82 */ /* 0x001e240000000a00 */
[----:B0-----:R-:W-:Y:S01]  /*0250*/  STG.E.64 desc[UR8][R2.64+0x800], R4 ;  /* 0x0008000402007986 */ /* 0x001fe2000c101b08 */
[----:B------:R-:W-:Y:S05]  /*0260*/  EXIT ;  /* 0x000000000000794d */ /* 0x000fea0003800000 */
.L_x_236:
        /* <DEDUP_REMOVED lines=9> */
.L_x_245:


//--------------------- .text._ZN3cub18CUB_300001_SM_10006detail11EmptyKernelIvEEvv --------------------------
	.section	.text._ZN3cub18CUB_300001_SM_10006detail11EmptyKernelIvEEvv,"ax",@progbits
	.align	128
        .global         _ZN3cub18CUB_300001_SM_10006detail11EmptyKernelIvEEvv
        .type           _ZN3cub18CUB_300001_SM_10006detail11EmptyKernelIvEEvv,@function
        .size           _ZN3cub18CUB_300001_SM_10006detail11EmptyKernelIvEEvv,(.L_x_246 - _ZN3cub18CUB_300001_SM_10006detail11EmptyKernelIvEEvv)
        .other          _ZN3cub18CUB_300001_SM_10006detail11EmptyKernelIvEEvv,@"STO_CUDA_ENTRY STV_DEFAULT"
_ZN3cub18CUB_300001_SM_10006detail11EmptyKernelIvEEvv:
.text._ZN3cub18CUB_300001_SM_10006detail11EmptyKernelIvEEvv:
[----:B------:R-:W-:Y:S01]  /*0000*/  LDC R1, c[0x0][0x37c] ;  /* 0x0000df00ff017b82 */ /* 0x000fe20000000800 */
[----:B------:R-:W-:Y:S05]  /*0010*/  EXIT ;  /* 0x000000000000794d */ /* 0x000fea0003800000 */
.L_x_237:
        /* <DEDUP_REMOVED lines=14> */
.L_x_246:


//--------------------- .text._Z8functionPdS_     --------------------------
	.section	.text._Z8functionPdS_,"ax",@progbits
	.align	128
        .global         _Z8functionPdS_
        .type           _Z8functionPdS_,@function
        .size           _Z8functionPdS_,(.L_x_247 - _Z8functionPdS_)
        .other          _Z8functionPdS_,@"STO_CUDA_ENTRY STV_DEFAULT"
_Z8functionPdS_:
.text._Z8functionPdS_:
[----:B------:R-:W-:Y:S01]  /*0000*/  LDC R1, c[0x0][0x37c] ;  /* 0x0000df00ff017b82 */ /* 0x000fe20000000800 */
[----:B------:R-:W0:Y:S07]  /*0010*/  S2R R3, SR_TID.Y ;  /* 0x0000000000037919 */ /* 0x000e2e0000002200 */
[----:B------:R-:W1:Y:S01]  /*0020*/  LDC R0, c[0x0][0x360] ;  /* 0x0000d800ff007b82 */ /* 0x000e620000000800 */
[----:B------:R-:W2:Y:S01]  /*0030*/  S2R R7, SR_TID.Z ;  /* 0x0000000000077919 */ /* 0x000ea20000002300 */
[----:B------:R-:W1:Y:S06]  /*0040*/  S2R R5, SR_TID.X ;  /* 0x0000000000057919 */ /* 0x000e6c0000002100 */
[----:B------:R-:W0:Y:S08]  /*0050*/  S2UR UR5, SR_CTAID.Y ;  /* 0x00000000000579c3 */ /* 0x000e300000002600 */
[----:B------:R-:W0:Y:S08]  /*0060*/  LDC R2, c[0x0][0x364] ;  /* 0x0000d900ff027b82 */ /* 0x000e300000000800 */
[----:B------:R-:W2:Y:S08]  /*0070*/  S2UR UR6, SR_CTAID.Z ;  /* 0x00000000000679c3 */ /* 0x000eb00000002700 */
[----:B------:R-:W2:Y:S08]  /*0080*/  LDC R4, c[0x0][0x368] ;  /* 0x0000da00ff047b82 */ /* 0x000eb00000000800 */
[----:B------:R-:W1:Y:S01]  /*0090*/  S2UR UR4, SR_CTAID.X ;  /* 0x00000000000479c3 */ /* 0x000e620000002500 */
[----:B0-----:R-:W-:-:S02]  /*00a0*/  IMAD R2, R2, UR5, R3 ;  /* 0x0000000502027c24 */ /* 0x001fc4000f8e0203 */
[----:B--2---:R-:W-:-:S03]  /*00b0*/  IMAD R3, R4, UR6, R7 ;  /* 0x0000000604037c24 */ /* 0x004fc6000f8e0207 */
[----:B------:R-:W-:Y:S01]  /*00c0*/  IADD3 R4, PT, PT, R2, -0x1, RZ ;  /* 0xffffffff02047810 */ /* 0x000fe20007ffe0ff */
[----:B-1----:R-:W-:-:S03]  /*00d0*/  IMAD R0, R0, UR4, R5 ;  /* 0x0000000400007c24 */ /* 0x002fc6000f8e0205 */
[----:B------:R-:W-:-:S04]  /*00e0*/  VIADDMNMX.U32 R5, R3, 0xffffffff, R4, !PT ;  /* 0xffffffff03057846 */ /* 0x000fc80007800004 */
[----:B------:R-:W-:-:S04]  /*00f0*/  VIADDMNMX.U32 R5, R0, 0xffffffff, R5, !PT ;  /* 0xffffffff00057846 */ /* 0x000fc80007800005 */
[----:B------:R-:W-:-:S13]  /*0100*/  ISETP.GT.U32.AND P0, PT, R5, 0x17d, PT ;  /* 0x0000017d0500780c */ /* 0x000fda0003f04070 */
[----:B------:R-:W-:Y:S05]  /*0110*/  @P0 EXIT ;  /* 0x000000000000094d */ /* 0x000fea0003800000 */
[----:B------:R-:W0:Y:S01]  /*0120*/  LDC.64 R6, c[0x0][0x380] ;  /* 0x0000e000ff067b82 */ /* 0x000e220000000a00 */
[----:B------:R-:W-:Y:S01]  /*0130*/  IMAD R3, R3, 0x180, R2 ;  /* 0x0000018003037824 */ /* 0x000fe200078e0202 */
[----:B------:R-:W1:Y:S03]  /*0140*/  LDCU.64 UR4, c[0x0][0x358] ;  /* 0x00006b00ff0477ac */ /* 0x000e660008000a00 */
[----:B------:R-:W-:-:S03]  /*0150*/  IMAD R0, R3, 0x180, R0 ;  /* 0x0000018003007824 */ /* 0x000fc600078e0200 */
[----:B------:R-:W2:Y:S02]  /*0160*/  LDC.64 R14, c[0x0][0x388] ;  /* 0x0000e200ff0e7b82 */ /* 0x000ea40000000a00 */
[C---:B------:R-:W-:Y:S02]  /*0170*/  IADD3 R11, PT, PT, R0.reuse, -0x1, RZ ;  /* 0xffffffff000b7810 */ /* 0x040fe40007ffe0ff */
[C---:B------:R-:W-:Y:S02]  /*0180*/  IADD3 R5, PT, PT, R0.reuse, -0x180, RZ ;  /* 0xfffffe8000057810 */ /* 0x040fe40007ffe0ff */
[----:B------:R-:W-:Y:S01]  /*0190*/  IADD3 R13, PT, PT, R0, 0x180, RZ ;  /* 0x00000180000d7810 */ /* 0x000fe20007ffe0ff */
[----:B0-----:R-:W-:-:S04]  /*01a0*/  IMAD.WIDE.U32 R10, R11, 0x8, R6 ;  /* 0x000000080b0a7825 */ /* 0x001fc800078e0006 */
[--C-:B------:R-:W-:Y:S02]  /*01b0*/  IMAD.WIDE.U32 R2, R0, 0x8, R6.reuse ;  /* 0x0000000800027825 */ /* 0x100fe400078e0006 */
[----:B-1----:R-:W3:Y:S02]  /*01c0*/  LDG.E.64 R10, desc[UR4][R10.64] ;  /* 0x000000040a0a7981 */ /* 0x002ee4000c1e1b00 */
[--C-:B------:R-:W-:Y:S02]  /*01d0*/  IMAD.WIDE.U32 R4, R5, 0x8, R6.reuse ;  /* 0x0000000805047825 */ /* 0x100fe400078e0006 */
[----:B------:R-:W3:Y:S02]  /*01e0*/  LDG.E.64 R8, desc[UR4][R2.64+0x8] ;  /* 0x0000080402087981 */ /* 0x000ee4000c1e1b00 */
[----:B------:R-:W-:Y:S02]  /*01f0*/  IMAD.WIDE.U32 R6, R13, 0x8, R6 ;  /* 0x000000080d067825 */ /* 0x000fe400078e0006 */
[----:B------:R-:W4:Y:S04]  /*0200*/  LDG.E.64 R4, desc[UR4][R4.64] ;  /* 0x0000000404047981 */ /* 0x000f28000c1e1b00 */
[----:B------:R-:W4:Y:S01]  /*0210*/  LDG.E.64 R6, desc[UR4][R6.64] ;  /* 0x0000000406067981 */ /* 0x000f22000c1e1b00 */
[----:B---3--:R-:W-:-:S02]  /*0220*/  DADD R12, R10, R8 ;  /* 0x000000000a0c7229 */ /* 0x008fc40000000008 */
[----:B----4-:R-:W-:-:S06]  /*0230*/  DADD R8, R4, R6 ;  /* 0x0000000004087229 */ /* 0x010fcc0000000006 */
[----:B------:R-:W-:-:S08]  /*0240*/  DMUL R12, R12, 0.5 ;  /* 0x3fe000000c0c7828 */ /* 0x000fd00000000000 */
[----:B------:R-:W-:-:S08]  /*0250*/  DFMA R8, R8, 0.5, -R12 ;  /* 0x3fe000000808782b */ /* 0x000fd0000000080c */
[----:B------:R-:W-:Y:S01]  /*0260*/  DADD R16, -RZ, |R8| ;  /* 0x00000000ff107229 */ /* 0x000fe20000000508 */
[----:B--2---:R-:W-:-:S06]  /*0270*/  IMAD.WIDE.U32 R8, R0, 0x8, R14 ;  /* 0x0000000800087825 */ /* 0x004fcc00078e000e */
[----:B------:R-:W-:Y:S04]  /*0280*/  STG.E.64 desc[UR4][R8.64], R16 ;  /* 0x0000001008007986 */ /* 0x000fe8000c101b04 */
[----:B------:R-:W-:Y:S01]  /*0290*/  STG.E.64 desc[UR4][R2.64], R12 ;  /* 0x0000000c02007986 */ /* 0x000fe2000c101b04 */
[----:B------:R-:W-:Y:S05]  /*02a0*/  EXIT ;  /* 0x000000000000794d */ /* 0x000fea0003800000 */
.L_x_238:
        /* <DEDUP_REMOVED lines=13> */
.L_x_247:


//--------------------- .nv.shared._ZN3cub18CUB_300001_SM_10006detail6reduce28DeviceReduceSingleTileKernelINS2_10policy_hubIdyN4cuda3__47maximumIdEEE10Policy1000EPdSB_iS8_ddNS5_3std3__410__identityEEEvT0_T1_T2_T3_T4_T6_ --------------------------
	.section	.nv.shared._ZN3cub18CUB_300001_SM_10006detail6reduce28DeviceReduceSingleTileKernelINS2_10policy_hubIdyN4cuda3__47maximumIdEEE10Policy1000EPdSB_iS8_ddNS5_3std3__410__identityEEEvT0_T1_T2_T3_T4_T6_,"aw",@nobits
	.sectionflags	@""
	.align	8
.nv.shared._ZN3cub18CUB_300001_SM_10006detail6reduce28DeviceReduceSingleTileKernelINS2_10policy_hubIdyN4cuda3__47maximumIdEEE10Policy1000EPdSB_iS8_ddNS5_3std3__410__identityEEEvT0_T1_T2_T3_T4_T6_:
	.zero		1104


//--------------------- .nv.shared.reserved.0     --------------------------
	.section	.nv.shared.reserved.0,"aw",@nobits
	.weak		__nv_reservedSMEM_offset_0_alias
	.size		__nv_reservedSMEM_offset_0_alias, 0, 64
	.other		__nv_reservedSMEM_offset_0_alias,@"STO_CUDA_RESERVED_SHARED STV_DEFAULT"
__nv_reservedSMEM_offset_0_alias:
	.zero		0
	.zero		64


//--------------------- .nv.global                --------------------------
	.section	.nv.global,"aw",@nobits
.nv.global:
	.type		_ZN32_INTERNAL_f5524699_4_k_cu_maxeps6thrust24THRUST_300001_SM_1000_NS3seqE,@object
	.size		_ZN32_INTERNAL_f5524699_4_k_cu_maxeps6thrust24THRUST_300001_SM_1000_NS3seqE,(_ZN32_INTERNAL_f5524699_4_k_cu_maxeps4cuda3std3__48in_placeE - _ZN32_INTERNAL_f5524699_4_k_cu_maxeps6thrust24THRUST_300001_SM_1000_NS3seqE)
_ZN32_INTERNAL_f5524699_4_k_cu_maxeps6thrust24THRUST_300001_SM_1000_NS3seqE:
	.zero		1
	.type		_ZN32_INTERNAL_f5524699_4_k_cu_maxeps4cuda3std3__48in_placeE,@object
	.size		_ZN32_INTERNAL_f5524699_4_k_cu_maxeps4cuda3std3__48in_placeE,(_ZN32_INTERNAL_f5524699_4_k_cu_maxeps4cuda3std6ranges3__45__cpo4sizeE - _ZN32_INTERNAL_f5524699_4_k_cu_maxeps4cuda3std3__48in_placeE)
_ZN32_INTERNAL_f5524699_4_k_cu_maxeps4cuda3std3__48in_placeE:
	.zero		1
	.type		_ZN32_INTERNAL_f5524699_4_k_cu_maxeps4cuda3std6ranges3__45__cpo4sizeE,@object
	.size		_ZN32_INTERNAL_f5524699_4_k_cu_maxeps4cuda3std6ranges3__45__cpo4sizeE,(_ZN32_INTERNAL_f5524699_4_k_cu_maxeps6thrust24THRUST_300001_SM_1000_NS12placeholders2_3E - _ZN32_INTERNAL_f5524699_4_k_cu_maxeps4cuda3std6ranges3__45__cpo4sizeE)
_ZN32_INTERNAL_f5524699_4_k_cu_maxeps4cuda3std6ranges3__45__cpo4sizeE:
	.zero		1
	.type		_ZN32_INTERNAL_f5524699_4_k_cu_maxeps6thrust24THRUST_300001_SM_1000_NS12placeholders2_3E,@object
	.size		_ZN32_INTERNAL_f5524699_4_k_cu_maxeps6thrust24THRUST_300001_SM_1000_NS12placeholders2_3E,(_ZN32_INTERNAL_f5524699_4_k_cu_maxeps4cuda3std3__45__cpo6cbeginE - _ZN32_INTERNAL_f5524699_4_k_cu_maxeps6thrust24THRUST_300001_SM_1000_NS12placeholders2_3E)
_ZN32_INTERNAL_f5524699_4_k_cu_maxeps6thrust24THRUST_300001_SM_1000_NS12placeholders2_3E:
	.zero		1
	.type		_ZN32_INTERNAL_f5524699_4_k_cu_maxeps4cuda3std3__45__cpo6cbeginE,@object
	.size		_ZN32_INTERNAL_f5524699_4_k_cu_maxeps4cuda3std3__45__cpo6cbeginE,(_ZN32_INTERNAL_f5524699_4_k_cu_maxeps4cuda3std6ranges3__45__cpo6cbeginE - _ZN32_INTERNAL_f5524699_4_k_cu_maxeps4cuda3std3__45__cpo6cbeginE)
_ZN32_INTERNAL_f5524699_4_k_cu_maxeps4cuda3std3__45__cpo6cbeginE:
	.zero		1
	.type		_ZN32_INTERNAL_f5524699_4_k_cu_maxeps4cuda3std6ranges3__45__cpo6cbeginE,@object
	.size		_ZN32_INTERNAL_f5524699_4_k_cu_maxeps4cuda3std6ranges3__45__cpo6cbeginE,(_ZN32_INTERNAL_f5524699_4_k_cu_maxeps6thrust24THRUST_300001_SM_1000_NS12placeholders2_7E - _ZN32_INTERNAL_f5524699_4_k_cu_maxeps4cuda3std6ranges3__45__cpo6cbeginE)
_ZN32_INTERNAL_f5524699_4_k_cu_maxeps4cuda3std6ranges3__45__cpo6cbeginE:
	.zero		1
	.type		_ZN32_INTERNAL_f5524699_4_k_cu_maxeps6thrust24THRUST_300001_SM_1000_NS12placeholders2_7E,@object
	.size		_ZN32_INTERNAL_f5524699_4_k_cu_maxeps6thrust24THRUST_300001_SM_1000_NS12placeholders2_7E,(_ZN32_INTERNAL_f5524699_4_k_cu_maxeps4cuda3std3__45__cpo7crbeginE - _ZN32_INTERNAL_f5524699_4_k_cu_maxeps6thrust24THRUST_300001_SM_1000_NS12placeholders2_7E)
_ZN32_INTERNAL_f5524699_4_k_cu_maxeps6thrust24THRUST_300001_SM_1000_NS12placeholders2_7E:
	.zero		1
	.type		_ZN32_INTERNAL_f5524699_4_k_cu_maxeps4cuda3std3__45__cpo7crbeginE,@object
	.size		_ZN32_INTERNAL_f5524699_4_k_cu_maxeps4cuda3std3__45__cpo7crbeginE,(_ZN32_INTERNAL_f5524699_4_k_cu_maxeps4cuda3std6ranges3__45__cpo4nextE - _ZN32_INTERNAL_f5524699_4_k_cu_maxeps4cuda3std3__45__cpo7crbeginE)
_ZN32_INTERNAL_f5524699_4_k_cu_maxeps4cuda3std3__45__cpo7crbeginE:
	.zero		1
	.type		_ZN32_INTERNAL_f5524699_4_k_cu_maxeps4cuda3std6ranges3__45__cpo4nextE,@object
	.size		_ZN32_INTERNAL_f5524699_4_k_cu_maxeps4cuda3std6ranges3__45__cpo4nextE,(_ZN32_INTERNAL_f5524699_4_k_cu_maxeps4cuda3std6ranges3__45__cpo4swapE - _ZN32_INTERNAL_f5524699_4_k_cu_maxeps4cuda3std6ranges3__45__cpo4nextE)
_ZN32_INTERNAL_f5524699_4_k_cu_maxeps4cuda3std6ranges3__45__cpo4nextE:
	.zero		1
	.type		_ZN32_INTERNAL_f5524699_4_k_cu_maxeps4cuda3std6ranges3__45__cpo4swapE,@object
	.size		_ZN32_INTERNAL_f5524699_4_k_cu_maxeps4cuda3std6ranges3__45__cpo4swapE,(_ZN32_INTERNAL_f5524699_4_k_cu_maxeps6thrust24THRUST_300001_SM_1000_NS8cuda_cub10par_nosyncE - _ZN32_INTERNAL_f5524699_4_k_cu_maxeps4cuda3std6ranges3__45__cpo4swapE)
_ZN32_INTERNAL_f5524699_4_k_cu_maxeps4cuda3std6ranges3__45__cpo4swapE:
	.zero		1
	.type		_ZN32_INTERNAL_f5524699_4_k_cu_maxeps6thrust24THRUST_300001_SM_1000_NS8cuda_cub10par_nosyncE,@object
	.size		_ZN32_INTERNAL_f5524699_4_k_cu_maxeps6thrust24THRUST_300001_SM_1000_NS8cuda_cub10par_nosyncE,(_ZN32_INTERNAL_f5524699_4_k_cu_maxeps6thrust24THRUST_300001_SM_1000_NS12placeholders2_9E - _ZN32_INTERNAL_f5524699_4_k_cu_maxeps6thrust24THRUST_300001_SM_1000_NS8cuda_cub10par_nosyncE)
_ZN32_INTERNAL_f5524699_4_k_cu_maxeps6thrust24THRUST_300001_SM_1000_NS8cuda_cub10par_nosyncE:
	.zero		1
	.type		_ZN32_INTERNAL_f5524699_4_k_cu_maxeps6thrust24THRUST_300001_SM_1000_NS12placeholders2_9E,@object
	.size		_ZN32_INTERNAL_f5524699_4_k_cu_maxeps6thrust24THRUST_300001_SM_1000_NS12placeholders2_9E,(_ZN32_INTERNAL_f5524699_4_k_cu_maxeps4cuda3std3__434_GLOBAL__N__f5524699_4_k_cu_maxeps6ignoreE - _ZN32_INTERNAL_f5524699_4_k_cu_maxeps6thrust24THRUST_300001_SM_1000_NS12placeholders2_9E)
_ZN32_INTERNAL_f5524699_4_k_cu_maxeps6thrust24THRUST_300001_SM_1000_NS12placeholders2_9E:
	.zero		1
	.type		_ZN32_INTERNAL_f5524699_4_k_cu_maxeps4cuda3std3__434_GLOBAL__N__f5524699_4_k_cu_maxeps6ignoreE,@object
	.size		_ZN32_INTERNAL_f5524699_4_k_cu_maxeps4cuda3std3__434_GLOBAL__N__f5524699_4_k_cu_maxeps6ignoreE,(_ZN32_INTERNAL_f5524699_4_k_cu_maxeps4cuda3std6ranges3__45__cpo4dataE - _ZN32_INTERNAL_f5524699_4_k_cu_maxeps4cuda3std3__434_GLOBAL__N__f5524699_4_k_cu_maxeps6ignoreE)
_ZN32_INTERNAL_f5524699_4_k_cu_maxeps4cuda3std3__434_GLOBAL__N__f5524699_4_k_cu_maxeps6ignoreE:
	.zero		1
	.type		_ZN32_INTERNAL_f5524699_4_k_cu_maxeps4cuda3std6ranges3__45__cpo4dataE,@object
	.size		_ZN32_INTERNAL_f5524699_4_k_cu_maxeps4cuda3std6ranges3__45__cpo4dataE,(_ZN32_INTERNAL_f5524699_4_k_cu_maxeps6thrust24THRUST_300001_SM_1000_NS12placeholders2_1E - _ZN32_INTERNAL_f5524699_4_k_cu_maxeps4cuda3std6ranges3__45__cpo4dataE)
_ZN32_INTERNAL_f5524699_4_k_cu_maxeps4cuda3std6ranges3__45__cpo4dataE:
	.zero		1
	.type		_ZN32_INTERNAL_f5524699_4_k_cu_maxeps6thrust24THRUST_300001_SM_1000_NS12placeholders2_1E,@object
	.size		_ZN32_INTERNAL_f5524699_4_k_cu_maxeps6thrust24THRUST_300001_SM_1000_NS12placeholders2_1E,(_ZN32_INTERNAL_f5524699_4_k_cu_maxeps4cuda3std3__45__cpo5beginE - _ZN32_INTERNAL_f5524699_4_k_cu_maxeps6thrust24THRUST_300001_SM_1000_NS12placeholders2_1E)
_ZN32_INTERNAL_f5524699_4_k_cu_maxeps6thrust24THRUST_300001_SM_1000_NS12placeholders2_1E:
	.zero		1
	.type		_ZN32_INTERNAL_f5524699_4_k_cu_maxeps4cuda3std3__45__cpo5beginE,@object
	.size		_ZN32_INTERNAL_f5524699_4_k_cu_maxeps4cuda3std3__45__cpo5beginE,(_ZN32_INTERNAL_f5524699_4_k_cu_maxeps4cuda3std6ranges3__45__cpo5beginE - _ZN32_INTERNAL_f5524699_4_k_cu_maxeps4cuda3std3__45__cpo5beginE)
_ZN32_INTERNAL_f5524699_4_k_cu_maxeps4cuda3std3__45__cpo5beginE:
	.zero		1
	.type		_ZN32_INTERNAL_f5524699_4_k_cu_maxeps4cuda3std6ranges3__45__cpo5beginE,@object
	.size		_ZN32_INTERNAL_f5524699_4_k_cu_maxeps4cuda3std6ranges3__45__cpo5beginE,(_ZN32_INTERNAL_f5524699_4_k_cu_maxeps6thrust24THRUST_300001_SM_1000_NS12placeholders2_5E - _ZN32_INTERNAL_f5524699_4_k_cu_maxeps4cuda3std6ranges3__45__cpo5beginE)
_ZN32_INTERNAL_f5524699_4_k_cu_maxeps4cuda3std6ranges3__45__cpo5beginE:
	.zero		1
	.type		_ZN32_INTERNAL_f5524699_4_k_cu_maxeps6thrust24THRUST_300001_SM_1000_NS12placeholders2_5E,@object
	.size		_ZN32_INTERNAL_f5524699_4_k_cu_maxeps6thrust24THRUST_300001_SM_1000_NS12placeholders2_5E,(_ZN32_INTERNAL_f5524699_4_k_cu_maxeps4cuda3std3__45__cpo6rbeginE - _ZN32_INTERNAL_f5524699_4_k_cu_maxeps6thrust24THRUST_300001_SM_1000_NS12placeholders2_5E)
_ZN32_INTERNAL_f5524699_4_k_cu_maxeps6thrust24THRUST_300001_SM_1000_NS12placeholders2_5E:
	.zero		1
	.type		_ZN32_INTERNAL_f5524699_4_k_cu_maxeps4cuda3std3__45__cpo6rbeginE,@object
	.size		_ZN32_INTERNAL_f5524699_4_k_cu_maxeps4cuda3std3__45__cpo6rbeginE,(_ZN32_INTERNAL_f5524699_4_k_cu_maxeps4cuda3std6ranges3__45__cpo7advanceE - _ZN32_INTERNAL_f5524699_4_k_cu_maxeps4cuda3std3__45__cpo6rbeginE)
_ZN32_INTERNAL_f5524699_4_k_cu_maxeps4cuda3std3__45__cpo6rbeginE:
	.zero		1
	.type		_ZN32_INTERNAL_f5524699_4_k_cu_maxeps4cuda3std6ranges3__45__cpo7advanceE,@object
	.size		_ZN32_INTERNAL_f5524699_4_k_cu_maxeps4cuda3std6ranges3__45__cpo7advanceE,(_ZN32_INTERNAL_f5524699_4_k_cu_maxeps4cuda3std3__47nulloptE - _ZN32_INTERNAL_f5524699_4_k_cu_maxeps4cuda3std6ranges3__45__cpo7advanceE)
_ZN32_INTERNAL_f5524699_4_k_cu_maxeps4cuda3std6ranges3__45__cpo7advanceE:
	.zero		1
	.type		_ZN32_INTERNAL_f5524699_4_k_cu_maxeps4cuda3std3__47nulloptE,@object
	.size		_ZN32_INTERNAL_f5524699_4_k_cu_maxeps4cuda3std3__47nulloptE,(_ZN32_INTERNAL_f5524699_4_k_cu_maxeps4cuda3std6ranges3__45__cpo8distanceE - _ZN32_INTERNAL_f5524699_4_k_cu_maxeps4cuda3std3__47nulloptE)
_ZN32_INTERNAL_f5524699_4_k_cu_maxeps4cuda3std3__47nulloptE:
	.zero		1
	.type		_ZN32_INTERNAL_f5524699_4_k_cu_maxeps4cuda3std6ranges3__45__cpo8distanceE,@object
	.size		_ZN32_INTERNAL_f5524699_4_k_cu_maxeps4cuda3std6ranges3__45__cpo8distanceE,(_ZN32_INTERNAL_f5524699_4_k_cu_maxeps6thrust24THRUST_300001_SM_1000_NS12placeholders3_10E - _ZN32_INTERNAL_f5524699_4_k_cu_maxeps4cuda3std6ranges3__45__cpo8distanceE)
_ZN32_INTERNAL_f5524699_4_k_cu_maxeps4cuda3std6ranges3__45__cpo8distanceE:
	.zero		1
	.type		_ZN32_INTERNAL_f5524699_4_k_cu_maxeps6thrust24THRUST_300001_SM_1000_NS12placeholders3_10E,@object
	.size		_ZN32_INTERNAL_f5524699_4_k_cu_maxeps6thrust24THRUST_300001_SM_1000_NS12placeholders3_10E,(_ZN32_INTERNAL_f5524699_4_k_cu_maxeps4cuda3std3__419piecewise_constructE - _ZN32_INTERNAL_f5524699_4_k_cu_maxeps6thrust24THRUST_300001_SM_1000_NS12placeholders3_10E)
_ZN32_INTERNAL_f5524699_4_k_cu_maxeps6thrust24THRUST_300001_SM_1000_NS12placeholders3_10E:
	.zero		1
	.type		_ZN32_INTERNAL_f5524699_4_k_cu_maxeps4cuda3std3__419piecewise_constructE,@object
	.size		_ZN32_INTERNAL_f5524699_4_k_cu_maxeps4cuda3std3__419piecewise_constructE,(_ZN32_INTERNAL_f5524699_4_k_cu_maxeps4cuda3std6ranges3__45__cpo5cdataE - _ZN32_INTERNAL_f5524699_4_k_cu_maxeps4cuda3std3__419piecewise_constructE)
_ZN32_INTERNAL_f5524699_4_k_cu_maxeps4cuda3std3__419piecewise_constructE:
	.zero		1
	.type		_ZN32_INTERNAL_f5524699_4_k_cu_maxeps4cuda3std6ranges3__45__cpo5cdataE,@object
	.size		_ZN32_INTERNAL_f5524699_4_k_cu_maxeps4cuda3std6ranges3__45__cpo5cdataE,(_ZN32_INTERNAL_f5524699_4_k_cu_maxeps6thrust24THRUST_300001_SM_1000_NS12placeholders2_2E - _ZN32_INTERNAL_f5524699_4_k_cu_maxeps4cuda3std6ranges3__45__cpo5cdataE)
_ZN32_INTERNAL_f5524699_4_k_cu_maxeps4cuda3std6ranges3__45__cpo5cdataE:
	.zero		1
	.type		_ZN32_INTERNAL_f5524699_4_k_cu_maxeps6thrust24THRUST_300001_SM_1000_NS12placeholders2_2E,@object
	.size		_ZN32_INTERNAL_f5524699_4_k_cu_maxeps6thrust24THRUST_300001_SM_1000_NS12placeholders2_2E,(_ZN32_INTERNAL_f5524699_4_k_cu_maxeps4cuda3std3__45__cpo3endE - _ZN32_INTERNAL_f5524699_4_k_cu_maxeps6thrust24THRUST_300001_SM_1000_NS12placeholders2_2E)
_ZN32_INTERNAL_f5524699_4_k_cu_maxeps6thrust24THRUST_300001_SM_1000_NS12placeholders2_2E:
	.zero		1
	.type		_ZN32_INTERNAL_f5524699_4_k_cu_maxeps4cuda3std3__45__cpo3endE,@object
	.size		_ZN32_INTERNAL_f5524699_4_k_cu_maxeps4cuda3std3__45__cpo3endE,(_ZN32_INTERNAL_f5524699_4_k_cu_maxeps4cuda3std6ranges3__45__cpo3endE - _ZN32_INTERNAL_f5524699_4_k_cu_maxeps4cuda3std3__45__cpo3endE)
_ZN32_INTERNAL_f5524699_4_k_cu_maxeps4cuda3std3__45__cpo3endE:
	.zero		1
	.type		_ZN32_INTERNAL_f5524699_4_k_cu_maxeps4cuda3std6ranges3__45__cpo3endE,@object
	.size		_ZN32_INTERNAL_f5524699_4_k_cu_maxeps4cuda3std6ranges3__45__cpo3endE,(_ZN32_INTERNAL_f5524699_4_k_cu_maxeps6thrust24THRUST_300001_SM_1000_NS12placeholders2_6E - _ZN32_INTERNAL_f5524699_4_k_cu_maxeps4cuda3std6ranges3__45__cpo3endE)
_ZN32_INTERNAL_f5524699_4_k_cu_maxeps4cuda3std6ranges3__45__cpo3endE:
	.zero		1
	.type		_ZN32_INTERNAL_f5524699_4_k_cu_maxeps6thrust24THRUST_300001_SM_1000_NS12placeholders2_6E,@object
	.size		_ZN32_INTERNAL_f5524699_4_k_cu_maxeps6thrust24THRUST_300001_SM_1000_NS12placeholders2_6E,(_ZN32_INTERNAL_f5524699_4_k_cu_maxeps4cuda3std3__45__cpo4rendE - _ZN32_INTERNAL_f5524699_4_k_cu_maxeps6thrust24THRUST_300001_SM_1000_NS12placeholders2_6E)
_ZN32_INTERNAL_f5524699_4_k_cu_maxeps6thrust24THRUST_300001_SM_1000_NS12placeholders2_6E:
	.zero		1
	.type		_ZN32_INTERNAL_f5524699_4_k_cu_maxeps4cuda3std3__45__cpo4rendE,@object
	.size		_ZN32_INTERNAL_f5524699_4_k_cu_maxeps4cuda3std3__45__cpo4rendE,(_ZN32_INTERNAL_f5524699_4_k_cu_maxeps4cuda3std6ranges3__45__cpo9iter_swapE - _ZN32_INTERNAL_f5524699_4_k_cu_maxeps4cuda3std3__45__cpo4rendE)
_ZN32_INTERNAL_f5524699_4_k_cu_maxeps4cuda3std3__45__cpo4rendE:
	.zero		1
	.type		_ZN32_INTERNAL_f5524699_4_k_cu_maxeps4cuda3std6ranges3__45__cpo9iter_swapE,@object
	.size		_ZN32_INTERNAL_f5524699_4_k_cu_maxeps4cuda3std6ranges3__45__cpo9iter_swapE,(_ZN32_INTERNAL_f5524699_4_k_cu_maxeps4cuda3std3__48unexpectE - _ZN32_INTERNAL_f5524699_4_k_cu_maxeps4cuda3std6ranges3__45__cpo9iter_swapE)
_ZN32_INTERNAL_f5524699_4_k_cu_maxeps4cuda3std6ranges3__45__cpo9iter_swapE:
	.zero		1
	.type		_ZN32_INTERNAL_f5524699_4_k_cu_maxeps4cuda3std3__48unexpectE,@object
	.size		_ZN32_INTERNAL_f5524699_4_k_cu_maxeps4cuda3std3__48unexpectE,(_ZN32_INTERNAL_f5524699_4_k_cu_maxeps6thrust24THRUST_300001_SM_1000_NS8cuda_cub3parE - _ZN32_INTERNAL_f5524699_4_k_cu_maxeps4cuda3std3__48unexpectE)
_ZN32_INTERNAL_f5524699_4_k_cu_maxeps4cuda3std3__48unexpectE:
	.zero		1
	.type		_ZN32_INTERNAL_f5524699_4_k_cu_maxeps6thrust24THRUST_300001_SM_1000_NS8cuda_cub3parE,@object
	.size		_ZN32_INTERNAL_f5524699_4_k_cu_maxeps6thrust24THRUST_300001_SM_1000_NS8cuda_cub3parE,(_ZN32_INTERNAL_f5524699_4_k_cu_maxeps6thrust24THRUST_300001_SM_1000_NS12placeholders2_4E - _ZN32_INTERNAL_f5524699_4_k_cu_maxeps6thrust24THRUST_300001_SM_1000_NS8cuda_cub3parE)
_ZN32_INTERNAL_f5524699_4_k_cu_maxeps6thrust24THRUST_300001_SM_1000_NS8cuda_cub3parE:
	.zero		1
	.type		_ZN32_INTERNAL_f5524699_4_k_cu_maxeps6thrust24THRUST_300001_SM_1000_NS12placeholders2_4E,@object
	.size		_ZN32_INTERNAL_f5524699_4_k_cu_maxeps6thrust24THRUST_300001_SM_1000_NS12placeholders2_4E,(_ZN32_INTERNAL_f5524699_4_k_cu_maxeps4cuda3std3__45__cpo4cendE - _ZN32_INTERNAL_f5524699_4_k_cu_maxeps6thrust24THRUST_300001_SM_1000_NS12placeholders2_4E)
_ZN32_INTERNAL_f5524699_4_k_cu_maxeps6thrust24THRUST_300001_SM_1000_NS12placeholders2_4E:
	.zero		1
	.type		_ZN32_INTERNAL_f5524699_4_k_cu_maxeps4cuda3std3__45__cpo4cendE,@object
	.size		_ZN32_INTERNAL_f5524699_4_k_cu_maxeps4cuda3std3__45__cpo4cendE,(_ZN32_INTERNAL_f5524699_4_k_cu_maxeps4cuda3std6ranges3__45__cpo4cendE - _ZN32_INTERNAL_f5524699_4_k_cu_maxeps4cuda3std3__45__cpo4cendE)
_ZN32_INTERNAL_f5524699_4_k_cu_maxeps4cuda3std3__45__cpo4cendE:
	.zero		1
	.type		_ZN32_INTERNAL_f5524699_4_k_cu_maxeps4cuda3std6ranges3__45__cpo4cendE,@object
	.size		_ZN32_INTERNAL_f5524699_4_k_cu_maxeps4cuda3std6ranges3__45__cpo4cendE,(_ZN32_INTERNAL_f5524699_4_k_cu_maxeps4cuda3std3__420unreachable_sentinelE - _ZN32_INTERNAL_f5524699_4_k_cu_maxeps4cuda3std6ranges3__45__cpo4cendE)
_ZN32_INTERNAL_f5524699_4_k_cu_maxeps4cuda3std6ranges3__45__cpo4cendE:
	.zero		1
	.type		_ZN32_INTERNAL_f5524699_4_k_cu_maxeps4cuda3std3__420unreachable_sentinelE,@object
	.size		_ZN32_INTERNAL_f5524699_4_k_cu_maxeps4cuda3std3__420unreachable_sentinelE,(_ZN32_INTERNAL_f5524699_4_k_cu_maxeps4cuda3std6ranges3__45__cpo5ssizeE - _ZN32_INTERNAL_f5524699_4_k_cu_maxeps4cuda3std3__420unreachable_sentinelE)
_ZN32_INTERNAL_f5524699_4_k_cu_maxeps4cuda3std3__420unreachable_sentinelE:
	.zero		1
	.type		_ZN32_INTERNAL_f5524699_4_k_cu_maxeps4cuda3std6ranges3__45__cpo5ssizeE,@object
	.size		_ZN32_INTERNAL_f5524699_4_k_cu_maxeps4cuda3std6ranges3__45__cpo5ssizeE,(_ZN32_INTERNAL_f5524699_4_k_cu_maxeps6thrust24THRUST_300001_SM_1000_NS12placeholders2_8E - _ZN32_INTERNAL_f5524699_4_k_cu_maxeps4cuda3std6ranges3__45__cpo5ssizeE)
_ZN32_INTERNAL_f5524699_4_k_cu_maxeps4cuda3std6ranges3__45__cpo5ssizeE:
	.zero		1
	.type		_ZN32_INTERNAL_f5524699_4_k_cu_maxeps6thrust24THRUST_300001_SM_1000_NS12placeholders2_8E,@object
	.size		_ZN32_INTERNAL_f5524699_4_k_cu_maxeps6thrust24THRUST_300001_SM_1000_NS12placeholders2_8E,(_ZN32_INTERNAL_f5524699_4_k_cu_maxeps4cuda3std3__45__cpo5crendE - _ZN32_INTERNAL_f5524699_4_k_cu_maxeps6thrust24THRUST_300001_SM_1000_NS12placeholders2_8E)
_ZN32_INTERNAL_f5524699_4_k_cu_maxeps6thrust24THRUST_300001_SM_1000_NS12placeholders2_8E:
	.zero		1
	.type		_ZN32_INTERNAL_f5524699_4_k_cu_maxeps4cuda3std3__45__cpo5crendE,@object
	.size		_ZN32_INTERNAL_f5524699_4_k_cu_maxeps4cuda3std3__45__cpo5crendE,(_ZN32_INTERNAL_f5524699_4_k_cu_maxeps4cuda3std6ranges3__45__cpo4prevE - _ZN32_INTERNAL_f5524699_4_k_cu_maxeps4cuda3std3__45__cpo5crendE)
_ZN32_INTERNAL_f5524699_4_k_cu_maxeps4cuda3std3__45__cpo5crendE:
	.zero		1
	.type		_ZN32_INTERNAL_f5524699_4_k_cu_maxeps4cuda3std6ranges3__45__cpo4prevE,@object
	.size		_ZN32_INTERNAL_f5524699_4_k_cu_maxeps4cuda3std6ranges3__45__cpo4prevE,(_ZN32_INTERNAL_f5524699_4_k_cu_maxeps4cuda3std6ranges3__45__cpo9iter_moveE - _ZN32_INTERNAL_f5524699_4_k_cu_maxeps4cuda3std6ranges3__45__cpo4prevE)
_ZN32_INTERNAL_f5524699_4_k_cu_maxeps4cuda3std6ranges3__45__cpo4prevE:
	.zero		1
	.type		_ZN32_INTERNAL_f5524699_4_k_cu_maxeps4cuda3std6ranges3__45__cpo9iter_moveE,@object
	.size		_ZN32_INTERNAL_f5524699_4_k_cu_maxeps4cuda3std6ranges3__45__cpo9iter_moveE,(_ZN32_INTERNAL_f5524699_4_k_cu_maxeps6thrust24THRUST_300001_SM_1000_NS6system6detail10sequential3seqE - _ZN32_INTERNAL_f5524699_4_k_cu_maxeps4cuda3std6ranges3__45__cpo9iter_moveE)
_ZN32_INTERNAL_f5524699_4_k_cu_maxeps4cuda3std6ranges3__45__cpo9iter_moveE:
	.zero		1
	.type		_ZN32_INTERNAL_f5524699_4_k_cu_maxeps6thrust24THRUST_300001_SM_1000_NS6system6detail10sequential3seqE,@object
	.size		_ZN32_INTERNAL_f5524699_4_k_cu_maxeps6thrust24THRUST_300001_SM_1000_NS6system6detail10sequential3seqE,(.L_31 - _ZN32_INTERNAL_f5524699_4_k_cu_maxeps6thrust24THRUST_300001_SM_1000_NS6system6detail10sequential3seqE)
_ZN32_INTERNAL_f5524699_4_k_cu_maxeps6thrust24THRUST_300001_SM_1000_NS6system6detail10sequential3seqE:
	.zero		1
.L_31:


//--------------------- .nv.shared._ZN3cub18CUB_300001_SM_10006detail6reduce18DeviceReduceKernelINS2_10policy_hubIdyN4cuda3__47maximumIdEEE10Policy1000EN6thrust24THRUST_300001_SM_1000_NS6detail15normal_iteratorINSC_10device_ptrIdEEEEyS8_dNS5_3std3__410__identityEEEvT0_PT3_T1_NS0_13GridEvenShareISO_EET2_T4_ --------------------------
	.section	.nv.shared._ZN3cub18CUB_300001_SM_10006detail6reduce18DeviceReduceKernelINS2_10policy_hubIdyN4cuda3__47maximumIdEEE10Policy1000EN6thrust24THRUST_300001_SM_1000_NS6detail15normal_iteratorINSC_10device_ptrIdEEEEyS8_dNS5_3std3__410__identityEEEvT0_PT3_T1_NS0_13GridEvenShareISO_EET2_T4_,"aw",@nobits
	.sectionflags	@""
	.align	8
.nv.shared._ZN3cub18CUB_300001_SM_10006detail6reduce18DeviceReduceKernelINS2_10policy_hubIdyN4cuda3__47maximumIdEEE10Policy1000EN6thrust24THRUST_300001_SM_1000_NS6detail15normal_iteratorINSC_10device_ptrIdEEEEyS8_dNS5_3std3__410__identityEEEvT0_PT3_T1_NS0_13GridEvenShareISO_EET2_T4_:
	.zero		1104


//--------------------- .nv.shared._ZN3cub18CUB_300001_SM_10006detail6reduce28DeviceReduceSingleTileKernelINS2_10policy_hubIdyN4cuda3__47maximumIdEEE10Policy1000EN6thrust24THRUST_300001_SM_1000_NS6detail15normal_iteratorINSC_10device_ptrIdEEEEPdyS8_ddNS5_3std3__410__identityEEEvT0_T1_T2_T3_T4_T6_ --------------------------
	.section	.nv.shared._ZN3cub18CUB_300001_SM_10006detail6reduce28DeviceReduceSingleTileKernelINS2_10policy_hubIdyN4cuda3__47maximumIdEEE10Policy1000EN6thrust24THRUST_300001_SM_1000_NS6detail15normal_iteratorINSC_10device_ptrIdEEEEPdyS8_ddNS5_3std3__410__identityEEEvT0_T1_T2_T3_T4_T6_,"aw",@nobits
	.sectionflags	@""
	.align	8
.nv.shared._ZN3cub18CUB_300001_SM_10006detail6reduce28DeviceReduceSingleTileKernelINS2_10policy_hubIdyN4cuda3__47maximumIdEEE10Policy1000EN6thrust24THRUST_300001_SM_1000_NS6detail15normal_iteratorINSC_10device_ptrIdEEEEPdyS8_ddNS5_3std3__410__identityEEEvT0_T1_T2_T3_T4_T6_:
	.zero		1104


//--------------------- .nv.shared._ZN3cub18CUB_300001_SM_10006detail6reduce28DeviceReduceSingleTileKernelINS2_10policy_hubIdjN4cuda3__47maximumIdEEE10Policy1000EPdSB_iS8_ddNS5_3std3__410__identityEEEvT0_T1_T2_T3_T4_T6_ --------------------------
	.section	.nv.shared._ZN3cub18CUB_300001_SM_10006detail6reduce28DeviceReduceSingleTileKernelINS2_10policy_hubIdjN4cuda3__47maximumIdEEE10Policy1000EPdSB_iS8_ddNS5_3std3__410__identityEEEvT0_T1_T2_T3_T4_T6_,"aw",@nobits
	.sectionflags	@""
	.align	8
.nv.shared._ZN3cub18CUB_300001_SM_10006detail6reduce28DeviceReduceSingleTileKernelINS2_10policy_hubIdjN4cuda3__47maximumIdEEE10Policy1000EPdSB_iS8_ddNS5_3std3__410__identityEEEvT0_T1_T2_T3_T4_T6_:
	.zero		1104


//--------------------- .nv.shared._ZN3cub18CUB_300001_SM_10006detail6reduce18DeviceReduceKernelINS2_10policy_hubIdjN4cuda3__47maximumIdEEE10Policy1000EN6thrust24THRUST_300001_SM_1000_NS6detail15normal_iteratorINSC_10device_ptrIdEEEEjS8_dNS5_3std3__410__identityEEEvT0_PT3_T1_NS0_13GridEvenShareISO_EET2_T4_ --------------------------
	.section	.nv.shared._ZN3cub18CUB_300001_SM_10006detail6reduce18DeviceReduceKernelINS2_10policy_hubIdjN4cuda3__47maximumIdEEE10Policy1000EN6thrust24THRUST_300001_SM_1000_NS6detail15normal_iteratorINSC_10device_ptrIdEEEEjS8_dNS5_3std3__410__identityEEEvT0_PT3_T1_NS0_13GridEvenShareISO_EET2_T4_,"aw",@nobits
	.sectionflags	@""
	.align	8
.nv.shared._ZN3cub18CUB_300001_SM_10006detail6reduce18DeviceReduceKernelINS2_10policy_hubIdjN4cuda3__47maximumIdEEE10Policy1000EN6thrust24THRUST_300001_SM_1000_NS6detail15normal_iteratorINSC_10device_ptrIdEEEEjS8_dNS5_3std3__410__identityEEEvT0_PT3_T1_NS0_13GridEvenShareISO_EET2_T4_:
	.zero		1104


//--------------------- .nv.shared._ZN3cub18CUB_300001_SM_10006detail6reduce28DeviceReduceSingleTileKernelINS2_10policy_hubIdjN4cuda3__47maximumIdEEE10Policy1000EN6thrust24THRUST_300001_SM_1000_NS6detail15normal_iteratorINSC_10device_ptrIdEEEEPdjS8_ddNS5_3std3__410__identityEEEvT0_T1_T2_T3_T4_T6_ --------------------------
	.section	.nv.shared._ZN3cub18CUB_300001_SM_10006detail6reduce28DeviceReduceSingleTileKernelINS2_10policy_hubIdjN4cuda3__47maximumIdEEE10Policy1000EN6thrust24THRUST_300001_SM_1000_NS6detail15normal_iteratorINSC_10device_ptrIdEEEEPdjS8_ddNS5_3std3__410__identityEEEvT0_T1_T2_T3_T4_T6_,"aw",@nobits
	.sectionflags	@""
	.align	8
.nv.shared._ZN3cub18CUB_300001_SM_10006detail6reduce28DeviceReduceSingleTileKernelINS2_10policy_hubIdjN4cuda3__47maximumIdEEE10Policy1000EN6thrust24THRUST_300001_SM_1000_NS6detail15normal_iteratorINSC_10device_ptrIdEEEEPdjS8_ddNS5_3std3__410__identityEEEvT0_T1_T2_T3_T4_T6_:
	.zero		1104


//--------------------- .nv.constant0._ZN3cub18CUB_300001_SM_10006detail6reduce28DeviceReduceSingleTileKernelINS2_10policy_hubIdyN4cuda3__47maximumIdEEE10Policy1000EPdSB_iS8_ddNS5_3std3__410__identityEEEvT0_T1_T2_T3_T4_T6_ --------------------------
	.section	.nv.constant0._ZN3cub18CUB_300001_SM_10006detail6reduce28DeviceReduceSingleTileKernelINS2_10policy_hubIdyN4cuda3__47maximumIdEEE10Policy1000EPdSB_iS8_ddNS5_3std3__410__identityEEEvT0_T1_T2_T3_T4_T6_,"a",@progbits
	.sectionflags	@""
	.align	4
.nv.constant0._ZN3cub18CUB_300001_SM_10006detail6reduce28DeviceReduceSingleTileKernelINS2_10policy_hubIdyN4cuda3__47maximumIdEEE10Policy1000EPdSB_iS8_ddNS5_3std3__410__identityEEEvT0_T1_T2_T3_T4_T6_:
	.zero		929


//--------------------- .nv.constant0._ZN3cub18CUB_300001_SM_10006detail6reduce18DeviceReduceKernelINS2_10policy_hubIdyN4cuda3__47maximumIdEEE10Policy1000EN6thrust24THRUST_300001_SM_1000_NS6detail15normal_iteratorINSC_10device_ptrIdEEEEyS8_dNS5_3std3__410__identityEEEvT0_PT3_T1_NS0_13GridEvenShareISO_EET2_T4_ --------------------------
	.section	.nv.constant0._ZN3cub18CUB_300001_SM_10006detail6reduce18DeviceReduceKernelINS2_10policy_hubIdyN4cuda3__47maximumIdEEE10Policy1000EN6thrust24THRUST_300001_SM_1000_NS6detail15normal_iteratorINSC_10device_ptrIdEEEEyS8_dNS5_3std3__410__identityEEEvT0_PT3_T1_NS0_13GridEvenShareISO_EET2_T4_,"a",@progbits
	.sectionflags	@""
	.align	4
.nv.constant0._ZN3cub18CUB_300001_SM_10006detail6reduce18DeviceReduceKernelINS2_10policy_hubIdyN4cuda3__47maximumIdEEE10Policy1000EN6thrust24THRUST_300001_SM_1000_NS6detail15normal_iteratorINSC_10device_ptrIdEEEEyS8_dNS5_3std3__410__identityEEEvT0_PT3_T1_NS0_13GridEvenShareISO_EET2_T4_:
	.zero		994


//--------------------- .nv.constant0._ZN3cub18CUB_300001_SM_10006detail6reduce28DeviceReduceSingleTileKernelINS2_10policy_hubIdyN4cuda3__47maximumIdEEE10Policy1000EN6thrust24THRUST_300001_SM_1000_NS6detail15normal_iteratorINSC_10device_ptrIdEEEEPdyS8_ddNS5_3std3__410__identityEEEvT0_T1_T2_T3_T4_T6_ --------------------------
	.section	.nv.constant0._ZN3cub18CUB_300001_SM_10006detail6reduce28DeviceReduceSingleTileKernelINS2_10policy_hubIdyN4cuda3__47maximumIdEEE10Policy1000EN6thrust24THRUST_300001_SM_1000_NS6detail15normal_iteratorINSC_10device_ptrIdEEEEPdyS8_ddNS5_3std3__410__identityEEEvT0_T1_T2_T3_T4_T6_,"a",@progbits
	.sectionflags	@""
	.align	4
.nv.constant0._ZN3cub18CUB_300001_SM_10006detail6reduce28DeviceReduceSingleTileKernelINS2_10policy_hubIdyN4cuda3__47maximumIdEEE10Policy1000EN6thrust24THRUST_300001_SM_1000_NS6detail15normal_iteratorINSC_10device_ptrIdEEEEPdyS8_ddNS5_3std3__410__identityEEEvT0_T1_T2_T3_T4_T6_:
	.zero		937


//--------------------- .nv.constant0._ZN3cub18CUB_300001_SM_10006detail6reduce28DeviceReduceSingleTileKernelINS2_10policy_hubIdjN4cuda3__47maximumIdEEE10Policy1000EPdSB_iS8_ddNS5_3std3__410__identityEEEvT0_T1_T2_T3_T4_T6_ --------------------------
	.section	.nv.constant0._ZN3cub18CUB_300001_SM_10006detail6reduce28DeviceReduceSingleTileKernelINS2_10policy_hubIdjN4cuda3__47maximumIdEEE10Policy1000EPdSB_iS8_ddNS5_3std3__410__identityEEEvT0_T1_T2_T3_T4_T6_,"a",@progbits
	.sectionflags	@""
	.align	4
.nv.constant0._ZN3cub18CUB_300001_SM_10006detail6reduce28DeviceReduceSingleTileKernelINS2_10policy_hubIdjN4cuda3__47maximumIdEEE10Policy1000EPdSB_iS8_ddNS5_3std3__410__identityEEEvT0_T1_T2_T3_T4_T6_:
	.zero		929


//--------------------- .nv.constant0._ZN3cub18CUB_300001_SM_10006detail6reduce18DeviceReduceKernelINS2_10policy_hubIdjN4cuda3__47maximumIdEEE10Policy1000EN6thrust24THRUST_300001_SM_1000_NS6detail15normal_iteratorINSC_10device_ptrIdEEEEjS8_dNS5_3std3__410__identityEEEvT0_PT3_T1_NS0_13GridEvenShareISO_EET2_T4_ --------------------------
	.section	.nv.constant0._ZN3cub18CUB_300001_SM_10006detail6reduce18DeviceReduceKernelINS2_10policy_hubIdjN4cuda3__47maximumIdEEE10Policy1000EN6thrust24THRUST_300001_SM_1000_NS6detail15normal_iteratorINSC_10device_ptrIdEEEEjS8_dNS5_3std3__410__identityEEEvT0_PT3_T1_NS0_13GridEvenShareISO_EET2_T4_,"a",@progbits
	.sectionflags	@""
	.align	4
.nv.constant0._ZN3cub18CUB_300001_SM_10006detail6reduce18DeviceReduceKernelINS2_10policy_hubIdjN4cuda3__47maximumIdEEE10Policy1000EN6thrust24THRUST_300001_SM_1000_NS6detail15normal_iteratorINSC_10device_ptrIdEEEEjS8_dNS5_3std3__410__identityEEEvT0_PT3_T1_NS0_13GridEvenShareISO_EET2_T4_:
	.zero		958


//--------------------- .nv.constant0._ZN3cub18CUB_300001_SM_10006detail6reduce28DeviceReduceSingleTileKernelINS2_10policy_hubIdjN4cuda3__47maximumIdEEE10Policy1000EN6thrust24THRUST_300001_SM_1000_NS6detail15normal_iteratorINSC_10device_ptrIdEEEEPdjS8_ddNS5_3std3__410__identityEEEvT0_T1_T2_T3_T4_T6_ --------------------------
	.section	.nv.constant0._ZN3cub18CUB_300001_SM_10006detail6reduce28DeviceReduceSingleTileKernelINS2_10policy_hubIdjN4cuda3__47maximumIdEEE10Policy1000EN6thrust24THRUST_300001_SM_1000_NS6detail15normal_iteratorINSC_10device_ptrIdEEEEPdjS8_ddNS5_3std3__410__identityEEEvT0_T1_T2_T3_T4_T6_,"a",@progbits
	.sectionflags	@""
	.align	4
.nv.constant0._ZN3cub18CUB_300001_SM_10006detail6reduce28DeviceReduceSingleTileKernelINS2_10policy_hubIdjN4cuda3__47maximumIdEEE10Policy1000EN6thrust24THRUST_300001_SM_1000_NS6detail15normal_iteratorINSC_10device_ptrIdEEEEPdjS8_ddNS5_3std3__410__identityEEEvT0_T1_T2_T3_T4_T6_:
	.zero		929


//--------------------- .nv.constant0._ZN3cub18CUB_300001_SM_10006detail8for_each13static_kernelINS2_12policy_hub_t12policy_500_tEmN6thrust24THRUST_300001_SM_1000_NS8cuda_cub20__uninitialized_fill7functorINS7_10device_ptrIdEEdEEEEvT0_T1_ --------------------------
	.section	.nv.constant0._ZN3cub18CUB_300001_SM_10006detail8for_each13static_kernelINS2_12policy_hub_t12policy_500_tEmN6thrust24THRUST_300001_SM_1000_NS8cuda_cub20__uninitialized_fill7functorINS7_10device_ptrIdEEdEEEEvT0_T1_,"a",@progbits
	.sectionflags	@""
	.align	4
.nv.constant0._ZN3cub18CUB_300001_SM_10006detail8for_each13static_kernelINS2_12policy_hub_t12policy_500_tEmN6thrust24THRUST_300001_SM_1000_NS8cuda_cub20__uninitialized_fill7functorINS7_10device_ptrIdEEdEEEEvT0_T1_:
	.zero		920


//--------------------- .nv.constant0._ZN3cub18CUB_300001_SM_10006detail11EmptyKernelIvEEvv --------------------------
	.section	.nv.constant0._ZN3cub18CUB_300001_SM_10006detail11EmptyKernelIvEEvv,"a",@progbits
	.sectionflags	@""
	.align	4
.nv.constant0._ZN3cub18CUB_300001_SM_10006detail11EmptyKernelIvEEvv:
	.zero		896


//--------------------- .nv.constant0._Z8functionPdS_ --------------------------
	.section	.nv.constant0._Z8functionPdS_,"a",@progbits
	.sectionflags	@""
	.align	4
.nv.constant0._Z8functionPdS_:
	.zero		912


//--------------------- SYMBOLS --------------------------

	.type		.nv.reservedSmem.offset0,@object
	.size		.nv.reservedSmem.offset0,0x4
	.type		.nv.reservedSmem.cap,@object
	.size		.nv.reservedSmem.cap,0x4
